	.target	sm_90a

	.elftype	@"ET_EXEC"


//--------------------- .note.nv.tkinfo           --------------------------
	.section	.note.nv.tkinfo,"",@"SHT_NOTE"
	.sectionflags	@"SHF_NOTE_NV_TKINFO"
	.tkinfo
        /*0018*/ 	.word	0x00000002
        /*0030*/ 	.string	""
        /*0030*/ 	.string	"ptxas"
        /*0030*/ 	.string	"Cuda compilation tools, release 13.0, V13.0.88"
        /*0030*/ 	.string	"Build cuda_13.0.r13.0/compiler.36424714_0"
        /*0030*/ 	.string	"-v  -suppress-debug-info  -lineinfo  -arch sm_90a "



//--------------------- .note.nv.cuinfo           --------------------------
	.section	.note.nv.cuinfo,"",@"SHT_NOTE"
	.sectionflags	@"SHF_NOTE_NV_CUINFO"
        /*0018*/ 	.short	0x0002
        /*001a*/ 	.short	0x005a
        /*001c*/ 	.short	0x0082
	.zero		2


//--------------------- .nv.info                  --------------------------
	.section	.nv.info,"",@"SHT_CUDA_INFO"
	.align	4


	//----- nvinfo : EIATTR_REGCOUNT
	.align		4
        /*0000*/ 	.byte	0x04, 0x2f
        /*0002*/ 	.short	(.L_1 - .L_0)
	.align		4
.L_0:
        /*0004*/ 	.word	index@(matmul_kernel)
        /*0008*/ 	.word	0x00000040


	//----- nvinfo : EIATTR_FRAME_SIZE
	.align		4
.L_1:
        /*000c*/ 	.byte	0x04, 0x11
        /*000e*/ 	.short	(.L_3 - .L_2)
	.align		4
.L_2:
        /*0010*/ 	.word	index@(matmul_kernel)
        /*0014*/ 	.word	0x00003568


	//----- nvinfo : EIATTR_MIN_STACK_SIZE
	.align		4
.L_3:
        /*0018*/ 	.byte	0x04, 0x12
        /*001a*/ 	.short	(.L_5 - .L_4)
	.align		4
.L_4:
        /*001c*/ 	.word	index@(matmul_kernel)
        /*0020*/ 	.word	0x00003568
.L_5:


//--------------------- .nv.compat                --------------------------
	.section	.nv.compat,"",@"SHT_CUDA_COMPAT_INFO"
	.align	4
        /*0000*/ 	.byte	0x02, 0x09, 0x01, 0x00, 0x02, 0x02, 0x01, 0x00, 0x02, 0x05, 0x05, 0x00, 0x03, 0x07, 0x01, 0x01
        /*0010*/ 	.byte	0x02, 0x03, 0x00, 0x00, 0x02, 0x06, 0x01, 0x00, 0x04, 0x0b, 0x08, 0x00, 0x00, 0x00, 0x00, 0x00
        /*0020*/ 	.byte	0x00, 0x00, 0x00, 0x00


//--------------------- .nv.info.matmul_kernel    --------------------------
	.section	.nv.info.matmul_kernel,"",@"SHT_CUDA_INFO"
	.sectionflags	@""
	.align	4


	//----- nvinfo : EIATTR_CUDA_API_VERSION
	.align		4
        /*0000*/ 	.byte	0x04, 0x37
        /*0002*/ 	.short	(.L_7 - .L_6)
.L_6:
        /*0004*/ 	.word	0x00000082


	//----- nvinfo : EIATTR_KPARAM_INFO
	.align		4
.L_7:
        /*0008*/ 	.byte	0x04, 0x17
        /*000a*/ 	.short	(.L_9 - .L_8)
.L_8:
        /*000c*/ 	.word	0x00000000
        /*0010*/ 	.short	0x000d
        /*0012*/ 	.short	0x0048
        /*0014*/ 	.byte	0x00, 0xf4, 0x21, 0x00


	//----- nvinfo : EIATTR_KPARAM_INFO
	.align		4
.L_9:
        /*0018*/ 	.byte	0x04, 0x17
        /*001a*/ 	.short	(.L_11 - .L_10)
.L_10:
        /*001c*/ 	.word	0x00000000
        /*0020*/ 	.short	0x000c
        /*0022*/ 	.short	0x0040
        /*0024*/ 	.byte	0x00, 0xf4, 0x21, 0x00


	//----- nvinfo : EIATTR_KPARAM_INFO
	.align		4
.L_11:
        /*0028*/ 	.byte	0x04, 0x17
        /*002a*/ 	.short	(.L_13 - .L_12)
.L_12:
        /*002c*/ 	.word	0x00000000
        /*0030*/ 	.short	0x000b
        /*0032*/ 	.short	0x0038
        /*0034*/ 	.byte	0x00, 0xf0, 0x11, 0x00


	//----- nvinfo : EIATTR_KPARAM_INFO
	.align		4
.L_13:
        /*0038*/ 	.byte	0x04, 0x17
        /*003a*/ 	.short	(.L_15 - .L_14)
.L_14:
        /*003c*/ 	.word	0x00000000
        /*0040*/ 	.short	0x000a
        /*0042*/ 	.short	0x0034
        /*0044*/ 	.byte	0x00, 0xf0, 0x11, 0x00


	//----- nvinfo : EIATTR_KPARAM_INFO
	.align		4
.L_15:
        /*0048*/ 	.byte	0x04, 0x17
        /*004a*/ 	.short	(.L_17 - .L_16)
.L_16:
        /*004c*/ 	.word	0x00000000
        /*0050*/ 	.short	0x0009
        /*0052*/ 	.short	0x0030
        /*0054*/ 	.byte	0x00, 0xf0, 0x11, 0x00


	//----- nvinfo : EIATTR_KPARAM_INFO
	.align		4
.L_17:
        /*0058*/ 	.byte	0x04, 0x17
        /*005a*/ 	.short	(.L_19 - .L_18)
.L_18:
        /*005c*/ 	.word	0x00000000
        /*0060*/ 	.short	0x0008
        /*0062*/ 	.short	0x002c
        /*0064*/ 	.byte	0x00, 0xf0, 0x11, 0x00


	//----- nvinfo : EIATTR_KPARAM_INFO
	.align		4
.L_19:
        /*0068*/ 	.byte	0x04, 0x17
        /*006a*/ 	.short	(.L_21 - .L_20)
.L_20:
        /*006c*/ 	.word	0x00000000
        /*0070*/ 	.short	0x0007
        /*0072*/ 	.short	0x0028
        /*0074*/ 	.byte	0x00, 0xf0, 0x11, 0x00


	//----- nvinfo : EIATTR_KPARAM_INFO
	.align		4
.L_21:
        /*0078*/ 	.byte	0x04, 0x17
        /*007a*/ 	.short	(.L_23 - .L_22)
.L_22:
        /*007c*/ 	.word	0x00000000
        /*0080*/ 	.short	0x0006
        /*0082*/ 	.short	0x0024
        /*0084*/ 	.byte	0x00, 0xf0, 0x11, 0x00


	//----- nvinfo : EIATTR_KPARAM_INFO
	.align		4
.L_23:
        /*0088*/ 	.byte	0x04, 0x17
        /*008a*/ 	.short	(.L_25 - .L_24)
.L_24:
        /*008c*/ 	.word	0x00000000
        /*0090*/ 	.short	0x0005
        /*0092*/ 	.short	0x0020
        /*0094*/ 	.byte	0x00, 0xf0, 0x11, 0x00


	//----- nvinfo : EIATTR_KPARAM_INFO
	.align		4
.L_25:
        /*0098*/ 	.byte	0x04, 0x17
        /*009a*/ 	.short	(.L_27 - .L_26)
.L_26:
        /*009c*/ 	.word	0x00000000
        /*00a0*/ 	.short	0x0004
        /*00a2*/ 	.short	0x001c
        /*00a4*/ 	.byte	0x00, 0xf0, 0x11, 0x00


	//----- nvinfo : EIATTR_KPARAM_INFO
	.align		4
.L_27:
        /*00a8*/ 	.byte	0x04, 0x17
        /*00aa*/ 	.short	(.L_29 - .L_28)
.L_28:
        /*00ac*/ 	.word	0x00000000
        /*00b0*/ 	.short	0x0003
        /*00b2*/ 	.short	0x0018
        /*00b4*/ 	.byte	0x00, 0xf0, 0x11, 0x00


	//----- nvinfo : EIATTR_KPARAM_INFO
	.align		4
.L_29:
        /*00b8*/ 	.byte	0x04, 0x17
        /*00ba*/ 	.short	(.L_31 - .L_30)
.L_30:
        /*00bc*/ 	.word	0x00000000
        /*00c0*/ 	.short	0x0002
        /*00c2*/ 	.short	0x0010
        /*00c4*/ 	.byte	0x00, 0xf4, 0x21, 0x00


	//----- nvinfo : EIATTR_KPARAM_INFO
	.align		4
.L_31:
        /*00c8*/ 	.byte	0x04, 0x17
        /*00ca*/ 	.short	(.L_33 - .L_32)
.L_32:
        /*00cc*/ 	.word	0x00000000
        /*00d0*/ 	.short	0x0001
        /*00d2*/ 	.short	0x0008
        /*00d4*/ 	.byte	0x00, 0xf4, 0x21, 0x00


	//----- nvinfo : EIATTR_KPARAM_INFO
	.align		4
.L_33:
        /*00d8*/ 	.byte	0x04, 0x17
        /*00da*/ 	.short	(.L_35 - .L_34)
.L_34:
        /*00dc*/ 	.word	0x00000000
        /*00e0*/ 	.short	0x0000
        /*00e2*/ 	.short	0x0000
        /*00e4*/ 	.byte	0x00, 0xf4, 0x21, 0x00


	//----- nvinfo : EIATTR_SPARSE_MMA_MASK
	.align		4
.L_35:
        /*00e8*/ 	.byte	0x03, 0x50
        /*00ea*/ 	.short	0x0000


	//----- nvinfo : EIATTR_MAXREG_COUNT
	.align		4
        /*00ec*/ 	.byte	0x03, 0x1b
        /*00ee*/ 	.short	0x00ff


	//----- nvinfo : EIATTR_NUM_BARRIERS
	.align		4
        /*00f0*/ 	.byte	0x02, 0x4c
        /*00f2*/ 	.byte	0x01
	.zero		1


	//----- nvinfo : EIATTR_ANNOTATIONS
	.align		4
        /*00f4*/ 	.byte	0x04, 0x55
        /*00f6*/ 	.short	(.L_37 - .L_36)


	//   ....[0]....
.L_36:
        /*00f8*/ 	.word	0x00000001
        /*00fc*/ 	.byte	0x90, 0x01, 0x00, 0x00, 0x01, 0x00, 0x00, 0x00, 0xd0, 0x01, 0x00, 0x00, 0x01, 0x00, 0x00, 0x00
        /* <DEDUP_REMOVED lines=2424> */
        /*988c*/ 	.byte	0x50, 0x53, 0x02, 0x00


	//----- nvinfo : EIATTR_MERCURY_ISA_VERSION
	.align		4
.L_37:
        /*9890*/ 	.byte	0x03, 0x5f
        /*9892*/ 	.short	0x0101


	//----- nvinfo : EIATTR_COOP_GROUP_MASK_REGIDS
	.align		4
        /*9894*/ 	.byte	0x04, 0x29
        /*9896*/ 	.short	(.L_39 - .L_38)


	//   ....[0]....
.L_38:
        /*9898*/ 	.word	0xffffffff


	//   ....[1]....
        /*989c*/ 	.word	0xffffffff


	//   ....[2]....
        /*98a0*/ 	.word	0xffffffff


	//   ....[3]....
        /*98a4*/ 	.word	0xffffffff


	//   ....[4]....
        /*98a8*/ 	.word	0xffffffff


	//   ....[5]....
        /*98ac*/ 	.word	0xffffffff


	//   ....[6]....
        /*98b0*/ 	.word	0xffffffff


	//   ....[7]....
        /*98b4*/ 	.word	0xffffffff


	//   ....[8]....
        /*98b8*/ 	.word	0xffffffff


	//   ....[9]....
        /*98bc*/ 	.word	0xffffffff


	//   ....[10]....
        /*98c0*/ 	.word	0xffffffff


	//   ....[11]....
        /*98c4*/ 	.word	0xffffffff


	//   ....[12]....
        /*98c8*/ 	.word	0xffffffff


	//   ....[13]....
        /*98cc*/ 	.word	0xffffffff


	//   ....[14]....
        /*98d0*/ 	.word	0xffffffff


	//   ....[15]....
        /*98d4*/ 	.word	0xffffffff


	//   ....[16]....
        /*98d8*/ 	.word	0xffffffff


	//   ....[17]....
        /*98dc*/ 	.word	0xffffffff


	//   ....[18]....
        /*98e0*/ 	.word	0xffffffff


	//   ....[19]....
        /*98e4*/ 	.word	0xffffffff


	//   ....[20]....
        /*98e8*/ 	.word	0xffffffff


	//   ....[21]....
        /*98ec*/ 	.word	0xffffffff


	//   ....[22]....
        /*98f0*/ 	.word	0xffffffff


	//   ....[23]....
        /*98f4*/ 	.word	0xffffffff


	//   ....[24]....
        /*98f8*/ 	.word	0xffffffff


	//   ....[25]....
        /*98fc*/ 	.word	0xffffffff


	//   ....[26]....
        /*9900*/ 	.word	0xffffffff


	//   ....[27]....
        /*9904*/ 	.word	0xffffffff


	//   ....[28]....
        /*9908*/ 	.word	0xffffffff


	//   ....[29]....
        /*990c*/ 	.word	0xffffffff


	//   ....[30]....
        /*9910*/ 	.word	0xffffffff


	//   ....[31]....
        /*9914*/ 	.word	0xffffffff


	//   ....[32]....
        /*9918*/ 	.word	0xffffffff


	//   ....[33]....
        /*991c*/ 	.word	0xffffffff


	//   ....[34]....
        /*9920*/ 	.word	0xffffffff


	//   ....[35]....
        /*9924*/ 	.word	0xffffffff


	//   ....[36]....
        /*9928*/ 	.word	0xffffffff


	//   ....[37]....
        /*992c*/ 	.word	0xffffffff


	//   ....[38]....
        /*9930*/ 	.word	0xffffffff


	//   ....[39]....
        /*9934*/ 	.word	0xffffffff


	//   ....[40]....
        /*9938*/ 	.word	0xffffffff


	//   ....[41]....
        /*993c*/ 	.word	0xffffffff


	//   ....[42]....
        /*9940*/ 	.word	0xffffffff


	//   ....[43]....
        /*9944*/ 	.word	0xffffffff


	//   ....[44]....
        /*9948*/ 	.word	0xffffffff


	//   ....[45]....
        /*994c*/ 	.word	0xffffffff


	//   ....[46]....
        /*9950*/ 	.word	0xffffffff


	//   ....[47]....
        /*9954*/ 	.word	0xffffffff


	//   ....[48]....
        /*9958*/ 	.word	0xffffffff


	//   ....[49]....
        /*995c*/ 	.word	0xffffffff


	//   ....[50]....
        /*9960*/ 	.word	0xffffffff


	//   ....[51]....
        /*9964*/ 	.word	0xffffffff


	//   ....[52]....
        /*9968*/ 	.word	0xffffffff


	//   ....[53]....
        /*996c*/ 	.word	0xffffffff


	//   ....[54]....
        /*9970*/ 	.word	0xffffffff


	//   ....[55]....
        /*9974*/ 	.word	0xffffffff


	//   ....[56]....
        /*9978*/ 	.word	0xffffffff


	//   ....[57]....
        /*997c*/ 	.word	0xffffffff


	//   ....[58]....
        /*9980*/ 	.word	0xffffffff


	//   ....[59]....
        /*9984*/ 	.word	0xffffffff


	//   ....[60]....
        /*9988*/ 	.word	0xffffffff


	//   ....[61]....
        /*998c*/ 	.word	0xffffffff


	//   ....[62]....
        /*9990*/ 	.word	0xffffffff


	//   ....[63]....
        /*9994*/ 	.word	0xffffffff


	//   ....[64]....
        /*9998*/ 	.word	0xffffffff


	//   ....[65]....
        /*999c*/ 	.word	0xffffffff


	//   ....[66]....
        /*99a0*/ 	.word	0xffffffff


	//   ....[67]....
        /*99a4*/ 	.word	0xffffffff


	//   ....[68]....
        /*99a8*/ 	.word	0xffffffff


	//   ....[69]....
        /*99ac*/ 	.word	0xffffffff


	//   ....[70]....
        /*99b0*/ 	.word	0xffffffff


	//   ....[71]....
        /*99b4*/ 	.word	0xffffffff


	//   ....[72]....
        /*99b8*/ 	.word	0xffffffff


	//   ....[73]....
        /*99bc*/ 	.word	0xffffffff


	//   ....[74]....
        /*99c0*/ 	.word	0xffffffff


	//   ....[75]....
        /*99c4*/ 	.word	0xffffffff


	//   ....[76]....
        /*99c8*/ 	.word	0xffffffff


	//   ....[77]....
        /*99cc*/ 	.word	0xffffffff


	//   ....[78]....
        /*99d0*/ 	.word	0xffffffff


	//   ....[79]....
        /*99d4*/ 	.word	0xffffffff


	//   ....[80]....
        /*99d8*/ 	.word	0xffffffff


	//   ....[81]....
        /*99dc*/ 	.word	0xffffffff


	//   ....[82]....
        /*99e0*/ 	.word	0xffffffff


	//   ....[83]....
        /*99e4*/ 	.word	0xffffffff


	//   ....[84]....
        /*99e8*/ 	.word	0xffffffff


	//   ....[85]....
        /*99ec*/ 	.word	0xffffffff


	//   ....[86]....
        /*99f0*/ 	.word	0xffffffff


	//   ....[87]....
        /*99f4*/ 	.word	0xffffffff


	//   ....[88]....
        /*99f8*/ 	.word	0xffffffff


	//   ....[89]....
        /*99fc*/ 	.word	0xffffffff


	//   ....[90]....
        /*9a00*/ 	.word	0xffffffff


	//   ....[91]....
        /*9a04*/ 	.word	0xffffffff


	//   ....[92]....
        /*9a08*/ 	.word	0xffffffff


	//   ....[93]....
        /*9a0c*/ 	.word	0xffffffff


	//   ....[94]....
        /*9a10*/ 	.word	0xffffffff


	//   ....[95]....
        /*9a14*/ 	.word	0xffffffff


	//   ....[96]....
        /*9a18*/ 	.word	0xffffffff


	//   ....[97]....
        /*9a1c*/ 	.word	0xffffffff


	//   ....[98]....
        /*9a20*/ 	.word	0xffffffff


	//   ....[99]....
        /*9a24*/ 	.word	0xffffffff


	//   ....[100]....
        /*9a28*/ 	.word	0xffffffff


	//   ....[101]....
        /*9a2c*/ 	.word	0xffffffff


	//   ....[102]....
        /*9a30*/ 	.word	0xffffffff


	//   ....[103]....
        /*9a34*/ 	.word	0xffffffff


	//   ....[104]....
        /*9a38*/ 	.word	0xffffffff


	//   ....[105]....
        /*9a3c*/ 	.word	0xffffffff


	//   ....[106]....
        /*9a40*/ 	.word	0xffffffff


	//   ....[107]....
        /*9a44*/ 	.word	0xffffffff


	//   ....[108]....
        /*9a48*/ 	.word	0xffffffff


	//   ....[109]....
        /*9a4c*/ 	.word	0xffffffff


	//   ....[110]....
        /*9a50*/ 	.word	0xffffffff


	//   ....[111]....
        /*9a54*/ 	.word	0xffffffff


	//   ....[112]....
        /*9a58*/ 	.word	0xffffffff


	//   ....[113]....
        /*9a5c*/ 	.word	0xffffffff


	//   ....[114]....
        /*9a60*/ 	.word	0xffffffff


	//   ....[115]....
        /*9a64*/ 	.word	0xffffffff


	//   ....[116]....
        /*9a68*/ 	.word	0xffffffff


	//   ....[117]....
        /*9a6c*/ 	.word	0xffffffff


	//   ....[118]....
        /*9a70*/ 	.word	0xffffffff


	//   ....[119]....
        /*9a74*/ 	.word	0xffffffff


	//   ....[120]....
        /*9a78*/ 	.word	0xffffffff


	//   ....[121]....
        /*9a7c*/ 	.word	0xffffffff


	//   ....[122]....
        /*9a80*/ 	.word	0xffffffff


	//   ....[123]....
        /*9a84*/ 	.word	0xffffffff


	//   ....[124]....
        /*9a88*/ 	.word	0xffffffff


	//   ....[125]....
        /*9a8c*/ 	.word	0xffffffff


	//   ....[126]....
        /*9a90*/ 	.word	0xffffffff


	//   ....[127]....
        /*9a94*/ 	.word	0xffffffff


	//   ....[128]....
        /*9a98*/ 	.word	0xffffffff


	//   ....[129]....
        /*9a9c*/ 	.word	0xffffffff


	//   ....[130]....
        /*9aa0*/ 	.word	0xffffffff


	//   ....[131]....
        /*9aa4*/ 	.word	0xffffffff


	//   ....[132]....
        /*9aa8*/ 	.word	0xffffffff


	//   ....[133]....
        /*9aac*/ 	.word	0xffffffff


	//   ....[134]....
        /*9ab0*/ 	.word	0xffffffff


	//   ....[135]....
        /*9ab4*/ 	.word	0xffffffff


	//   ....[136]....
        /*9ab8*/ 	.word	0xffffffff


	//   ....[137]....
        /*9abc*/ 	.word	0xffffffff


	//   ....[138]....
        /*9ac0*/ 	.word	0xffffffff


	//   ....[139]....
        /*9ac4*/ 	.word	0xffffffff


	//   ....[140]....
        /*9ac8*/ 	.word	0xffffffff


	//   ....[141]....
        /*9acc*/ 	.word	0xffffffff


	//   ....[142]....
        /*9ad0*/ 	.word	0xffffffff


	//   ....[143]....
        /*9ad4*/ 	.word	0xffffffff


	//   ....[144]....
        /*9ad8*/ 	.word	0xffffffff


	//   ....[145]....
        /*9adc*/ 	.word	0xffffffff


	//   ....[146]....
        /*9ae0*/ 	.word	0xffffffff


	//   ....[147]....
        /*9ae4*/ 	.word	0xffffffff


	//   ....[148]....
        /*9ae8*/ 	.word	0xffffffff


	//   ....[149]....
        /*9aec*/ 	.word	0xffffffff


	//   ....[150]....
        /*9af0*/ 	.word	0xffffffff


	//   ....[151]....
        /*9af4*/ 	.word	0xffffffff


	//   ....[152]....
        /*9af8*/ 	.word	0xffffffff


	//   ....[153]....
        /*9afc*/ 	.word	0xffffffff


	//   ....[154]....
        /*9b00*/ 	.word	0xffffffff


	//   ....[155]....
        /*9b04*/ 	.word	0xffffffff


	//   ....[156]....
        /*9b08*/ 	.word	0xffffffff


	//   ....[157]....
        /*9b0c*/ 	.word	0xffffffff


	//   ....[158]....
        /*9b10*/ 	.word	0xffffffff


	//   ....[159]....
        /*9b14*/ 	.word	0xffffffff


	//   ....[160]....
        /*9b18*/ 	.word	0xffffffff


	//   ....[161]....
        /*9b1c*/ 	.word	0xffffffff


	//   ....[162]....
        /*9b20*/ 	.word	0xffffffff


	//   ....[163]....
        /*9b24*/ 	.word	0xffffffff


	//   ....[164]....
        /*9b28*/ 	.word	0xffffffff


	//   ....[165]....
        /*9b2c*/ 	.word	0xffffffff


	//   ....[166]....
        /*9b30*/ 	.word	0xffffffff


	//   ....[167]....
        /*9b34*/ 	.word	0xffffffff


	//   ....[168]....
        /*9b38*/ 	.word	0xffffffff


	//   ....[169]....
        /*9b3c*/ 	.word	0xffffffff


	//   ....[170]....
        /*9b40*/ 	.word	0xffffffff


	//   ....[171]....
        /*9b44*/ 	.word	0xffffffff


	//   ....[172]....
        /*9b48*/ 	.word	0xffffffff


	//   ....[173]....
        /*9b4c*/ 	.word	0xffffffff


	//   ....[174]....
        /*9b50*/ 	.word	0xffffffff


	//   ....[175]....
        /*9b54*/ 	.word	0xffffffff


	//   ....[176]....
        /*9b58*/ 	.word	0xffffffff


	//   ....[177]....
        /*9b5c*/ 	.word	0xffffffff


	//   ....[178]....
        /*9b60*/ 	.word	0xffffffff


	//   ....[179]....
        /*9b64*/ 	.word	0xffffffff


	//   ....[180]....
        /*9b68*/ 	.word	0xffffffff


	//   ....[181]....
        /*9b6c*/ 	.word	0xffffffff


	//   ....[182]....
        /*9b70*/ 	.word	0xffffffff


	//   ....[183]....
        /*9b74*/ 	.word	0xffffffff


	//   ....[184]....
        /*9b78*/ 	.word	0xffffffff


	//   ....[185]....
        /*9b7c*/ 	.word	0xffffffff


	//   ....[186]....
        /*9b80*/ 	.word	0xffffffff


	//   ....[187]....
        /*9b84*/ 	.word	0xffffffff


	//   ....[188]....
        /*9b88*/ 	.word	0xffffffff


	//   ....[189]....
        /*9b8c*/ 	.word	0xffffffff


	//   ....[190]....
        /*9b90*/ 	.word	0xffffffff


	//   ....[191]....
        /*9b94*/ 	.word	0xffffffff


	//   ....[192]....
        /*9b98*/ 	.word	0xffffffff


	//   ....[193]....
        /*9b9c*/ 	.word	0xffffffff


	//   ....[194]....
        /*9ba0*/ 	.word	0xffffffff


	//   ....[195]....
        /*9ba4*/ 	.word	0xffffffff


	//   ....[196]....
        /*9ba8*/ 	.word	0xffffffff


	//   ....[197]....
        /*9bac*/ 	.word	0xffffffff


	//   ....[198]....
        /*9bb0*/ 	.word	0xffffffff


	//   ....[199]....
        /*9bb4*/ 	.word	0xffffffff


	//   ....[200]....
        /*9bb8*/ 	.word	0xffffffff


	//   ....[201]....
        /*9bbc*/ 	.word	0xffffffff


	//   ....[202]....
        /*9bc0*/ 	.word	0xffffffff


	//   ....[203]....
        /*9bc4*/ 	.word	0xffffffff


	//   ....[204]....
        /*9bc8*/ 	.word	0xffffffff


	//   ....[205]....
        /*9bcc*/ 	.word	0xffffffff


	//   ....[206]....
        /*9bd0*/ 	.word	0xffffffff


	//   ....[207]....
        /*9bd4*/ 	.word	0xffffffff


	//   ....[208]....
        /*9bd8*/ 	.word	0xffffffff


	//   ....[209]....
        /*9bdc*/ 	.word	0xffffffff


	//   ....[210]....
        /*9be0*/ 	.word	0xffffffff


	//   ....[211]....
        /*9be4*/ 	.word	0xffffffff


	//   ....[212]....
        /*9be8*/ 	.word	0xffffffff


	//   ....[213]....
        /*9bec*/ 	.word	0xffffffff


	//   ....[214]....
        /*9bf0*/ 	.word	0xffffffff


	//   ....[215]....
        /*9bf4*/ 	.word	0xffffffff


	//   ....[216]....
        /*9bf8*/ 	.word	0xffffffff


	//   ....[217]....
        /*9bfc*/ 	.word	0xffffffff


	//   ....[218]....
        /*9c00*/ 	.word	0xffffffff


	//   ....[219]....
        /*9c04*/ 	.word	0xffffffff


	//   ....[220]....
        /*9c08*/ 	.word	0xffffffff


	//   ....[221]....
        /*9c0c*/ 	.word	0xffffffff


	//   ....[222]....
        /*9c10*/ 	.word	0xffffffff


	//   ....[223]....
        /*9c14*/ 	.word	0xffffffff


	//   ....[224]....
        /*9c18*/ 	.word	0xffffffff


	//   ....[225]....
        /*9c1c*/ 	.word	0xffffffff


	//   ....[226]....
        /*9c20*/ 	.word	0xffffffff


	//   ....[227]....
        /*9c24*/ 	.word	0xffffffff


	//   ....[228]....
        /*9c28*/ 	.word	0xffffffff


	//   ....[229]....
        /*9c2c*/ 	.word	0xffffffff


	//   ....[230]....
        /*9c30*/ 	.word	0xffffffff


	//   ....[231]....
        /*9c34*/ 	.word	0xffffffff


	//   ....[232]....
        /*9c38*/ 	.word	0xffffffff


	//   ....[233]....
        /*9c3c*/ 	.word	0xffffffff


	//   ....[234]....
        /*9c40*/ 	.word	0xffffffff


	//   ....[235]....
        /*9c44*/ 	.word	0xffffffff


	//   ....[236]....
        /*9c48*/ 	.word	0xffffffff


	//   ....[237]....
        /*9c4c*/ 	.word	0xffffffff


	//   ....[238]....
        /*9c50*/ 	.word	0xffffffff


	//   ....[239]....
        /*9c54*/ 	.word	0xffffffff


	//   ....[240]....
        /*9c58*/ 	.word	0xffffffff


	//   ....[241]....
        /*9c5c*/ 	.word	0xffffffff


	//   ....[242]....
        /*9c60*/ 	.word	0xffffffff


	//   ....[243]....
        /*9c64*/ 	.word	0xffffffff


	//   ....[244]....
        /*9c68*/ 	.word	0xffffffff


	//   ....[245]....
        /*9c6c*/ 	.word	0xffffffff


	//   ....[246]....
        /*9c70*/ 	.word	0xffffffff


	//   ....[247]....
        /*9c74*/ 	.word	0xffffffff


	//   ....[248]....
        /*9c78*/ 	.word	0xffffffff


	//   ....[249]....
        /*9c7c*/ 	.word	0xffffffff


	//   ....[250]....
        /*9c80*/ 	.word	0xffffffff


	//   ....[251]....
        /*9c84*/ 	.word	0xffffffff


	//   ....[252]....
        /*9c88*/ 	.word	0xffffffff


	//   ....[253]....
        /*9c8c*/ 	.word	0xffffffff


	//   ....[254]....
        /*9c90*/ 	.word	0xffffffff


	//----- nvinfo : EIATTR_COOP_GROUP_INSTR_OFFSETS
	.align		4
.L_39:
        /*9c94*/ 	.byte	0x04, 0x28
        /*9c96*/ 	.short	(.L_41 - .L_40)


	//   ....[0]....
.L_40:
        /*9c98*/ 	.word	0x0004b1f0


	//   ....[1]....
        /*9c9c*/ 	.word	0x0004b210


	//   ....[2]....
        /*9ca0*/ 	.word	0x0004b230


	//   ....[3]....
        /*9ca4*/ 	.word	0x0004b250


	//   ....[4]....
        /*9ca8*/ 	.word	0x0004b340


	//   ....[5]....
        /*9cac*/ 	.word	0x0004b360


	//   ....[6]....
        /*9cb0*/ 	.word	0x0004b380


	//   ....[7]....
        /*9cb4*/ 	.word	0x0004b3a0


	//   ....[8]....
        /*9cb8*/ 	.word	0x0004b3c0


	//   ....[9]....
        /*9cbc*/ 	.word	0x0004b3e0


	//   ....[10]....
        /*9cc0*/ 	.word	0x0004b400


	//   ....[11]....
        /*9cc4*/ 	.word	0x0004b420


	//   ....[12]....
        /*9cc8*/ 	.word	0x0004b440


	//   ....[13]....
        /*9ccc*/ 	.word	0x0004b460


	//   ....[14]....
        /*9cd0*/ 	.word	0x0004b480


	//   ....[15]....
        /*9cd4*/ 	.word	0x0004b4a0


	//   ....[16]....
        /*9cd8*/ 	.word	0x0004b4c0


	//   ....[17]....
        /*9cdc*/ 	.word	0x0004b4e0


	//   ....[18]....
        /*9ce0*/ 	.word	0x0004b5a0


	//   ....[19]....
        /*9ce4*/ 	.word	0x0004b5c0


	//   ....[20]....
        /*9ce8*/ 	.word	0x0004b5e0


	//   ....[21]....
        /*9cec*/ 	.word	0x0004b630


	//   ....[22]....
        /*9cf0*/ 	.word	0x0004b670


	//   ....[23]....
        /*9cf4*/ 	.word	0x0004b690


	//   ....[24]....
        /*9cf8*/ 	.word	0x0004b6d0


	//   ....[25]....
        /*9cfc*/ 	.word	0x0004b6f0


	//   ....[26]....
        /*9d00*/ 	.word	0x0004b730


	//   ....[27]....
        /*9d04*/ 	.word	0x0004b790


	//   ....[28]....
        /*9d08*/ 	.word	0x0004b890


	//   ....[29]....
        /*9d0c*/ 	.word	0x0004b8b0


	//   ....[30]....
        /*9d10*/ 	.word	0x0004b970


	//   ....[31]....
        /*9d14*/ 	.word	0x0004b990


	//   ....[32]....
        /*9d18*/ 	.word	0x0004b9d0


	//   ....[33]....
        /*9d1c*/ 	.word	0x0004b9f0


	//   ....[34]....
        /*9d20*/ 	.word	0x0004ba70


	//   ....[35]....
        /*9d24*/ 	.word	0x0004ba90


	//   ....[36]....
        /*9d28*/ 	.word	0x0004bab0


	//   ....[37]....
        /*9d2c*/ 	.word	0x0004bad0


	//   ....[38]....
        /*9d30*/ 	.word	0x0004bb30


	//   ....[39]....
        /*9d34*/ 	.word	0x0004bb90


	//   ....[40]....
        /*9d38*/ 	.word	0x0004bbb0


	//   ....[41]....
        /*9d3c*/ 	.word	0x0004bbf0


	//   ....[42]....
        /*9d40*/ 	.word	0x0004bc30


	//   ....[43]....
        /*9d44*/ 	.word	0x0004bc70


	//   ....[44]....
        /*9d48*/ 	.word	0x0004bd50


	//   ....[45]....
        /*9d4c*/ 	.word	0x0004bd70


	//   ....[46]....
        /*9d50*/ 	.word	0x0004be30


	//   ....[47]....
        /*9d54*/ 	.word	0x0004be50


	//   ....[48]....
        /*9d58*/ 	.word	0x0004bed0


	//   ....[49]....
        /*9d5c*/ 	.word	0x0004bef0


	//   ....[50]....
        /*9d60*/ 	.word	0x0004bf50


	//   ....[51]....
        /*9d64*/ 	.word	0x0004bf70


	//   ....[52]....
        /*9d68*/ 	.word	0x0004bf90


	//   ....[53]....
        /*9d6c*/ 	.word	0x0004bfb0


	//   ....[54]....
        /*9d70*/ 	.word	0x0004c030


	//   ....[55]....
        /*9d74*/ 	.word	0x0004c090


	//   ....[56]....
        /*9d78*/ 	.word	0x0004c0b0


	//   ....[57]....
        /*9d7c*/ 	.word	0x0004c0f0


	//   ....[58]....
        /*9d80*/ 	.word	0x0004c130


	//   ....[59]....
        /*9d84*/ 	.word	0x0004c170


	//   ....[60]....
        /*9d88*/ 	.word	0x0004c250


	//   ....[61]....
        /*9d8c*/ 	.word	0x0004c270


	//   ....[62]....
        /*9d90*/ 	.word	0x0004c330


	//   ....[63]....
        /*9d94*/ 	.word	0x0004c350


	//   ....[64]....
        /*9d98*/ 	.word	0x0004c3d0


	//   ....[65]....
        /*9d9c*/ 	.word	0x0004c3f0


	//   ....[66]....
        /*9da0*/ 	.word	0x0004c450


	//   ....[67]....
        /*9da4*/ 	.word	0x0004c470


	//   ....[68]....
        /*9da8*/ 	.word	0x0004c490


	//   ....[69]....
        /*9dac*/ 	.word	0x0004c4b0


	//   ....[70]....
        /*9db0*/ 	.word	0x0004c530


	//   ....[71]....
        /*9db4*/ 	.word	0x0004c590


	//   ....[72]....
        /*9db8*/ 	.word	0x0004c5b0


	//   ....[73]....
        /*9dbc*/ 	.word	0x0004c5f0


	//   ....[74]....
        /*9dc0*/ 	.word	0x0004c630


	//   ....[75]....
        /*9dc4*/ 	.word	0x0004c690


	//   ....[76]....
        /*9dc8*/ 	.word	0x0004c750


	//   ....[77]....
        /*9dcc*/ 	.word	0x0004c770


	//   ....[78]....
        /*9dd0*/ 	.word	0x0004c830


	//   ....[79]....
        /*9dd4*/ 	.word	0x0004c850


	//   ....[80]....
        /*9dd8*/ 	.word	0x0004c8d0


	//   ....[81]....
        /*9ddc*/ 	.word	0x0004c8f0


	//   ....[82]....
        /*9de0*/ 	.word	0x0004c950


	//   ....[83]....
        /*9de4*/ 	.word	0x0004c970


	//   ....[84]....
        /*9de8*/ 	.word	0x0004c990


	//   ....[85]....
        /*9dec*/ 	.word	0x0004c9b0


	//   ....[86]....
        /*9df0*/ 	.word	0x0004ca30


	//   ....[87]....
        /*9df4*/ 	.word	0x0004ca90


	//   ....[88]....
        /*9df8*/ 	.word	0x0004cab0


	//   ....[89]....
        /*9dfc*/ 	.word	0x0004caf0


	//   ....[90]....
        /*9e00*/ 	.word	0x0004cb30


	//   ....[91]....
        /*9e04*/ 	.word	0x0004cb70


	//   ....[92]....
        /*9e08*/ 	.word	0x0004cc50


	//   ....[93]....
        /*9e0c*/ 	.word	0x0004cc70


	//   ....[94]....
        /*9e10*/ 	.word	0x0004cd30


	//   ....[95]....
        /*9e14*/ 	.word	0x0004cd50


	//   ....[96]....
        /*9e18*/ 	.word	0x0004cdd0


	//   ....[97]....
        /*9e1c*/ 	.word	0x0004cdf0


	//   ....[98]....
        /*9e20*/ 	.word	0x0004ce50


	//   ....[99]....
        /*9e24*/ 	.word	0x0004ce70


	//   ....[100]....
        /*9e28*/ 	.word	0x0004ce90


	//   ....[101]....
        /*9e2c*/ 	.word	0x0004ceb0


	//   ....[102]....
        /*9e30*/ 	.word	0x0004cf30


	//   ....[103]....
        /*9e34*/ 	.word	0x0004cf90


	//   ....[104]....
        /*9e38*/ 	.word	0x0004cfb0


	//   ....[105]....
        /*9e3c*/ 	.word	0x0004cff0


	//   ....[106]....
        /*9e40*/ 	.word	0x0004d030


	//   ....[107]....
        /*9e44*/ 	.word	0x0004d070


	//   ....[108]....
        /*9e48*/ 	.word	0x0004d150


	//   ....[109]....
        /*9e4c*/ 	.word	0x0004d170


	//   ....[110]....
        /*9e50*/ 	.word	0x0004d230


	//   ....[111]....
        /*9e54*/ 	.word	0x0004d250


	//   ....[112]....
        /*9e58*/ 	.word	0x0004d2d0


	//   ....[113]....
        /*9e5c*/ 	.word	0x0004d2f0


	//   ....[114]....
        /*9e60*/ 	.word	0x0004d350


	//   ....[115]....
        /*9e64*/ 	.word	0x0004d370


	//   ....[116]....
        /*9e68*/ 	.word	0x0004d390


	//   ....[117]....
        /*9e6c*/ 	.word	0x0004d3b0


	//   ....[118]....
        /*9e70*/ 	.word	0x0004d430


	//   ....[119]....
        /*9e74*/ 	.word	0x0004d490


	//   ....[120]....
        /*9e78*/ 	.word	0x0004d4b0


	//   ....[121]....
        /*9e7c*/ 	.word	0x0004d4f0


	//   ....[122]....
        /*9e80*/ 	.word	0x0004d530


	//   ....[123]....
        /*9e84*/ 	.word	0x0004d590


	//   ....[124]....
        /*9e88*/ 	.word	0x0004d650


	//   ....[125]....
        /*9e8c*/ 	.word	0x0004d670


	//   ....[126]....
        /*9e90*/ 	.word	0x0004d730


	//   ....[127]....
        /*9e94*/ 	.word	0x0004d750


	//   ....[128]....
        /*9e98*/ 	.word	0x0004d7d0


	//   ....[129]....
        /*9e9c*/ 	.word	0x0004d7f0


	//   ....[130]....
        /*9ea0*/ 	.word	0x0004d850


	//   ....[131]....
        /*9ea4*/ 	.word	0x0004d870


	//   ....[132]....
        /*9ea8*/ 	.word	0x0004d890


	//   ....[133]....
        /*9eac*/ 	.word	0x0004d8b0


	//   ....[134]....
        /*9eb0*/ 	.word	0x0004d930


	//   ....[135]....
        /*9eb4*/ 	.word	0x0004d990


	//   ....[136]....
        /*9eb8*/ 	.word	0x0004d9b0


	//   ....[137]....
        /*9ebc*/ 	.word	0x0004d9f0


	//   ....[138]....
        /*9ec0*/ 	.word	0x0004da30


	//   ....[139]....
        /*9ec4*/ 	.word	0x0004da70


	//   ....[140]....
        /*9ec8*/ 	.word	0x0004db50


	//   ....[141]....
        /*9ecc*/ 	.word	0x0004db70


	//   ....[142]....
        /*9ed0*/ 	.word	0x0004dc30


	//   ....[143]....
        /*9ed4*/ 	.word	0x0004dc50


	//   ....[144]....
        /*9ed8*/ 	.word	0x0004dcd0


	//   ....[145]....
        /*9edc*/ 	.word	0x0004dcf0


	//   ....[146]....
        /*9ee0*/ 	.word	0x0004dd50


	//   ....[147]....
        /*9ee4*/ 	.word	0x0004dd70


	//   ....[148]....
        /*9ee8*/ 	.word	0x0004dd90


	//   ....[149]....
        /*9eec*/ 	.word	0x0004ddb0


	//   ....[150]....
        /*9ef0*/ 	.word	0x0004de30


	//   ....[151]....
        /*9ef4*/ 	.word	0x0004de90


	//   ....[152]....
        /*9ef8*/ 	.word	0x0004deb0


	//   ....[153]....
        /*9efc*/ 	.word	0x0004def0


	//   ....[154]....
        /*9f00*/ 	.word	0x0004df30


	//   ....[155]....
        /*9f04*/ 	.word	0x0004df50


	//   ....[156]....
        /*9f08*/ 	.word	0x0004e050


	//   ....[157]....
        /*9f0c*/ 	.word	0x0004e070


	//   ....[158]....
        /*9f10*/ 	.word	0x0004e130


	//   ....[159]....
        /*9f14*/ 	.word	0x0004e150


	//   ....[160]....
        /*9f18*/ 	.word	0x0004e1d0


	//   ....[161]....
        /*9f1c*/ 	.word	0x0004e1f0


	//   ....[162]....
        /*9f20*/ 	.word	0x0004e250


	//   ....[163]....
        /*9f24*/ 	.word	0x0004e270


	//   ....[164]....
        /*9f28*/ 	.word	0x0004e290


	//   ....[165]....
        /*9f2c*/ 	.word	0x0004e2b0


	//   ....[166]....
        /*9f30*/ 	.word	0x0004e330


	//   ....[167]....
        /*9f34*/ 	.word	0x0004e390


	//   ....[168]....
        /*9f38*/ 	.word	0x0004e3b0


	//   ....[169]....
        /*9f3c*/ 	.word	0x0004e3f0


	//   ....[170]....
        /*9f40*/ 	.word	0x0004e430


	//   ....[171]....
        /*9f44*/ 	.word	0x0004e490


	//   ....[172]....
        /*9f48*/ 	.word	0x0004e550


	//   ....[173]....
        /*9f4c*/ 	.word	0x0004e570


	//   ....[174]....
        /*9f50*/ 	.word	0x0004e630


	//   ....[175]....
        /*9f54*/ 	.word	0x0004e650


	//   ....[176]....
        /*9f58*/ 	.word	0x0004e6d0


	//   ....[177]....
        /*9f5c*/ 	.word	0x0004e6f0


	//   ....[178]....
        /*9f60*/ 	.word	0x0004e750


	//   ....[179]....
        /*9f64*/ 	.word	0x0004e770


	//   ....[180]....
        /*9f68*/ 	.word	0x0004e790


	//   ....[181]....
        /*9f6c*/ 	.word	0x0004e7b0


	//   ....[182]....
        /*9f70*/ 	.word	0x0004e830


	//   ....[183]....
        /*9f74*/ 	.word	0x0004e850


	//   ....[184]....
        /*9f78*/ 	.word	0x0004e8b0


	//   ....[185]....
        /*9f7c*/ 	.word	0x0004e8f0


	//   ....[186]....
        /*9f80*/ 	.word	0x0004e930


	//   ....[187]....
        /*9f84*/ 	.word	0x0004e950


	//   ....[188]....
        /*9f88*/ 	.word	0x0004ea50


	//   ....[189]....
        /*9f8c*/ 	.word	0x0004ea70


	//   ....[190]....
        /*9f90*/ 	.word	0x0004eb30


	//   ....[191]....
        /*9f94*/ 	.word	0x0004eb50


	//   ....[192]....
        /*9f98*/ 	.word	0x0004ebd0


	//   ....[193]....
        /*9f9c*/ 	.word	0x0004ebf0


	//   ....[194]....
        /*9fa0*/ 	.word	0x0004ec50


	//   ....[195]....
        /*9fa4*/ 	.word	0x0004ec70


	//   ....[196]....
        /*9fa8*/ 	.word	0x0004ec90


	//   ....[197]....
        /*9fac*/ 	.word	0x0004ecb0


	//   ....[198]....
        /*9fb0*/ 	.word	0x0004ed30


	//   ....[199]....
        /*9fb4*/ 	.word	0x0004ed50


	//   ....[200]....
        /*9fb8*/ 	.word	0x0004edb0


	//   ....[201]....
        /*9fbc*/ 	.word	0x0004edf0


	//   ....[202]....
        /*9fc0*/ 	.word	0x0004ee30


	//   ....[203]....
        /*9fc4*/ 	.word	0x0004ee50


	//   ....[204]....
        /*9fc8*/ 	.word	0x0004ef50


	//   ....[205]....
        /*9fcc*/ 	.word	0x0004ef70


	//   ....[206]....
        /*9fd0*/ 	.word	0x0004f030


	//   ....[207]....
        /*9fd4*/ 	.word	0x0004f050


	//   ....[208]....
        /*9fd8*/ 	.word	0x0004f0d0


	//   ....[209]....
        /*9fdc*/ 	.word	0x0004f0f0


	//   ....[210]....
        /*9fe0*/ 	.word	0x0004f150


	//   ....[211]....
        /*9fe4*/ 	.word	0x0004f170


	//   ....[212]....
        /*9fe8*/ 	.word	0x0004f190


	//   ....[213]....
        /*9fec*/ 	.word	0x0004f1b0


	//   ....[214]....
        /*9ff0*/ 	.word	0x0004f230


	//   ....[215]....
        /*9ff4*/ 	.word	0x0004f250


	//   ....[216]....
        /*9ff8*/ 	.word	0x0004f2d0


	//   ....[217]....
        /*9ffc*/ 	.word	0x0004f2f0


	//   ....[218]....
        /*a000*/ 	.word	0x0004f310


	//   ....[219]....
        /*a004*/ 	.word	0x0004f330


	//   ....[220]....
        /*a008*/ 	.word	0x0004f430


	//   ....[221]....
        /*a00c*/ 	.word	0x0004f450


	//   ....[222]....
        /*a010*/ 	.word	0x0004f5a0


	//   ....[223]....
        /*a014*/ 	.word	0x0004f5c0


	//   ....[224]....
        /*a018*/ 	.word	0x0004f5e0


	//   ....[225]....
        /*a01c*/ 	.word	0x0004f600


	//   ....[226]....
        /*a020*/ 	.word	0x0004f680


	//   ....[227]....
        /*a024*/ 	.word	0x0004f6e0


	//   ....[228]....
        /*a028*/ 	.word	0x0004f720


	//   ....[229]....
        /*a02c*/ 	.word	0x0004f740


	//   ....[230]....
        /*a030*/ 	.word	0x0004f780


	//   ....[231]....
        /*a034*/ 	.word	0x0004f7a0


	//   ....[232]....
        /*a038*/ 	.word	0x0004f7c0


	//   ....[233]....
        /*a03c*/ 	.word	0x0004f7e0


	//   ....[234]....
        /*a040*/ 	.word	0x0004f840


	//   ....[235]....
        /*a044*/ 	.word	0x0004f860


	//   ....[236]....
        /*a048*/ 	.word	0x0004f920


	//   ....[237]....
        /*a04c*/ 	.word	0x0004f940


	//   ....[238]....
        /*a050*/ 	.word	0x0004f980


	//   ....[239]....
        /*a054*/ 	.word	0x0004f9a0


	//   ....[240]....
        /*a058*/ 	.word	0x0004fb20


	//   ....[241]....
        /*a05c*/ 	.word	0x0004fb40


	//   ....[242]....
        /*a060*/ 	.word	0x0004fb60


	//   ....[243]....
        /*a064*/ 	.word	0x0004fb80


	//   ....[244]....
        /*a068*/ 	.word	0x0004fc50


	//   ....[245]....
        /*a06c*/ 	.word	0x0004fc70


	//   ....[246]....
        /*a070*/ 	.word	0x0004fc90


	//   ....[247]....
        /*a074*/ 	.word	0x0004fcb0


	//   ....[248]....
        /*a078*/ 	.word	0x0004fcd0


	//   ....[249]....
        /*a07c*/ 	.word	0x0004fcf0


	//   ....[250]....
        /*a080*/ 	.word	0x0004fdb0


	//   ....[251]....
        /*a084*/ 	.word	0x0004fdd0


	//   ....[252]....
        /*a088*/ 	.word	0x0004fe40


	//   ....[253]....
        /*a08c*/ 	.word	0x0004fe60


	//   ....[254]....
        /*a090*/ 	.word	0x0004ffb0


	//----- nvinfo : EIATTR_EXIT_INSTR_OFFSETS
	.align		4
.L_41:
        /*a094*/ 	.byte	0x04, 0x1c
        /*a096*/ 	.short	(.L_43 - .L_42)


	//   ....[0]....
.L_42:
        /*a098*/ 	.word	0x00064c30


	//   ....[1]....
        /*a09c*/ 	.word	0x00064c60


	//----- nvinfo : EIATTR_REQNTID
	.align		4
.L_43:
        /*a0a0*/ 	.byte	0x04, 0x10
        /*a0a2*/ 	.short	(.L_45 - .L_44)
.L_44:
        /*a0a4*/ 	.word	0x00000020
        /*a0a8*/ 	.word	0x00000001
        /*a0ac*/ 	.word	0x00000001


	//----- nvinfo : EIATTR_CBANK_PARAM_SIZE
	.align		4
.L_45:
        /*a0b0*/ 	.byte	0x03, 0x19
        /*a0b2*/ 	.short	0x0050


	//----- nvinfo : EIATTR_PARAM_CBANK
	.align		4
        /*a0b4*/ 	.byte	0x04, 0x0a
        /*a0b6*/ 	.short	(.L_47 - .L_46)
	.align		4
.L_46:
        /*a0b8*/ 	.word	index@(.nv.constant0.matmul_kernel)
        /*a0bc*/ 	.short	0x0210
        /*a0be*/ 	.short	0x0050


	//----- nvinfo : EIATTR_SW_WAR
	.align		4
.L_47:
        /*a0c0*/ 	.byte	0x04, 0x36
        /*a0c2*/ 	.short	(.L_49 - .L_48)
.L_48:
        /*a0c4*/ 	.word	0x00000008
.L_49:


//--------------------- .nv.callgraph             --------------------------
	.section	.nv.callgraph,"",@"SHT_CUDA_CALLGRAPH"
	.align	4
	.sectionentsize	8
	.align		4
        /*0000*/ 	.word	0x00000000
	.align		4
        /*0004*/ 	.word	0xffffffff
	.align		4
        /*0008*/ 	.word	0x00000000
	.align		4
        /*000c*/ 	.word	0xfffffffe
	.align		4
        /*0010*/ 	.word	0x00000000
	.align		4
        /*0014*/ 	.word	0xfffffffd
	.align		4
        /*0018*/ 	.word	0x00000000
	.align		4
        /*001c*/ 	.word	0xfffffffc


//--------------------- .text.matmul_kernel       --------------------------
	.section	.text.matmul_kernel,"ax",@progbits
	.align	128
        .global         matmul_kernel
        .type           matmul_kernel,@function
        .size           matmul_kernel,(.L_x_3 - matmul_kernel)
        .other          matmul_kernel,@"STO_CUDA_ENTRY STV_DEFAULT"
matmul_kernel:
.text.matmul_kernel:
[----:B------:R-:W0:Y:S08]  /*0000*/  LDC R1, c[0x0][0x28] ;  /* 0x00000a00ff017b82 */ /* 0x000e300000000800 */
[----:B------:R-:W1:Y:S01]  /*0010*/  LDC.64 R2, c[0x0][0x228] ;  /* 0x00008a00ff027b82 */ /* 0x000e620000000a00 */
[----:B0-----:R-:W-:Y:S01]  /*0020*/  VIADD R1, R1, 0xffffca98 ;  /* 0xffffca9801017836 */ /* 0x001fe20000000000 */
[----:B------:R-:W0:Y:S01]  /*0030*/  S2R R7, SR_CTAID.X ;  /* 0x0000000000077919 */ /* 0x000e220000002500 */
[----:B------:R-:W-:Y:S01]  /*0040*/  ULDC UR4, c[0x0][0x230] ;  /* 0x00008c0000047ab9 */ /* 0x000fe20000000800 */
[----:B------:R-:W-:Y:S01]  /*0050*/  UMOV UR5, 0x400 ;  /* 0x0000040000057882 */ /* 0x000fe20000000000 */
[----:B------:R-:W-:Y:S01]  /*0060*/  UIADD3 UR4, UR4, 0x1f, URZ ;  /* 0x0000001f04047890 */ /* 0x000fe2000fffe03f */
[----:B------:R-:W2:Y:S01]  /*0070*/  S2R R61, SR_TID.X ;  /* 0x00000000003d7919 */ /* 0x000ea20000002100 */
[----:B------:R-:W-:Y:S01]  /*0080*/  CS2R R44, SRZ ;  /* 0x00000000002c7805 */ /* 0x000fe2000001ff00 */
[----:B------:R-:W3:Y:S01]  /*0090*/  S2UR UR6, SR_CgaCtaId ;  /* 0x00000000000679c3 */ /* 0x000ee20000008800 */
[----:B------:R-:W-:Y:S01]  /*00a0*/  UISETP.GE.AND UP0, UPT, UR4, 0x20, UPT ;  /* 0x000000200400788c */ /* 0x000fe2000bf06270 */
[----:B------:R-:W-:-:S02]  /*00b0*/  CS2R R46, SRZ ;  /* 0x00000000002e7805 */ /* 0x000fc4000001ff00 */
[----:B------:R-:W-:Y:S02]  /*00c0*/  CS2R R32, SRZ ;  /* 0x0000000000207805 */ /* 0x000fe4000001ff00 */
[----:B------:R-:W-:Y:S02]  /*00d0*/  CS2R R34, SRZ ;  /* 0x0000000000227805 */ /* 0x000fe4000001ff00 */
[----:B------:R-:W-:Y:S02]  /*00e0*/  CS2R R28, SRZ ;  /* 0x00000000001c7805 */ /* 0x000fe4000001ff00 */
[----:B------:R-:W-:Y:S02]  /*00f0*/  CS2R R30, SRZ ;  /* 0x00000000001e7805 */ /* 0x000fe4000001ff00 */
[----:B------:R-:W-:Y:S02]  /*0100*/  CS2R R24, SRZ ;  /* 0x0000000000187805 */ /* 0x000fe4000001ff00 */
[----:B------:R-:W-:-:S02]  /*0110*/  CS2R R26, SRZ ;  /* 0x00000000001a7805 */ /* 0x000fc4000001ff00 */
[----:B------:R-:W-:Y:S02]  /*0120*/  CS2R R20, SRZ ;  /* 0x0000000000147805 */ /* 0x000fe4000001ff00 */
[----:B------:R-:W-:Y:S02]  /*0130*/  CS2R R22, SRZ ;  /* 0x0000000000167805 */ /* 0x000fe4000001ff00 */
[----:B------:R-:W-:Y:S02]  /*0140*/  CS2R R16, SRZ ;  /* 0x0000000000107805 */ /* 0x000fe4000001ff00 */
[----:B------:R-:W-:Y:S02]  /*0150*/  CS2R R18, SRZ ;  /* 0x0000000000127805 */ /* 0x000fe4000001ff00 */
[----:B------:R-:W-:Y:S02]  /*0160*/  CS2R R14, SRZ ;  /* 0x00000000000e7805 */ /* 0x000fe4000001ff00 */
[----:B------:R-:W-:-:S02]  /*0170*/  CS2R R36, SRZ ;  /* 0x0000000000247805 */ /* 0x000fc4000001ff00 */
[----:B------:R-:W-:Y:S01]  /*0180*/  CS2R R38, SRZ ;  /* 0x0000000000267805 */ /* 0x000fe2000001ff00 */
[----:B-1----:R-:W-:Y:S01]  /*0190*/  STL [R1+0x1f64], R3 ;  /* 0x001f640301007387 */ /* 0x002fe20000100800 */
[----:B------:R-:W-:Y:S01]  /*01a0*/  VIADD R0, R3, 0x7f ;  /* 0x0000007f03007836 */ /* 0x000fe20000000000 */
[----:B------:R-:W-:Y:S02]  /*01b0*/  CS2R R40, SRZ ;  /* 0x0000000000287805 */ /* 0x000fe4000001ff00 */
[----:B------:R-:W-:Y:S01]  /*01c0*/  CS2R R42, SRZ ;  /* 0x00000000002a7805 */ /* 0x000fe2000001ff00 */
[----:B------:R2:W-:Y:S01]  /*01d0*/  STL [R1+0x1f68], R2 ;  /* 0x001f680201007387 */ /* 0x0005e20000100800 */
[----:B------:R-:W-:Y:S02]  /*01e0*/  CS2R R48, SRZ ;  /* 0x0000000000307805 */ /* 0x000fe4000001ff00 */
[----:B------:R-:W-:Y:S02]  /*01f0*/  SHF.R.S32.HI R5, RZ, 0x1f, R0 ;  /* 0x0000001fff057819 */ /* 0x000fe40000011400 */
[----:B------:R-:W-:Y:S01]  /*0200*/  CS2R R50, SRZ ;  /* 0x0000000000327805 */ /* 0x000fe2000001ff00 */
[----:B------:R-:W-:Y:S01]  /*0210*/  STL [R1+0x20], RZ ;  /* 0x000020ff01007387 */ /* 0x000fe20000100800 */
[----:B---3--:R-:W-:Y:S01]  /*0220*/  ULEA UR5, UR6, UR5, 0x18 ;  /* 0x0000000506057291 */ /* 0x008fe2000f8ec03f */
[----:B------:R-:W-:-:S02]  /*0230*/  LEA.HI R5, R5, R0, RZ, 0x7 ;  /* 0x0000000005057211 */ /* 0x000fc400078f38ff */
[----:B------:R-:W-:Y:S01]  /*0240*/  CS2R R56, SRZ ;  /* 0x0000000000387805 */ /* 0x000fe2000001ff00 */
[----:B------:R-:W-:Y:S01]  /*0250*/  STL [R1+0x24], RZ ;  /* 0x000024ff01007387 */ /* 0x000fe20000100800 */
[----:B0-----:R-:W-:Y:S02]  /*0260*/  IABS R10, R7 ;  /* 0x00000007000a7213 */ /* 0x001fe40000000000 */
[----:B------:R-:W-:Y:S02]  /*0270*/  CS2R R58, SRZ ;  /* 0x00000000003a7805 */ /* 0x000fe4000001ff00 */
[----:B------:R-:W-:Y:S01]  /*0280*/  SHF.R.S32.HI R5, RZ, 0x7, R5 ;  /* 0x00000007ff057819 */ /* 0x000fe20000011405 */
[----:B------:R-:W-:Y:S01]  /*0290*/  STL [R1+0x28], RZ ;  /* 0x000028ff01007387 */ /* 0x000fe20000100800 */
[----:B------:R-:W-:Y:S02]  /*02a0*/  CS2R R52, SRZ ;  /* 0x0000000000347805 */ /* 0x000fe4000001ff00 */
[----:B------:R-:W-:Y:S01]  /*02b0*/  CS2R R54, SRZ ;  /* 0x0000000000367805 */ /* 0x000fe2000001ff00 */
[----:B------:R-:W-:Y:S01]  /*02c0*/  STL [R1+0x2c], RZ ;  /* 0x00002cff01007387 */ /* 0x000fe20000100800 */
[----:B------:R-:W-:-:S03]  /*02d0*/  IMAD.SHL.U32 R6, R5, 0x8, RZ ;  /* 0x0000000805067824 */ /* 0x000fc600078e00ff */
[----:B------:R-:W-:Y:S02]  /*02e0*/  STL [R1+0x10], RZ ;  /* 0x000010ff01007387 */ /* 0x000fe40000100800 */
[-C--:B------:R-:W-:Y:S02]  /*02f0*/  IABS R9, R6.reuse ;  /* 0x0000000600097213 */ /* 0x080fe40000000000 */
[----:B------:R-:W-:Y:S01]  /*0300*/  STL [R1+0x14], RZ ;  /* 0x000014ff01007387 */ /* 0x000fe20000100800 */
[----:B------:R-:W-:Y:S01]  /*0310*/  IABS R12, R6 ;  /* 0x00000006000c7213 */ /* 0x000fe20000000000 */
[----:B------:R-:W0:Y:S02]  /*0320*/  I2F.RP R0, R9 ;  /* 0x0000000900007306 */ /* 0x000e240000209400 */
[----:B------:R-:W-:Y:S04]  /*0330*/  STL [R1+0x18], RZ ;  /* 0x000018ff01007387 */ /* 0x000fe80000100800 */
[----:B------:R-:W-:Y:S04]  /*0340*/  STL [R1+0x1c], RZ ;  /* 0x00001cff01007387 */ /* 0x000fe80000100800 */
[----:B------:R-:W-:Y:S04]  /*0350*/  STL [R1+0x30], RZ ;  /* 0x000030ff01007387 */ /* 0x000fe80000100800 */
[----:B------:R-:W-:Y:S01]  /*0360*/  STL [R1+0x34], RZ ;  /* 0x000034ff01007387 */ /* 0x000fe20000100800 */
[----:B0-----:R-:W0:Y:S03]  /*0370*/  MUFU.RCP R0, R0 ;  /* 0x0000000000007308 */ /* 0x001e260000001000 */
[----:B------:R-:W-:Y:S04]  /*0380*/  STL [R1+0x38], RZ ;  /* 0x000038ff01007387 */ /* 0x000fe80000100800 */
[----:B------:R-:W-:Y:S04]  /*0390*/  STL [R1+0x3c], RZ ;  /* 0x00003cff01007387 */ /* 0x000fe80000100800 */
[----:B------:R-:W-:Y:S04]  /*03a0*/  STL [R1+0x40], RZ ;  /* 0x000040ff01007387 */ /* 0x000fe80000100800 */
[----:B------:R-:W-:Y:S01]  /*03b0*/  STL [R1+0x44], RZ ;  /* 0x000044ff01007387 */ /* 0x000fe20000100800 */
[----:B0-----:R-:W-:-:S03]  /*03c0*/  VIADD R4, R0, 0xffffffe ;  /* 0x0ffffffe00047836 */ /* 0x001fc60000000000 */
[----:B------:R-:W-:Y:S01]  /*03d0*/  STL [R1+0x48], RZ ;  /* 0x000048ff01007387 */ /* 0x000fe20000100800 */
[----:B------:R-:W-:Y:S01]  /*03e0*/  IMAD.MOV R0, RZ, RZ, -R12 ;  /* 0x000000ffff007224 */ /* 0x000fe200078e0a0c */
[----:B------:R0:W1:Y:S02]  /*03f0*/  F2I.FTZ.U32.TRUNC.NTZ R5, R4 ;  /* 0x0000000400057305 */ /* 0x000064000021f000 */
[----:B------:R-:W-:Y:S04]  /*0400*/  STL [R1+0x4c], RZ ;  /* 0x00004cff01007387 */ /* 0x000fe80000100800 */
[----:B------:R-:W-:Y:S01]  /*0410*/  STL [R1+0x50], RZ ;  /* 0x000050ff01007387 */ /* 0x000fe20000100800 */
[----:B0-----:R-:W-:-:S03]  /*0420*/  IMAD.MOV.U32 R4, RZ, RZ, RZ ;  /* 0x000000ffff047224 */ /* 0x001fc600078e00ff */
[----:B------:R-:W-:Y:S04]  /*0430*/  STL [R1+0x54], RZ ;  /* 0x000054ff01007387 */ /* 0x000fe80000100800 */
[----:B------:R-:W-:Y:S01]  /*0440*/  STL [R1+0x58], RZ ;  /* 0x000058ff01007387 */ /* 0x000fe20000100800 */
[----:B-1----:R-:W-:-:S03]  /*0450*/  IMAD.MOV R8, RZ, RZ, -R5 ;  /* 0x000000ffff087224 */ /* 0x002fc600078e0a05 */
[----:B------:R-:W-:Y:S01]  /*0460*/  STL [R1+0x5c], RZ ;  /* 0x00005cff01007387 */ /* 0x000fe20000100800 */
[----:B------:R-:W-:Y:S02]  /*0470*/  IMAD R11, R8, R9, RZ ;  /* 0x00000009080b7224 */ /* 0x000fe400078e02ff */
[----:B------:R-:W-:Y:S01]  /*0480*/  IMAD.MOV.U32 R8, RZ, RZ, R10 ;  /* 0x000000ffff087224 */ /* 0x000fe200078e000a */
[----:B------:R-:W-:Y:S01]  /*0490*/  STL [R1+0x60], RZ ;  /* 0x000060ff01007387 */ /* 0x000fe20000100800 */
[----:B------:R-:W-:-:S03]  /*04a0*/  IMAD.HI.U32 R5, R5, R11, R4 ;  /* 0x0000000b05057227 */ /* 0x000fc600078e0004 */
[----:B------:R-:W-:Y:S03]  /*04b0*/  STL [R1+0x64], RZ ;  /* 0x000064ff01007387 */ /* 0x000fe60000100800 */
[----:B------:R-:W-:Y:S01]  /*04c0*/  IMAD.HI.U32 R5, R5, R8, RZ ;  /* 0x0000000805057227 */ /* 0x000fe200078e00ff */
[----:B------:R-:W-:Y:S03]  /*04d0*/  STL [R1+0x68], RZ ;  /* 0x000068ff01007387 */ /* 0x000fe60000100800 */
[----:B------:R-:W-:Y:S01]  /*04e0*/  IMAD R0, R5, R0, R8 ;  /* 0x0000000005007224 */ /* 0x000fe200078e0208 */
[----:B------:R-:W-:Y:S04]  /*04f0*/  STL [R1+0x6c], RZ ;  /* 0x00006cff01007387 */ /* 0x000fe80000100800 */
[----:B------:R-:W-:Y:S01]  /*0500*/  STL [R1+0x120], RZ ;  /* 0x000120ff01007387 */ /* 0x000fe20000100800 */
[----:B------:R-:W-:-:S03]  /*0510*/  ISETP.GT.U32.AND P1, PT, R9, R0, PT ;  /* 0x000000000900720c */ /* 0x000fc60003f24070 */
[----:B------:R-:W-:Y:S04]  /*0520*/  STL [R1+0x124], RZ ;  /* 0x000124ff01007387 */ /* 0x000fe80000100800 */
[----:B------:R-:W-:Y:S04]  /*0530*/  STL [R1+0x128], RZ ;  /* 0x000128ff01007387 */ /* 0x000fe80000100800 */
[----:B------:R-:W-:Y:S02]  /*0540*/  STL [R1+0x12c], RZ ;  /* 0x00012cff01007387 */ /* 0x000fe40000100800 */
[----:B------:R-:W-:-:S02]  /*0550*/  @!P1 IMAD.IADD R0, R0, 0x1, -R9 ;  /* 0x0000000100009824 */ /* 0x000fc400078e0a09 */
[----:B------:R-:W-:Y:S01]  /*0560*/  STL [R1+0xf0], RZ ;  /* 0x0000f0ff01007387 */ /* 0x000fe20000100800 */
[----:B------:R-:W-:Y:S01]  /*0570*/  @!P1 VIADD R5, R5, 0x1 ;  /* 0x0000000105059836 */ /* 0x000fe20000000000 */
[----:B------:R-:W-:Y:S02]  /*0580*/  ISETP.NE.AND P1, PT, R6, RZ, PT ;  /* 0x000000ff0600720c */ /* 0x000fe40003f25270 */
[----:B------:R-:W-:Y:S01]  /*0590*/  STL [R1+0xf4], RZ ;  /* 0x0000f4ff01007387 */ /* 0x000fe20000100800 */
[----:B------:R-:W-:Y:S02]  /*05a0*/  ISETP.GE.U32.AND P0, PT, R0, R9, PT ;  /* 0x000000090000720c */ /* 0x000fe40003f06070 */
[----:B------:R-:W-:Y:S01]  /*05b0*/  LOP3.LUT R0, R7, R6, RZ, 0x3c, !PT ;  /* 0x0000000607007212 */ /* 0x000fe200078e3cff */
[----:B------:R-:W-:Y:S03]  /*05c0*/  STL [R1+0xf8], RZ ;  /* 0x0000f8ff01007387 */ /* 0x000fe60000100800 */
[----:B------:R-:W-:Y:S01]  /*05d0*/  ISETP.GE.AND P2, PT, R0, RZ, PT ;  /* 0x000000ff0000720c */ /* 0x000fe20003f46270 */
[----:B------:R-:W-:Y:S01]  /*05e0*/  STL [R1+0xfc], RZ ;  /* 0x0000fcff01007387 */ /* 0x000fe20000100800 */
[----:B------:R-:W-:Y:S01]  /*05f0*/  VIADD R0, R2, 0xff ;  /* 0x000000ff02007836 */ /* 0x000fe20000000000 */
[----:B--2---:R-:W-:-:S02]  /*0600*/  LOP3.LUT R2, R61, 0x1f, RZ, 0xc0, !PT ;  /* 0x0000001f3d027812 */ /* 0x004fc400078ec0ff */
[----:B------:R-:W-:Y:S02]  /*0610*/  STL [R1+0xc0], RZ ;  /* 0x0000c0ff01007387 */ /* 0x000fe40000100800 */
[----:B------:R-:W-:Y:S02]  /*0620*/  @P0 VIADD R5, R5, 0x1 ;  /* 0x0000000105050836 */ /* 0x000fe40000000000 */
[----:B------:R-:W-:Y:S02]  /*0630*/  STL [R1+0xc4], RZ ;  /* 0x0000c4ff01007387 */ /* 0x000fe40000100800 */
[----:B------:R-:W-:Y:S01]  /*0640*/  IMAD.MOV.U32 R4, RZ, RZ, R5 ;  /* 0x000000ffff047224 */ /* 0x000fe200078e0005 */
[----:B------:R-:W-:Y:S01]  /*0650*/  SHF.R.S32.HI R5, RZ, 0x1f, R0 ;  /* 0x0000001fff057819 */ /* 0x000fe20000011400 */
[----:B------:R-:W-:Y:S02]  /*0660*/  STL [R1+0xc8], RZ ;  /* 0x0000c8ff01007387 */ /* 0x000fe40000100800 */
[----:B------:R-:W-:Y:S01]  /*0670*/  @!P2 IMAD.MOV R4, RZ, RZ, -R4 ;  /* 0x000000ffff04a224 */ /* 0x000fe200078e0a04 */
[----:B------:R-:W-:Y:S01]  /*0680*/  @!P1 LOP3.LUT R4, RZ, R6, RZ, 0x33, !PT ;  /* 0x00000006ff049212 */ /* 0x000fe200078e33ff */
[----:B------:R-:W-:Y:S01]  /*0690*/  STL [R1+0xcc], RZ ;  /* 0x0000ccff01007387 */ /* 0x000fe20000100800 */
[----:B------:R-:W-:-:S03]  /*06a0*/  LEA.HI R5, R5, R0, RZ, 0x8 ;  /* 0x0000000005057211 */ /* 0x000fc600078f40ff */
[----:B------:R-:W-:Y:S01]  /*06b0*/  STL [R1+0x90], RZ ;  /* 0x000090ff01007387 */ /* 0x000fe20000100800 */
[----:B------:R-:W-:Y:S02]  /*06c0*/  IMAD.SHL.U32 R8, R4, 0x8, RZ ;  /* 0x0000000804087824 */ /* 0x000fe400078e00ff */
[----:B------:R-:W-:Y:S01]  /*06d0*/  IMAD.MOV R4, RZ, RZ, -R4 ;  /* 0x000000ffff047224 */ /* 0x000fe200078e0a04 */
[----:B------:R-:W-:Y:S02]  /*06e0*/  STL [R1+0x94], RZ ;  /* 0x000094ff01007387 */ /* 0x000fe40000100800 */
[----:B------:R-:W-:Y:S01]  /*06f0*/  LEA.HI.SX32 R5, R5, -R8, 0x18 ;  /* 0x8000000805057211 */ /* 0x000fe200078fc2ff */
[----:B------:R-:W-:Y:S01]  /*0700*/  IMAD R6, R6, R4, R7 ;  /* 0x0000000406067224 */ /* 0x000fe200078e0207 */
[----:B------:R-:W-:Y:S02]  /*0710*/  STL [R1+0x98], RZ ;  /* 0x000098ff01007387 */ /* 0x000fe40000100800 */
[----:B------:R-:W-:-:S02]  /*0720*/  VIMNMX R13, R5, 0x8, PT ;  /* 0x00000008050d7848 */ /* 0x000fc40003fe0100 */
[----:B------:R-:W-:Y:S01]  /*0730*/  STL [R1+0x9c], RZ ;  /* 0x00009cff01007387 */ /* 0x000fe20000100800 */
[----:B------:R-:W-:Y:S02]  /*0740*/  IABS R11, R6 ;  /* 0x00000006000b7213 */ /* 0x000fe40000000000 */
[----:B------:R-:W-:Y:S01]  /*0750*/  IABS R9, R13 ;  /* 0x0000000d00097213 */ /* 0x000fe20000000000 */
[----:B------:R-:W-:Y:S03]  /*0760*/  STL [R1+0x160], RZ ;  /* 0x000160ff01007387 */ /* 0x000fe60000100800 */
[----:B------:R-:W0:Y:S01]  /*0770*/  I2F.RP R0, R9 ;  /* 0x0000000900007306 */ /* 0x000e220000209400 */
        /* <DEDUP_REMOVED lines=10> */
[----:B------:R-:W-:Y:S04]  /*0820*/  STL [R1+0x1c4], RZ ;  /* 0x0001c4ff01007387 */ /* 0x000fe80000100800 */
[----:B------:R-:W-:Y:S01]  /*0830*/  STL [R1+0x1c8], RZ ;  /* 0x0001c8ff01007387 */ /* 0x000fe20000100800 */
[----:B------:R-:W0:Y:S03]  /*0840*/  F2I.FTZ.U32.TRUNC.NTZ R5, R5 ;  /* 0x0000000500057305 */ /* 0x000e26000021f000 */
[----:B------:R-:W-:Y:S04]  /*0850*/  STL [R1+0x1cc], RZ ;  /* 0x0001ccff01007387 */ /* 0x000fe80000100800 */
[----:B------:R-:W-:Y:S04]  /*0860*/  STL [R1+0x1f0], RZ ;  /* 0x0001f0ff01007387 */ /* 0x000fe80000100800 */
[----:B------:R-:W-:Y:S04]  /*0870*/  STL [R1+0x1f4], RZ ;  /* 0x0001f4ff01007387 */ /* 0x000fe80000100800 */
[----:B------:R-:W-:Y:S01]  /*0880*/  STL [R1+0x1f8], RZ ;  /* 0x0001f8ff01007387 */ /* 0x000fe20000100800 */
[----:B0-----:R-:W-:-:S03]  /*0890*/  IMAD.MOV R10, RZ, RZ, -R5 ;  /* 0x000000ffff0a7224 */ /* 0x001fc600078e0a05 */
[----:B------:R-:W-:Y:S01]  /*08a0*/  STL [R1+0x1fc], RZ ;  /* 0x0001fcff01007387 */ /* 0x000fe20000100800 */
[----:B------:R-:W-:Y:S01]  /*08b0*/  IMAD.MOV.U32 R4, RZ, RZ, R10 ;  /* 0x000000ffff047224 */ /* 0x000fe200078e000a */
[----:B------:R-:W-:Y:S02]  /*08c0*/  IABS R10, R13 ;  /* 0x0000000d000a7213 */ /* 0x000fe40000000000 */
[----:B------:R-:W-:Y:S01]  /*08d0*/  STL [R1+0x280], RZ ;  /* 0x000280ff01007387 */ /* 0x000fe20000100800 */
[----:B------:R-:W-:Y:S02]  /*08e0*/  IMAD R7, R4, R9, RZ ;  /* 0x0000000904077224 */ /* 0x000fe400078e02ff */
[----:B------:R-:W-:Y:S01]  /*08f0*/  IMAD.MOV.U32 R4, RZ, RZ, RZ ;  /* 0x000000ffff047224 */ /* 0x000fe200078e00ff */
[----:B------:R-:W-:Y:S01]  /*0900*/  STL [R1+0x284], RZ ;  /* 0x000284ff01007387 */ /* 0x000fe20000100800 */
[----:B------:R-:W-:Y:S02]  /*0910*/  IMAD.MOV R0, RZ, RZ, -R10 ;  /* 0x000000ffff007224 */ /* 0x000fe400078e0a0a */
[----:B------:R-:W-:Y:S01]  /*0920*/  IMAD.HI.U32 R4, R5, R7, R4 ;  /* 0x0000000705047227 */ /* 0x000fe200078e0004 */
[----:B------:R-:W-:Y:S04]  /*0930*/  STL [R1+0x288], RZ ;  /* 0x000288ff01007387 */ /* 0x000fe80000100800 */
[----:B------:R-:W-:Y:S01]  /*0940*/  STL [R1+0x28c], RZ ;  /* 0x00028cff01007387 */ /* 0x000fe20000100800 */
[----:B------:R-:W-:Y:S01]  /*0950*/  IMAD.HI.U32 R60, R4, R11, RZ ;  /* 0x0000000b043c7227 */ /* 0x000fe200078e00ff */
[----:B------:R-:W-:Y:S01]  /*0960*/  ULDC.64 UR50, c[0x0][0x208] ;  /* 0x0000820000327ab9 */ /* 0x000fe20000000a00 */
[----:B------:R-:W-:Y:S01]  /*0970*/  CS2R R4, SRZ ;  /* 0x0000000000047805 */ /* 0x000fe2000001ff00 */
[----:B------:R-:W-:Y:S01]  /*0980*/  STL [R1+0x260], RZ ;  /* 0x000260ff01007387 */ /* 0x000fe20000100800 */
[----:B------:R-:W-:Y:S01]  /*0990*/  IMAD R0, R60, R0, R11 ;  /* 0x000000003c007224 */ /* 0x000fe200078e020b */
[----:B------:R-:W-:-:S02]  /*09a0*/  CS2R R10, SRZ ;  /* 0x00000000000a7805 */ /* 0x000fc4000001ff00 */
[----:B------:R-:W-:Y:S02]  /*09b0*/  STL [R1+0x264], RZ ;  /* 0x000264ff01007387 */ /* 0x000fe40000100800 */
[----:B------:R-:W-:Y:S02]  /*09c0*/  ISETP.GT.U32.AND P1, PT, R9, R0, PT ;  /* 0x000000000900720c */ /* 0x000fe40003f24070 */
[----:B------:R-:W-:Y:S04]  /*09d0*/  STL [R1+0x268], RZ ;  /* 0x000268ff01007387 */ /* 0x000fe80000100800 */
[----:B------:R-:W-:Y:S04]  /*09e0*/  STL [R1+0x26c], RZ ;  /* 0x00026cff01007387 */ /* 0x000fe80000100800 */
[----:B------:R-:W-:Y:S03]  /*09f0*/  STL [R1+0x240], RZ ;  /* 0x000240ff01007387 */ /* 0x000fe60000100800 */
[----:B------:R-:W-:Y:S01]  /*0a00*/  @!P1 IMAD.IADD R0, R0, 0x1, -R9 ;  /* 0x0000000100009824 */ /* 0x000fe200078e0a09 */
[----:B------:R-:W-:Y:S01]  /*0a10*/  STL [R1+0x244], RZ ;  /* 0x000244ff01007387 */ /* 0x000fe20000100800 */
[----:B------:R-:W-:Y:S01]  /*0a20*/  @!P1 VIADD R60, R60, 0x1 ;  /* 0x000000013c3c9836 */ /* 0x000fe20000000000 */
[----:B------:R-:W-:-:S02]  /*0a30*/  ISETP.NE.AND P1, PT, R13, RZ, PT ;  /* 0x000000ff0d00720c */ /* 0x000fc40003f25270 */
[----:B------:R-:W-:Y:S01]  /*0a40*/  STL [R1+0x248], RZ ;  /* 0x000248ff01007387 */ /* 0x000fe20000100800 */
[----:B------:R-:W-:Y:S02]  /*0a50*/  ISETP.GE.U32.AND P0, PT, R0, R9, PT ;  /* 0x000000090000720c */ /* 0x000fe40003f06070 */
[-C--:B------:R-:W-:Y:S01]  /*0a60*/  LOP3.LUT R0, R6, R13.reuse, RZ, 0x3c, !PT ;  /* 0x0000000d06007212 */ /* 0x080fe200078e3cff */
[----:B------:R-:W-:Y:S03]  /*0a70*/  STL [R1+0x24c], RZ ;  /* 0x00024cff01007387 */ /* 0x000fe60000100800 */
[----:B------:R-:W-:Y:S01]  /*0a80*/  ISETP.GE.AND P2, PT, R0, RZ, PT ;  /* 0x000000ff0000720c */ /* 0x000fe20003f46270 */
[----:B------:R-:W-:Y:S04]  /*0a90*/  STL [R1+0x220], RZ ;  /* 0x000220ff01007387 */ /* 0x000fe80000100800 */
[----:B------:R-:W-:Y:S02]  /*0aa0*/  STL [R1+0x224], RZ ;  /* 0x000224ff01007387 */ /* 0x000fe40000100800 */
[----:B------:R-:W-:Y:S01]  /*0ab0*/  @P0 VIADD R60, R60, 0x1 ;  /* 0x000000013c3c0836 */ /* 0x000fe20000000000 */
[----:B------:R-:W-:Y:S01]  /*0ac0*/  PLOP3.LUT P0, PT, PT, PT, UP0, 0x80, 0x0 ;  /* 0x000000000000781c */ /* 0x000fe20003f0f008 */
[----:B------:R-:W-:Y:S04]  /*0ad0*/  STL [R1+0x228], RZ ;  /* 0x000228ff01007387 */ /* 0x000fe80000100800 */
[----:B------:R-:W-:Y:S01]  /*0ae0*/  STL [R1+0x22c], RZ ;  /* 0x00022cff01007387 */ /* 0x000fe20000100800 */
[----:B------:R-:W-:Y:S01]  /*0af0*/  @!P2 IMAD.MOV R60, RZ, RZ, -R60 ;  /* 0x000000ffff3ca224 */ /* 0x000fe200078e0a3c */
[----:B------:R-:W-:-:S02]  /*0b00*/  @!P1 LOP3.LUT R60, RZ, R13, RZ, 0x33, !PT ;  /* 0x0000000dff3c9212 */ /* 0x000fc400078e33ff */
[----:B------:R-:W-:Y:S03]  /*0b10*/  STL [R1+0x2a0], RZ ;  /* 0x0002a0ff01007387 */ /* 0x000fe60000100800 */
[----:B------:R-:W-:Y:S01]  /*0b20*/  IMAD.MOV R0, RZ, RZ, -R60 ;  /* 0x000000ffff007224 */ /* 0x000fe200078e0a3c */
[----:B------:R-:W-:Y:S01]  /*0b30*/  STL [R1+0x2a4], RZ ;  /* 0x0002a4ff01007387 */ /* 0x000fe20000100800 */
[----:B------:R-:W-:Y:S02]  /*0b40*/  IMAD.SHL.U32 R60, R60, 0x80, RZ ;  /* 0x000000803c3c7824 */ /* 0x000fe400078e00ff */
[----:B------:R-:W-:Y:S01]  /*0b50*/  IMAD R0, R13, R0, R6 ;  /* 0x000000000d007224 */ /* 0x000fe200078e0206 */
[----:B------:R-:W-:Y:S01]  /*0b60*/  STL [R1+0x2a8], RZ ;  /* 0x0002a8ff01007387 */ /* 0x000fe20000100800 */
[C---:B------:R-:W-:Y:S01]  /*0b70*/  VIADD R61, R60.reuse, 0x1 ;  /* 0x000000013c3d7836 */ /* 0x040fe20000000000 */
[----:B------:R-:W-:Y:S01]  /*0b80*/  CS2R R12, SRZ ;  /* 0x00000000000c7805 */ /* 0x000fe2000001ff00 */
[----:B------:R-:W-:Y:S01]  /*0b90*/  VIADD R3, R60, 0x2 ;  /* 0x000000023c037836 */ /* 0x000fe20000000000 */
[----:B------:R-:W-:Y:S01]  /*0ba0*/  STL [R1+0x2ac], RZ ;  /* 0x0002acff01007387 */ /* 0x000fe20000100800 */
[----:B------:R-:W-:Y:S01]  /*0bb0*/  IMAD.IADD R0, R8, 0x1, R0 ;  /* 0x0000000108007824 */ /* 0x000fe200078e0200 */
[----:B------:R-:W-:-:S02]  /*0bc0*/  CS2R R8, SRZ ;  /* 0x0000000000087805 */ /* 0x000fc4000001ff00 */
[----:B------:R-:W-:Y:S01]  /*0bd0*/  CS2R R6, SRZ ;  /* 0x0000000000067805 */ /* 0x000fe2000001ff00 */
[----:B------:R-:W-:Y:S04]  /*0be0*/  STL [R1+0x2c0], RZ ;  /* 0x0002c0ff01007387 */ /* 0x000fe80000100800 */
        /* <DEDUP_REMOVED lines=379> */
[----:B------:R0:W-:Y:S04]  /*23a0*/  STL [R1+0x470], R61 ;  /* 0x0004703d01007387 */ /* 0x0001e80000100800 */
[----:B------:R1:W-:Y:S01]  /*23b0*/  STL [R1+0x46c], R3 ;  /* 0x00046c0301007387 */ /* 0x0003e20000100800 */
[----:B0-----:R-:W-:-:S02]  /*23c0*/  VIADD R61, R60, 0x3 ;  /* 0x000000033c3d7836 */ /* 0x001fc40000000000 */
[----:B-1----:R-:W-:-:S03]  /*23d0*/  VIADD R3, R60, 0x4 ;  /* 0x000000043c037836 */ /* 0x002fc60000000000 */
[----:B------:R0:W-:Y:S04]  /*23e0*/  STL [R1+0x468], R61 ;  /* 0x0004683d01007387 */ /* 0x0001e80000100800 */
[----:B------:R1:W-:Y:S01]  /*23f0*/  STL [R1+0x464], R3 ;  /* 0x0004640301007387 */ /* 0x0003e20000100800 */
[C---:B0-----:R-:W-:Y:S02]  /*2400*/  VIADD R61, R60.reuse, 0x5 ;  /* 0x000000053c3d7836 */ /* 0x041fe40000000000 */
        /* <DEDUP_REMOVED lines=179> */
[----:B0-----:R-:W-:Y:S02]  /*2f40*/  VIADD R61, R60, 0x5f ;  /* 0x0000005f3c3d7836 */ /* 0x001fe40000000000 */
[----:B-1----:R-:W-:-:S03]  /*2f50*/  IMAD R3, R0, 0x100, R2 ;  /* 0x0000010000037824 */ /* 0x002fc600078e0202 */
[----:B------:R0:W-:Y:S01]  /*2f60*/  STL [R1+0x10c], R61 ;  /* 0x00010c3d01007387 */ /* 0x0001e20000100800 */
[C---:B------:R-:W-:Y:S02]  /*2f70*/  VIADD R2, R60.reuse, 0x61 ;  /* 0x000000613c027836 */ /* 0x040fe40000000000 */
[C---:B------:R-:W-:Y:S02]  /*2f80*/  VIADD R0, R60.reuse, 0x62 ;  /* 0x000000623c007836 */ /* 0x040fe40000000000 */
[C---:B------:R-:W-:Y:S02]  /*2f90*/  VIADD R0, R60.reuse, 0x65 ;  /* 0x000000653c007836 */ /* 0x040fe40000000000 */
[C---:B------:R-:W-:Y:S02]  /*2fa0*/  VIADD R0, R60.reuse, 0x68 ;  /* 0x000000683c007836 */ /* 0x040fe40000000000 */
[C---:B------:R-:W-:Y:S02]  /*2fb0*/  VIADD R0, R60.reuse, 0x6b ;  /* 0x0000006b3c007836 */ /* 0x040fe40000000000 */
[----:B0-----:R-:W-:-:S02]  /*2fc0*/  VIADD R61, R60, 0x60 ;  /* 0x000000603c3d7836 */ /* 0x001fc40000000000 */
[C---:B------:R-:W-:Y:S02]  /*2fd0*/  VIADD R0, R60.reuse, 0x6e ;  /* 0x0000006e3c007836 */ /* 0x040fe40000000000 */
[C---:B------:R-:W-:Y:S01]  /*2fe0*/  VIADD R0, R60.reuse, 0x71 ;  /* 0x000000713c007836 */ /* 0x040fe20000000000 */
[----:B------:R0:W-:Y:S01]  /*2ff0*/  STL [R1+0x108], R61 ;  /* 0x0001083d01007387 */ /* 0x0001e20000100800 */
[C---:B------:R-:W-:Y:S02]  /*3000*/  VIADD R0, R60.reuse, 0x74 ;  /* 0x000000743c007836 */ /* 0x040fe40000000000 */
[C---:B------:R-:W-:Y:S01]  /*3010*/  VIADD R0, R60.reuse, 0x77 ;  /* 0x000000773c007836 */ /* 0x040fe20000000000 */
[----:B------:R-:W-:Y:S04]  /*3020*/  STL [R1+0x1064], R3 ;  /* 0x0010640301007387 */ /* 0x000fe80000100800 */
[----:B------:R1:W-:Y:S01]  /*3030*/  STL [R1+0x104], R2 ;  /* 0x0001040201007387 */ /* 0x0003e20000100800 */
[----:B0-----:R-:W-:-:S02]  /*3040*/  VIADD R61, R60, 0x64 ;  /* 0x000000643c3d7836 */ /* 0x001fc40000000000 */
[----:B-1----:R-:W-:-:S05]  /*3050*/  VIADD R2, R60, 0x63 ;  /* 0x000000633c027836 */ /* 0x002fca0000000000 */
[----:B------:R0:W-:Y:S04]  /*3060*/  STL [R1+0xec], R2 ;  /* 0x0000ec0201007387 */ /* 0x0001e80000100800 */
[----:B------:R1:W-:Y:S01]  /*3070*/  STL [R1+0xe8], R61 ;  /* 0x0000e83d01007387 */ /* 0x0003e20000100800 */
[C---:B0-----:R-:W-:Y:S02]  /*3080*/  VIADD R2, R60.reuse, 0x66 ;  /* 0x000000663c027836 */ /* 0x041fe40000000000 */
[C---:B------:R-:W-:Y:S02]  /*3090*/  VIADD R2, R60.reuse, 0x69 ;  /* 0x000000693c027836 */ /* 0x040fe40000000000 */
[C---:B-1----:R-:W-:Y:S02]  /*30a0*/  VIADD R61, R60.reuse, 0x67 ;  /* 0x000000673c3d7836 */ /* 0x042fe40000000000 */
[----:B------:R-:W-:-:S02]  /*30b0*/  VIADD R2, R60, 0x6c ;  /* 0x0000006c3c027836 */ /* 0x000fc40000000000 */
[C---:B------:R-:W-:Y:S01]  /*30c0*/  VIADD R2, R60.reuse, 0x6f ;  /* 0x0000006f3c027836 */ /* 0x040fe20000000000 */
[----:B------:R0:W-:Y:S01]  /*30d0*/  STL [R1+0xdc], R61 ;  /* 0x0000dc3d01007387 */ /* 0x0001e20000100800 */
[C---:B------:R-:W-:Y:S02]  /*30e0*/  VIADD R2, R60.reuse, 0x72 ;  /* 0x000000723c027836 */ /* 0x040fe40000000000 */
[C---:B------:R-:W-:Y:S01]  /*30f0*/  VIADD R2, R60.reuse, 0x75 ;  /* 0x000000753c027836 */ /* 0x040fe20000000000 */
[----:B------:R1:W-:Y:S01]  /*3100*/  STL [R1+0x7c], R0 ;  /* 0x00007c0001007387 */ /* 0x0003e20000100800 */
[C---:B------:R-:W-:Y:S02]  /*3110*/  VIADD R2, R60.reuse, 0x78 ;  /* 0x000000783c027836 */ /* 0x040fe40000000000 */
[C---:B------:R-:W-:Y:S02]  /*3120*/  VIADD R2, R60.reuse, 0x7b ;  /* 0x0000007b3c027836 */ /* 0x040fe40000000000 */
[----:B------:R-:W-:-:S02]  /*3130*/  VIADD R2, R60, 0x7e ;  /* 0x0000007e3c027836 */ /* 0x000fc40000000000 */
[C---:B------:R-:W-:Y:S02]  /*3140*/  VIADD R2, R3.reuse, 0x40 ;  /* 0x0000004003027836 */ /* 0x040fe40000000000 */
[C---:B0-----:R-:W-:Y:S02]  /*3150*/  VIADD R61, R60.reuse, 0x6a ;  /* 0x0000006a3c3d7836 */ /* 0x041fe40000000000 */
[C---:B-1----:R-:W-:Y:S02]  /*3160*/  VIADD R0, R60.reuse, 0x7a ;  /* 0x0000007a3c007836 */ /* 0x042fe40000000000 */
[C---:B------:R-:W-:Y:S02]  /*3170*/  VIADD R0, R60.reuse, 0x7d ;  /* 0x0000007d3c007836 */ /* 0x040fe40000000000 */
[----:B------:R-:W-:Y:S02]  /*3180*/  VIADD R0, R3, 0x20 ;  /* 0x0000002003007836 */ /* 0x000fe40000000000 */
        /* <DEDUP_REMOVED lines=9> */
[C---:B0-----:R-:W-:Y:S02]  /*3220*/  VIADD R0, R3.reuse, 0x60 ;  /* 0x0000006003007836 */ /* 0x041fe40000000000 */
[----:B-1----:R-:W-:-:S03]  /*3230*/  VIADD R2, R3, 0x80 ;  /* 0x0000008003027836 */ /* 0x002fc60000000000 */
[----:B------:R0:W-:Y:S04]  /*3240*/  STL [R1+0x1104], R0 ;  /* 0x0011040001007387 */ /* 0x0001e80000100800 */
[----:B------:R1:W-:Y:S01]  /*3250*/  STL [R1+0x1110], R2 ;  /* 0x0011100201007387 */ /* 0x0003e20000100800 */
[C---:B0-----:R-:W-:Y:S02]  /*3260*/  VIADD R0, R3.reuse, 0xa0 ;  /* 0x000000a003007836 */ /* 0x041fe40000000000 */
[C---:B-1----:R-:W-:Y:S02]  /*3270*/  VIADD R2, R3.reuse, 0xc0 ;  /* 0x000000c003027836 */ /* 0x042fe40000000000 */
[----:B------:R-:W-:-:S03]  /*3280*/  VIADD R3, R3, 0xe0 ;  /* 0x000000e003037836 */ /* 0x000fc60000000000 */
[----:B------:R0:W-:Y:S04]  /*3290*/  STL [R1+0x1154], R2 ;  /* 0x0011540201007387 */ /* 0x0001e80000100800 */
[----:B0-----:R0:W5:Y:S04]  /*32a0*/  LDL.LU R2, [R1+0x1f68] ;  /* 0x001f680001027983 */ /* 0x0011680000300800 */
[----:B------:R1:W-:Y:S04]  /*32b0*/  STL [R1+0x1164], R3 ;  /* 0x0011640301007387 */ /* 0x0003e80000100800 */
[----:B-1----:R0:W5:Y:S04]  /*32c0*/  LDL.LU R3, [R1+0x1f64] ;  /* 0x001f640001037983 */ /* 0x0021680000300800 */
[----:B------:R0:W-:Y:S01]  /*32d0*/  STL [R1+0x1120], R0 ;  /* 0x0011200001007387 */ /* 0x0001e20000100800 */
[----:B------:R-:W-:Y:S05]  /*32e0*/  @!P0 BRA `(.L_x_0) ;  /* 0x0000047c00188947 */ /* 0x000fea0003800000 */
[----:B------:R-:W2:Y:S04]  /*32f0*/  LDL R56, [R1+0x1164] ;  /* 0x0011640001387983 */ /* 0x000ea80000100800 */
[----:B------:R-:W3:Y:S04]  /*3300*/  LDL R57, [R1+0x1154] ;  /* 0x0011540001397983 */ /* 0x000ee80000100800 */
[----:B------:R-:W4:Y:S04]  /*3310*/  LDL R53, [R1+0x10ec] ;  /* 0x0010ec0001357983 */ /* 0x000f280000100800 */
[----:B------:R-:W4:Y:S04]  /*3320*/  LDL R52, [R1+0x1104] ;  /* 0x0011040001347983 */ /* 0x000f280000100800 */
[----:B------:R-:W4:Y:S04]  /*3330*/  LDL R54, [R1+0x10d4] ;  /* 0x0010d40001367983 */ /* 0x000f280000100800 */
[----:B------:R-:W4:Y:S04]  /*3340*/  LDL R58, [R1+0x1110] ;  /* 0x00111000013a7983 */ /* 0x000f280000100800 */
[----:B------:R-:W4:Y:S01]  /*3350*/  LDL R55, [R1+0x1064] ;  /* 0x0010640001377983 */ /* 0x000f220000100800 */
[----:B------:R-:W-:Y:S01]  /*3360*/  IMAD.MOV.U32 R59, RZ, RZ, R0 ;  /* 0x000000ffff3b7224 */ /* 0x000fe200078e0000 */
[----:B0----5:R-:W-:-:S02]  /*3370*/  IABS R0, R3 ;  /* 0x0000000300007213 */ /* 0x021fc40000000000 */
[----:B------:R-:W-:Y:S02]  /*3380*/  IABS R8, R2 ;  /* 0x0000000200087213 */ /* 0x000fe40000000000 */
[----:B------:R-:W-:Y:S01]  /*3390*/  IABS R13, R60 ;  /* 0x0000003c000d7213 */ /* 0x000fe20000000000 */
[----:B------:R-:W0:Y:S01]  /*33a0*/  I2F.RP R5, R0 ;  /* 0x0000000000057306 */ /* 0x000e220000209400 */
[C---:B------:R-:W-:Y:S01]  /*33b0*/  VIADD R51, R60.reuse, 0x7e ;  /* 0x0000007e3c337836 */ /* 0x040fe20000000000 */
[----:B------:R-:W-:Y:S01]  /*33c0*/  ULDC UR7, c[0x0][0x23c] ;  /* 0x00008f0000077ab9 */ /* 0x000fe20000000800 */
[C---:B------:R-:W-:Y:S01]  /*33d0*/  VIADD R23, R60.reuse, 0x7c ;  /* 0x0000007c3c177836 */ /* 0x040fe20000000000 */
[----:B------:R-:W-:Y:S01]  /*33e0*/  ULDC.64 UR10, c[0x0][0x218] ;  /* 0x00008600000a7ab9 */ /* 0x000fe20000000a00 */
[C---:B------:R-:W-:Y:S01]  /*33f0*/  VIADD R21, R60.reuse, 0x7b ;  /* 0x0000007b3c157836 */ /* 0x040fe20000000000 */
[----:B------:R-:W-:Y:S01]  /*3400*/  ULDC UR6, c[0x0][0x238] ;  /* 0x00008e0000067ab9 */ /* 0x000fe20000000800 */
[C---:B------:R-:W-:Y:S01]  /*3410*/  VIADD R22, R60.reuse, 0x7a ;  /* 0x0000007a3c167836 */ /* 0x040fe20000000000 */
[----:B------:R-:W1:Y:S01]  /*3420*/  I2F.RP R4, R8 ;  /* 0x0000000800047306 */ /* 0x000e620000209400 */
[C---:B------:R-:W-:Y:S01]  /*3430*/  VIADD R38, R60.reuse, 0x79 ;  /* 0x000000793c267836 */ /* 0x040fe20000000000 */
[----:B------:R-:W-:Y:S01]  /*3440*/  ULDC UR9, c[0x0][0x240] ;  /* 0x0000900000097ab9 */ /* 0x000fe20000000800 */
[----:B------:R-:W-:Y:S01]  /*3450*/  VIADD R43, R60, 0x70 ;  /* 0x000000703c2b7836 */ /* 0x000fe20000000000 */
[----:B------:R-:W-:-:S04]  /*3460*/  ULDC.64 UR12, c[0x0][0x210] ;  /* 0x00008400000c7ab9 */ /* 0x000fc80000000a00 */
[----:B0-----:R-:W0:Y:S08]  /*3470*/  MUFU.RCP R5, R5 ;  /* 0x0000000500057308 */ /* 0x001e300000001000 */
[----:B-1----:R-:W1:Y:S01]  /*3480*/  MUFU.RCP R4, R4 ;  /* 0x0000000400047308 */ /* 0x002e620000001000 */
[----:B0-----:R-:W-:-:S07]  /*3490*/  VIADD R5, R5, 0xffffffe ;  /* 0x0ffffffe05057836 */ /* 0x001fce0000000000 */
[----:B------:R-:W0:Y:S01]  /*34a0*/  F2I.FTZ.U32.TRUNC.NTZ R5, R5 ;  /* 0x0000000500057305 */ /* 0x000e22000021f000 */
[----:B-1----:R-:W-:-:S07]  /*34b0*/  VIADD R4, R4, 0xffffffe ;  /* 0x0ffffffe04047836 */ /* 0x002fce0000000000 */
[----:B------:R1:W1:Y:S01]  /*34c0*/  F2I.FTZ.U32.TRUNC.NTZ R7, R4 ;  /* 0x0000000400077305 */ /* 0x000262000021f000 */
[----:B0-----:R-:W-:Y:S02]  /*34d0*/  IMAD.MOV R6, RZ, RZ, -R5 ;  /* 0x000000ffff067224 */ /* 0x001fe400078e0a05 */
[----:B-1----:R-:W-:Y:S02]  /*34e0*/  IMAD.MOV.U32 R4, RZ, RZ, RZ ;  /* 0x000000ffff047224 */ /* 0x002fe400078e00ff */
[----:B------:R-:W-:Y:S02]  /*34f0*/  IMAD R6, R6, R0, RZ ;  /* 0x0000000006067224 */ /* 0x000fe400078e02ff */
[----:B------:R-:W-:Y:S02]  /*3500*/  IMAD.MOV R11, RZ, RZ, -R7 ;  /* 0x000000ffff0b7224 */ /* 0x000fe400078e0a07 */
[----:B------:R-:W-:-:S04]  /*3510*/  IMAD.HI.U32 R4, R5, R6, R4 ;  /* 0x0000000605047227 */ /* 0x000fc800078e0004 */
[----:B------:R-:W-:Y:S02]  /*3520*/  IMAD R11, R11, R8, RZ ;  /* 0x000000080b0b7224 */ /* 0x000fe400078e02ff */
[----:B------:R-:W-:-:S04]  /*3530*/  IMAD.MOV.U32 R6, RZ, RZ, RZ ;  /* 0x000000ffff067224 */ /* 0x000fc800078e00ff */
[----:B------:R-:W-:-:S04]  /*3540*/  IMAD.HI.U32 R11, R7, R11, R6 ;  /* 0x0000000b070b7227 */ /* 0x000fc800078e0006 */
[----:B------:R-:W-:Y:S01]  /*3550*/  IMAD.HI.U32 R9, R4, R13, RZ ;  /* 0x0000000d04097227 */ /* 0x000fe200078e00ff */
[----:B------:R-:W-:-:S03]  /*3560*/  IABS R6, R59 ;  /* 0x0000003b00067213 */ /* 0x000fc60000000000 */
[----:B------:R-:W-:-:S04]  /*3570*/  IMAD.MOV R9, RZ, RZ, -R9 ;  /* 0x000000ffff097224 */ /* 0x000fc800078e0a09 */
[----:B------:R-:W-:-:S05]  /*3580*/  IMAD R13, R0, R9, R13 ;  /* 0x00000009000d7224 */ /* 0x000fca00078e020d */
[----:B------:R-:W-:-:S13]  /*3590*/  ISETP.GT.U32.AND P4, PT, R0, R13, PT ;  /* 0x0000000d0000720c */ /* 0x000fda0003f84070 */
[----:B------:R-:W-:Y:S01]  /*35a0*/  @!P4 IMAD.IADD R13, R13, 0x1, -R0 ;  /* 0x000000010d0dc824 */ /* 0x000fe200078e0a00 */
[----:B------:R0:W-:Y:S01]  /*35b0*/  STL [R1+0x200c], R3 ;  /* 0x00200c0301007387 */ /* 0x0001e20000100800 */
[----:B--2---:R-:W-:Y:S02]  /*35c0*/  IABS R14, R56 ;  /* 0x00000038000e7213 */ /* 0x004fe40000000000 */
[----:B---3--:R-:W-:-:S03]  /*35d0*/  IABS R12, R57 ;  /* 0x00000039000c7213 */ /* 0x008fc60000000000 */
[----:B------:R-:W-:-:S04]  /*35e0*/  IMAD.HI.U32 R5, R11, R14, RZ ;  /* 0x0000000e0b057227 */ /* 0x000fc800078e00ff */
[----:B------:R-:W-:-:S04]  /*35f0*/  IMAD.HI.U32 R7, R11, R12, RZ ;  /* 0x0000000c0b077227 */ /* 0x000fc800078e00ff */
[----:B------:R-:W-:Y:S01]  /*3600*/  IMAD.MOV R5, RZ, RZ, -R5 ;  /* 0x000000ffff057224 */ /* 0x000fe200078e0a05 */
[----:B----4-:R-:W-:Y:S01]  /*3610*/  IABS R10, R52 ;  /* 0x00000034000a7213 */ /* 0x010fe20000000000 */
[----:B------:R-:W-:Y:S01]  /*3620*/  IMAD.MOV R7, RZ, RZ, -R7 ;  /* 0x000000ffff077224 */ /* 0x000fe200078e0a07 */
[----:B------:R-:W-:Y:S01]  /*3630*/  IABS R9, R53 ;  /* 0x0000003500097213 */ /* 0x000fe20000000000 */
[----:B------:R-:W-:Y:S02]  /*3640*/  IMAD R14, R8, R5, R14 ;  /* 0x00000005080e7224 */ /* 0x000fe400078e020e */
[----:B------:R-:W-:-:S03]  /*3650*/  IMAD.HI.U32 R5, R11, R6, RZ ;  /* 0x000000060b057227 */ /* 0x000fc600078e00ff */
[C---:B------:R-:W-:Y:S01]  /*3660*/  ISETP.GT.U32.AND P6, PT, R8.reuse, R14, PT ;  /* 0x0000000e0800720c */ /* 0x040fe20003fc4070 */
[C---:B------:R-:W-:Y:S01]  /*3670*/  IMAD R12, R8.reuse, R7, R12 ;  /* 0x00000007080c7224 */ /* 0x040fe200078e020c */
[----:B------:R-:W-:Y:S01]  /*3680*/  IABS R7, R54 ;  /* 0x0000003600077213 */ /* 0x000fe20000000000 */
[----:B------:R-:W-:Y:S02]  /*3690*/  IMAD.MOV R5, RZ, RZ, -R5 ;  /* 0x000000ffff057224 */ /* 0x000fe400078e0a05 */
[----:B------:R-:W-:Y:S01]  /*36a0*/  IMAD.HI.U32 R16, R11, R10, RZ ;  /* 0x0000000a0b107227 */ /* 0x000fe200078e00ff */
[----:B------:R-:W-:-:S03]  /*36b0*/  ISETP.GT.U32.AND P1, PT, R8, R12, PT ;  /* 0x0000000c0800720c */ /* 0x000fc60003f24070 */
[----:B------:R-:W-:-:S04]  /*36c0*/  IMAD.HI.U32 R19, R11, R9, RZ ;  /* 0x000000090b137227 */ /* 0x000fc800078e00ff */
[----:B------:R-:W-:Y:S02]  /*36d0*/  IMAD R6, R8, R5, R6 ;  /* 0x0000000508067224 */ /* 0x000fe400078e0206 */
[----:B------:R-:W-:-:S04]  /*36e0*/  IMAD.HI.U32 R5, R11, R7, RZ ;  /* 0x000000070b057227 */ /* 0x000fc800078e00ff */
[----:B------:R-:W-:Y:S02]  /*36f0*/  IMAD.MOV R16, RZ, RZ, -R16 ;  /* 0x000000ffff107224 */ /* 0x000fe400078e0a10 */
[----:B------:R-:W-:Y:S02]  /*3700*/  IMAD.MOV R19, RZ, RZ, -R19 ;  /* 0x000000ffff137224 */ /* 0x000fe400078e0a13 */
[----:B------:R-:W-:Y:S02]  /*3710*/  IMAD.MOV R5, RZ, RZ, -R5 ;  /* 0x000000ffff057224 */ /* 0x000fe400078e0a05 */
[C---:B------:R-:W-:Y:S02]  /*3720*/  IMAD R10, R8.reuse, R16, R10 ;  /* 0x00000010080a7224 */ /* 0x040fe400078e020a */
[C---:B------:R-:W-:Y:S01]  /*3730*/  IMAD R9, R8.reuse, R19, R9 ;  /* 0x0000001308097224 */ /* 0x040fe200078e0209 */
[----:B------:R-:W-:Y:S01]  /*3740*/  IABS R15, R58 ;  /* 0x0000003a000f7213 */ /* 0x000fe20000000000 */
[----:B------:R-:W-:Y:S01]  /*3750*/  IMAD R5, R8, R5, R7 ;  /* 0x0000000508057224 */ /* 0x000fe200078e0207 */
[----:B------:R-:W-:Y:S01]  /*3760*/  IABS R18, R55 ;  /* 0x0000003700127213 */ /* 0x000fe20000000000 */
[----:B------:R-:W-:Y:S01]  /*3770*/  @!P6 IMAD.IADD R14, R14, 0x1, -R8 ;  /* 0x000000010e0ee824 */ /* 0x000fe200078e0a08 */
[----:B------:R-:W-:-:S02]  /*3780*/  ISETP.GT.U32.AND P2, PT, R8, R10, PT ;  /* 0x0000000a0800720c */ /* 0x000fc40003f44070 */
[----:B------:R-:W-:Y:S01]  /*3790*/  ISETP.GT.U32.AND P0, PT, R8, R9, PT ;  /* 0x000000090800720c */ /* 0x000fe20003f04070 */
[----:B------:R-:W-:Y:S01]  /*37a0*/  @!P1 IMAD.IADD R12, R12, 0x1, -R8 ;  /* 0x000000010c0c9824 */ /* 0x000fe200078e0a08 */
[C---:B------:R-:W-:Y:S01]  /*37b0*/  ISETP.GT.U32.AND P5, PT, R8.reuse, R6, PT ;  /* 0x000000060800720c */ /* 0x040fe20003fa4070 */
[C---:B------:R-:W-:Y:S01]  /*37c0*/  IMAD.HI.U32 R17, R11.reuse, R15, RZ ;  /* 0x0000000f0b117227 */ /* 0x040fe200078e00ff */
[C---:B------:R-:W-:Y:S02]  /*37d0*/  ISETP.GT.U32.AND P4, PT, R8.reuse, R5, PT ;  /* 0x000000050800720c */ /* 0x040fe40003f84070 */
[----:B------:R-:W-:Y:S01]  /*37e0*/  ISETP.GT.U32.AND P1, PT, R8, R14, PT ;  /* 0x0000000e0800720c */ /* 0x000fe20003f24070 */
[----:B------:R-:W-:-:S04]  /*37f0*/  IMAD.HI.U32 R11, R11, R18, RZ ;  /* 0x000000120b0b7227 */ /* 0x000fc800078e00ff */
[----:B------:R-:W-:Y:S02]  /*3800*/  IMAD.MOV R17, RZ, RZ, -R17 ;  /* 0x000000ffff117224 */ /* 0x000fe400078e0a11 */
[----:B------:R-:W-:Y:S02]  /*3810*/  IMAD.MOV R16, RZ, RZ, -R11 ;  /* 0x000000ffff107224 */ /* 0x000fe400078e0a0b */
[C---:B------:R-:W-:Y:S02]  /*3820*/  IMAD R15, R8.reuse, R17, R15 ;  /* 0x00000011080f7224 */ /* 0x040fe400078e020f */
[----:B------:R-:W-:Y:S02]  /*3830*/  IMAD R18, R8, R16, R18 ;  /* 0x0000001008127224 */ /* 0x000fe400078e0212 */
[--C-:B------:R-:W-:Y:S02]  /*3840*/  @!P2 IMAD.IADD R10, R10, 0x1, -R8.reuse ;  /* 0x000000010a0aa824 */ /* 0x100fe400078e0a08 */
[----:B------:R-:W-:-:S02]  /*3850*/  @!P0 IMAD.IADD R9, R9, 0x1, -R8 ;  /* 0x0000000109098824 */ /* 0x000fc400078e0a08 */
[--C-:B------:R-:W-:Y:S01]  /*3860*/  @!P5 IMAD.IADD R6, R6, 0x1, -R8.reuse ;  /* 0x000000010606d824 */ /* 0x100fe200078e0a08 */
[C---:B------:R-:W-:Y:S01]  /*3870*/  ISETP.GT.U32.AND P5, PT, R8.reuse, R12, PT ;  /* 0x0000000c0800720c */ /* 0x040fe20003fa4070 */
[--C-:B------:R-:W-:Y:S01]  /*3880*/  @!P4 IMAD.IADD R5, R5, 0x1, -R8.reuse ;  /* 0x000000010505c824 */ /* 0x100fe200078e0a08 */
[----:B------:R-:W-:Y:S01]  /*3890*/  ISETP.GT.U32.AND P3, PT, R8, R15, PT ;  /* 0x0000000f0800720c */ /* 0x000fe20003f64070 */
[----:B------:R-:W-:Y:S01]  /*38a0*/  @!P1 IMAD.IADD R14, R14, 0x1, -R8 ;  /* 0x000000010e0e9824 */ /* 0x000fe200078e0a08 */
[C---:B------:R-:W-:Y:S02]  /*38b0*/  ISETP.GT.U32.AND P6, PT, R8.reuse, R18, PT ;  /* 0x000000120800720c */ /* 0x040fe40003fc4070 */
[C---:B------:R-:W-:Y:S02]  /*38c0*/  ISETP.GT.U32.AND P4, PT, R8.reuse, R10, PT ;  /* 0x0000000a0800720c */ /* 0x040fe40003f84070 */
[----:B------:R-:W-:Y:S02]  /*38d0*/  ISETP.GT.U32.AND P1, PT, R8, R9, PT ;  /* 0x000000090800720c */ /* 0x000fe40003f24070 */
[----:B------:R-:W-:-:S03]  /*38e0*/  IABS R7, R61 ;  /* 0x0000003d00077213 */ /* 0x000fc60000000000 */
[--C-:B------:R-:W-:Y:S01]  /*38f0*/  @!P5 IMAD.IADD R12, R12, 0x1, -R8.reuse ;  /* 0x000000010c0cd824 */ /* 0x100fe200078e0a08 */
[----:B------:R-:W-:Y:S01]  /*3900*/  ISETP.GT.U32.AND P5, PT, R8, R5, PT ;  /* 0x000000050800720c */ /* 0x000fe20003fa4070 */
[--C-:B------:R-:W-:Y:S01]  /*3910*/  @!P3 IMAD.IADD R15, R15, 0x1, -R8.reuse ;  /* 0x000000010f0fb824 */ /* 0x100fe200078e0a08 */
[----:B------:R-:W-:Y:S01]  /*3920*/  IABS R11, R51 ;  /* 0x00000033000b7213 */ /* 0x000fe20000000000 */
[--C-:B------:R-:W-:Y:S02]  /*3930*/  @!P6 IMAD.IADD R18, R18, 0x1, -R8.reuse ;  /* 0x000000011212e824 */ /* 0x100fe400078e0a08 */
[--C-:B------:R-:W-:Y:S01]  /*3940*/  @!P4 IMAD.IADD R10, R10, 0x1, -R8.reuse ;  /* 0x000000010a0ac824 */ /* 0x100fe200078e0a08 */
[----:B------:R-:W-:Y:S01]  /*3950*/  ISETP.GE.AND P4, PT, R56, RZ, PT ;  /* 0x000000ff3800720c */ /* 0x000fe20003f86270 */
[----:B------:R-:W-:Y:S01]  /*3960*/  @!P1 IMAD.IADD R9, R9, 0x1, -R8 ;  /* 0x0000000109099824 */ /* 0x000fe200078e0a08 */
[----:B------:R-:W-:Y:S01]  /*3970*/  ISETP.GE.AND P1, PT, R57, RZ, PT ;  /* 0x000000ff3900720c */ /* 0x000fe20003f26270 */
[----:B------:R-:W-:Y:S01]  /*3980*/  IMAD.MOV.U32 R16, RZ, RZ, R7 ;  /* 0x000000ffff107224 */ /* 0x000fe200078e0007 */
[C---:B------:R-:W-:Y:S01]  /*3990*/  ISETP.GT.U32.AND P2, PT, R8.reuse, R6, PT ;  /* 0x000000060800720c */ /* 0x040fe20003f44070 */
[----:B------:R-:W-:Y:S01]  /*39a0*/  IMAD.MOV.U32 R7, RZ, RZ, R11 ;  /* 0x000000ffff077224 */ /* 0x000fe200078e000b */
[----:B------:R-:W-:Y:S01]  /*39b0*/  ISETP.GT.U32.AND P0, PT, R8, R15, PT ;  /* 0x0000000f0800720c */ /* 0x000fe20003f04070 */
[----:B------:R-:W-:Y:S01]  /*39c0*/  IMAD.HI.U32 R11, R4, R16, RZ ;  /* 0x00000010040b7227 */ /* 0x000fe200078e00ff */
[----:B------:R-:W-:-:S03]  /*39d0*/  ISETP.GT.U32.AND P6, PT, R8, R18, PT ;  /* 0x000000120800720c */ /* 0x000fc60003fc4070 */
[----:B------:R-:W-:Y:S02]  /*39e0*/  IMAD.MOV R11, RZ, RZ, -R11 ;  /* 0x000000ffff0b7224 */ /* 0x000fe400078e0a0b */
[----:B------:R-:W-:Y:S01]  /*39f0*/  @!P5 IMAD.IADD R5, R5, 0x1, -R8 ;  /* 0x000000010505d824 */ /* 0x000fe200078e0a08 */
[----:B------:R-:W-:Y:S01]  /*3a00*/  ISETP.GE.AND P5, PT, R59, RZ, PT ;  /* 0x000000ff3b00720c */ /* 0x000fe20003fa6270 */
[----:B------:R-:W-:-:S04]  /*3a10*/  IMAD.HI.U32 R17, R4, R7, RZ ;  /* 0x0000000704117227 */ /* 0x000fc800078e00ff */
[----:B------:R-:W-:Y:S01]  /*3a20*/  IMAD R11, R0, R11, R16 ;  /* 0x0000000b000b7224 */ /* 0x000fe200078e0210 */
[----:B------:R-:W-:Y:S01]  /*3a30*/  IABS R16, R23 ;  /* 0x0000001700107213 */ /* 0x000fe20000000000 */
[----:B------:R-:W-:Y:S01]  /*3a40*/  @!P4 IMAD.MOV R14, RZ, RZ, -R14 ;  /* 0x000000ffff0ec224 */ /* 0x000fe200078e0a0e */
[----:B------:R-:W-:Y:S01]  /*3a50*/  ISETP.GE.AND P4, PT, R52, RZ, PT ;  /* 0x000000ff3400720c */ /* 0x000fe20003f86270 */
[----:B------:R-:W-:Y:S01]  /*3a60*/  @!P1 IMAD.MOV R12, RZ, RZ, -R12 ;  /* 0x000000ffff0c9224 */ /* 0x000fe200078e0a0c */
[----:B------:R-:W-:Y:S01]  /*3a70*/  ISETP.GE.AND P1, PT, R53, RZ, PT ;  /* 0x000000ff3500720c */ /* 0x000fe20003f26270 */
[----:B------:R-:W-:Y:S02]  /*3a80*/  @!P2 IMAD.IADD R6, R6, 0x1, -R8 ;  /* 0x000000010606a824 */ /* 0x000fe400078e0a08 */
[----:B------:R-:W-:Y:S02]  /*3a90*/  IMAD.MOV R17, RZ, RZ, -R17 ;  /* 0x000000ffff117224 */ /* 0x000fe400078e0a11 */
[----:B------:R-:W-:-:S02]  /*3aa0*/  VIADD R59, R60, 0x7d ;  /* 0x0000007d3c3b7836 */ /* 0x000fc40000000000 */
[--C-:B------:R-:W-:Y:S02]  /*3ab0*/  @!P0 IMAD.IADD R15, R15, 0x1, -R8.reuse ;  /* 0x000000010f0f8824 */ /* 0x100fe400078e0a08 */
[----:B------:R-:W-:Y:S02]  /*3ac0*/  @!P6 IMAD.IADD R18, R18, 0x1, -R8 ;  /* 0x000000011212e824 */ /* 0x000fe400078e0a08 */
[----:B------:R-:W-:Y:S01]  /*3ad0*/  IMAD.MOV.U32 R8, RZ, RZ, R6 ;  /* 0x000000ffff087224 */ /* 0x000fe200078e0006 */
[----:B------:R-:W-:Y:S01]  /*3ae0*/  ISETP.GE.AND P6, PT, R58, RZ, PT ;  /* 0x000000ff3a00720c */ /* 0x000fe20003fc6270 */
[----:B------:R-:W-:-:S04]  /*3af0*/  IMAD.HI.U32 R6, R4, R16, RZ ;  /* 0x0000001004067227 */ /* 0x000fc800078e00ff */
[----:B------:R-:W-:Y:S01]  /*3b00*/  IMAD R7, R0, R17, R7 ;  /* 0x0000001100077224 */ /* 0x000fe200078e0207 */
[----:B------:R-:W-:Y:S01]  /*3b10*/  IABS R17, R59 ;  /* 0x0000003b00117213 */ /* 0x000fe20000000000 */
[----:B------:R-:W-:Y:S02]  /*3b20*/  IMAD.MOV R6, RZ, RZ, -R6 ;  /* 0x000000ffff067224 */ /* 0x000fe400078e0a06 */
[----:B------:R-:W-:Y:S02]  /*3b30*/  IMAD.MOV.U32 R20, RZ, RZ, R9 ;  /* 0x000000ffff147224 */ /* 0x000fe400078e0009 */
[----:B------:R-:W-:Y:S01]  /*3b40*/  @!P5 IMAD.MOV R8, RZ, RZ, -R8 ;  /* 0x000000ffff08d224 */ /* 0x000fe200078e0a08 */
[----:B------:R-:W-:Y:S01]  /*3b50*/  ISETP.GE.AND P5, PT, R54, RZ, PT ;  /* 0x000000ff3600720c */ /* 0x000fe20003fa6270 */
[----:B------:R-:W-:-:S04]  /*3b60*/  IMAD.HI.U32 R19, R4, R17, RZ ;  /* 0x0000001104137227 */ /* 0x000fc800078e00ff */
[----:B------:R-:W-:Y:S01]  /*3b70*/  @!P4 IMAD.MOV R10, RZ, RZ, -R10 ;  /* 0x000000ffff0ac224 */ /* 0x000fe200078e0a0a */
[----:B------:R-:W-:Y:S01]  /*3b80*/  ISETP.GE.AND P4, PT, R55, RZ, PT ;  /* 0x000000ff3700720c */ /* 0x000fe20003f86270 */
[----:B------:R-:W-:Y:S01]  /*3b90*/  IMAD R6, R0, R6, R16 ;  /* 0x0000000600067224 */ /* 0x000fe200078e0210 */
[----:B------:R-:W-:Y:S01]  /*3ba0*/  LOP3.LUT R16, RZ, R2, RZ, 0x33, !PT ;  /* 0x00000002ff107212 */ /* 0x000fe200078e33ff */
[----:B------:R-:W-:Y:S01]  /*3bb0*/  @!P1 IMAD.MOV R20, RZ, RZ, -R20 ;  /* 0x000000ffff149224 */ /* 0x000fe200078e0a14 */
[----:B------:R-:W-:Y:S01]  /*3bc0*/  ISETP.NE.AND P1, PT, R2, RZ, PT ;  /* 0x000000ff0200720c */ /* 0x000fe20003f25270 */
[----:B------:R-:W-:Y:S02]  /*3bd0*/  IMAD.MOV R19, RZ, RZ, -R19 ;  /* 0x000000ffff137224 */ /* 0x000fe400078e0a13 */
[----:B------:R-:W-:Y:S01]  /*3be0*/  @!P6 IMAD.MOV R15, RZ, RZ, -R15 ;  /* 0x000000ffff0fe224 */ /* 0x000fe200078e0a0f */
[----:B0-----:R-:W-:Y:S01]  /*3bf0*/  SEL R3, R16, R14, !P1 ;  /* 0x0000000e10037207 */ /* 0x001fe20004800000 */
[----:B------:R-:W-:Y:S01]  /*3c00*/  IMAD R9, R0, R19, R17 ;  /* 0x0000001300097224 */ /* 0x000fe200078e0211 */
[C---:B------:R-:W-:Y:S01]  /*3c10*/  SEL R12, R16.reuse, R12, !P1 ;  /* 0x0000000c100c7207 */ /* 0x040fe20004800000 */
[----:B------:R-:W-:Y:S01]  /*3c20*/  IMAD.MOV.U32 R17, RZ, RZ, R5 ;  /* 0x000000ffff117224 */ /* 0x000fe200078e0005 */
[C---:B------:R-:W-:Y:S01]  /*3c30*/  SEL R8, R16.reuse, R8, !P1 ;  /* 0x0000000810087207 */ /* 0x040fe20004800000 */
[----:B------:R0:W-:Y:S02]  /*3c40*/  STL [R1+0x1f4], R3 ;  /* 0x0001f40301007387 */ /* 0x0001e40000100800 */
[----:B------:R-:W-:Y:S01]  /*3c50*/  @!P5 IMAD.MOV R17, RZ, RZ, -R17 ;  /* 0x000000ffff11d224 */ /* 0x000fe200078e0a11 */
[----:B------:R-:W-:Y:S01]  /*3c60*/  SEL R10, R16, R10, !P1 ;  /* 0x0000000a100a7207 */ /* 0x000fe20004800000 */
[----:B------:R-:W-:Y:S01]  /*3c70*/  @!P4 IMAD.MOV R18, RZ, RZ, -R18 ;  /* 0x000000ffff12c224 */ /* 0x000fe200078e0a12 */
[----:B------:R-:W-:Y:S01]  /*3c80*/  STL [R1+0x1f0], R12 ;  /* 0x0001f00c01007387 */ /* 0x000fe20000100800 */
[----:B------:R-:W-:-:S02]  /*3c90*/  ISETP.GT.U32.AND P4, PT, R0, R9, PT ;  /* 0x000000090000720c */ /* 0x000fc40003f84070 */
[C---:B0-----:R-:W-:Y:S01]  /*3ca0*/  SEL R3, R16.reuse, R15, !P1 ;  /* 0x0000000f10037207 */ /* 0x041fe20004800000 */
[----:B------:R0:W-:Y:S04]  /*3cb0*/  STL [R1+0x1cc], R8 ;  /* 0x0001cc0801007387 */ /* 0x0001e80000100800 */
[----:B------:R1:W-:Y:S01]  /*3cc0*/  STL [R1+0x1f8], R3 ;  /* 0x0001f80301007387 */ /* 0x0003e20000100800 */
[----:B0-----:R-:W-:-:S03]  /*3cd0*/  SEL R8, R16, R20, !P1 ;  /* 0x0000001410087207 */ /* 0x001fc60004800000 */
[----:B------:R-:W-:Y:S01]  /*3ce0*/  STL [R1+0x1fc], R10 ;  /* 0x0001fc0a01007387 */ /* 0x000fe20000100800 */
[----:B-1----:R-:W-:-:S03]  /*3cf0*/  SEL R3, R16, R17, !P1 ;  /* 0x0000001110037207 */ /* 0x002fc60004800000 */
[----:B------:R-:W-:Y:S04]  /*3d00*/  STL [R1+0x220], R8 ;  /* 0x0002200801007387 */ /* 0x000fe80000100800 */
[----:B------:R0:W-:Y:S01]  /*3d10*/  STL [R1+0x224], R3 ;  /* 0x0002240301007387 */ /* 0x0001e20000100800 */
[----:B------:R-:W-:Y:S01]  /*3d20*/  @!P4 IMAD.IADD R9, R9, 0x1, -R0 ;  /* 0x000000010909c824 */ /* 0x000fe200078e0a00 */
[----:B------:R-:W-:Y:S02]  /*3d30*/  ISETP.GE.AND P4, PT, R23, RZ, PT ;  /* 0x000000ff1700720c */ /* 0x000fe40003f86270 */
[----:B0-----:R-:W-:-:S05]  /*3d40*/  SEL R3, R16, R18, !P1 ;  /* 0x0000001210037207 */ /* 0x001fca0004800000 */
[----:B------:R0:W-:Y:S04]  /*3d50*/  STL [R1+0x228], R3 ;  /* 0x0002280301007387 */ /* 0x0001e80000100800 */
[----:B------:R-:W-:Y:S04]  /*3d60*/  STL [R1+0x1f64], R60 ;  /* 0x001f643c01007387 */ /* 0x000fe80000100800 */
[----:B------:R-:W2:Y:S01]  /*3d70*/  LDL.LU R23, [R1+0x7c] ;  /* 0x00007c0001177983 */ /* 0x000ea20000300800 */
[C---:B------:R-:W-:Y:S02]  /*3d80*/  ISETP.GT.U32.AND P6, PT, R0.reuse, R11, PT ;  /* 0x0000000b0000720c */ /* 0x040fe40003fc4070 */
[----:B------:R-:W-:-:S11]  /*3d90*/  ISETP.GT.U32.AND P2, PT, R0, R13, PT ;  /* 0x0000000d0000720c */ /* 0x000fd60003f44070 */
[--C-:B------:R-:W-:Y:S01]  /*3da0*/  @!P6 IMAD.IADD R11, R11, 0x1, -R0.reuse ;  /* 0x000000010b0be824 */ /* 0x100fe200078e0a00 */
[----:B------:R-:W-:Y:S01]  /*3db0*/  ISETP.GT.U32.AND P6, PT, R0, R7, PT ;  /* 0x000000070000720c */ /* 0x000fe20003fc4070 */
[----:B------:R-:W-:-:S03]  /*3dc0*/  @!P2 IMAD.IADD R13, R13, 0x1, -R0 ;  /* 0x000000010d0da824 */ /* 0x000fc600078e0a00 */
[----:B------:R-:W-:-:S09]  /*3dd0*/  ISETP.GT.U32.AND P5, PT, R0, R11, PT ;  /* 0x0000000b0000720c */ /* 0x000fd20003fa4070 */
[----:B------:R-:W-:Y:S01]  /*3de0*/  @!P6 IMAD.IADD R7, R7, 0x1, -R0 ;  /* 0x000000010707e824 */ /* 0x000fe200078e0a00 */
[----:B------:R-:W-:Y:S01]  /*3df0*/  ISETP.GE.AND P6, PT, R60, RZ, PT ;  /* 0x000000ff3c00720c */ /* 0x000fe20003fc6270 */
[----:B------:R-:W-:Y:S01]  /*3e00*/  IMAD.MOV.U32 R8, RZ, RZ, R13 ;  /* 0x000000ffff087224 */ /* 0x000fe200078e000d */
[----:B------:R-:W-:Y:S02]  /*3e10*/  IABS R2, R21 ;  /* 0x0000001500027213 */ /* 0x000fe40000000000 */
[----:B------:R-:W-:Y:S02]  /*3e20*/  IABS R5, R22 ;  /* 0x0000001600057213 */ /* 0x000fe40000000000 */
[----:B------:R-:W-:Y:S01]  /*3e30*/  ISETP.GT.U32.AND P1, PT, R0, R6, PT ;  /* 0x000000060000720c */ /* 0x000fe20003f24070 */
[----:B------:R-:W-:Y:S02]  /*3e40*/  IMAD.MOV.U32 R12, RZ, RZ, R2 ;  /* 0x000000ffff0c7224 */ /* 0x000fe400078e0002 */
[----:B------:R-:W-:-:S04]  /*3e50*/  IMAD.HI.U32 R14, R4, R5, RZ ;  /* 0x00000005040e7227 */ /* 0x000fc800078e00ff */
[----:B------:R-:W-:Y:S01]  /*3e60*/  @!P6 IMAD.MOV R8, RZ, RZ, -R8 ;  /* 0x000000ffff08e224 */ /* 0x000fe200078e0a08 */
[C---:B------:R-:W-:Y:S01]  /*3e70*/  ISETP.GT.U32.AND P6, PT, R0.reuse, R9, PT ;  /* 0x000000090000720c */ /* 0x040fe20003fc4070 */
[----:B------:R-:W-:Y:S01]  /*3e80*/  @!P5 IMAD.IADD R11, R11, 0x1, -R0 ;  /* 0x000000010b0bd824 */ /* 0x000fe200078e0a00 */
[----:B------:R-:W-:Y:S01]  /*3e90*/  ISETP.GT.U32.AND P5, PT, R0, R7, PT ;  /* 0x000000070000720c */ /* 0x000fe20003fa4070 */
[----:B------:R-:W-:-:S04]  /*3ea0*/  IMAD.HI.U32 R10, R4, R12, RZ ;  /* 0x0000000c040a7227 */ /* 0x000fc800078e00ff */
[----:B------:R-:W-:Y:S01]  /*3eb0*/  IMAD.MOV R14, RZ, RZ, -R14 ;  /* 0x000000ffff0e7224 */ /* 0x000fe200078e0a0e */
[----:B------:R-:W-:Y:S01]  /*3ec0*/  IABS R2, R38 ;  /* 0x0000002600027213 */ /* 0x000fe20000000000 */
[----:B------:R-:W-:Y:S02]  /*3ed0*/  IMAD.MOV R10, RZ, RZ, -R10 ;  /* 0x000000ffff0a7224 */ /* 0x000fe400078e0a0a */
[----:B------:R-:W-:Y:S02]  /*3ee0*/  @!P1 IMAD.IADD R6, R6, 0x1, -R0 ;  /* 0x0000000106069824 */ /* 0x000fe400078e0a00 */
[C---:B------:R-:W-:Y:S02]  /*3ef0*/  IMAD R5, R0.reuse, R14, R5 ;  /* 0x0000000e00057224 */ /* 0x040fe400078e0205 */
[C---:B------:R-:W-:Y:S01]  /*3f00*/  IMAD R12, R0.reuse, R10, R12 ;  /* 0x0000000a000c7224 */ /* 0x040fe200078e020c */
[C---:B------:R-:W-:Y:S01]  /*3f10*/  ISETP.GT.U32.AND P1, PT, R0.reuse, R6, PT ;  /* 0x000000060000720c */ /* 0x040fe20003f24070 */
[----:B------:R-:W-:Y:S01]  /*3f20*/  @!P6 IMAD.IADD R9, R9, 0x1, -R0 ;  /* 0x000000010909e824 */ /* 0x000fe200078e0a00 */
[----:B------:R-:W-:Y:S01]  /*3f30*/  ISETP.GT.U32.AND P6, PT, R0, R5, PT ;  /* 0x000000050000720c */ /* 0x000fe20003fc4070 */
[----:B------:R-:W-:-:S04]  /*3f40*/  IMAD.HI.U32 R10, R4, R2, RZ ;  /* 0x00000002040a7227 */ /* 0x000fc800078e00ff */
[----:B------:R-:W-:Y:S01]  /*3f50*/  @!P5 IMAD.IADD R7, R7, 0x1, -R0 ;  /* 0x000000010707d824 */ /* 0x000fe200078e0a00 */
[----:B------:R-:W-:Y:S01]  /*3f60*/  ISETP.GT.U32.AND P5, PT, R0, R12, PT ;  /* 0x0000000c0000720c */ /* 0x000fe20003fa4070 */
[----:B------:R-:W-:Y:S02]  /*3f70*/  VIADD R53, R60, 0x78 ;  /* 0x000000783c357836 */ /* 0x000fe40000000000 */
[----:B------:R-:W-:Y:S01]  /*3f80*/  IMAD.MOV R10, RZ, RZ, -R10 ;  /* 0x000000ffff0a7224 */ /* 0x000fe200078e0a0a */
[----:B------:R-:W-:Y:S01]  /*3f90*/  ISETP.GE.AND P3, PT, R61, RZ, PT ;  /* 0x000000ff3d00720c */ /* 0x000fe20003f66270 */
[----:B------:R-:W-:Y:S01]  /*3fa0*/  IMAD.MOV.U32 R42, RZ, RZ, R53 ;  /* 0x000000ffff2a7224 */ /* 0x000fe200078e0035 */
[----:B------:R-:W-:Y:S01]  /*3fb0*/  ISETP.GE.AND P0, PT, R51, RZ, PT ;  /* 0x000000ff3300720c */ /* 0x000fe20003f06270 */
[----:B------:R-:W-:Y:S01]  /*3fc0*/  IMAD R13, R0, R10, R2 ;  /* 0x0000000a000d7224 */ /* 0x000fe200078e0202 */
[----:B------:R-:W-:Y:S01]  /*3fd0*/  ISETP.GE.AND P2, PT, R59, RZ, PT ;  /* 0x000000ff3b00720c */ /* 0x000fe20003f46270 */
[--C-:B------:R-:W-:Y:S01]  /*3fe0*/  @!P1 IMAD.IADD R6, R6, 0x1, -R0.reuse ;  /* 0x0000000106069824 */ /* 0x100fe200078e0a00 */
[----:B------:R-:W-:Y:S01]  /*3ff0*/  IABS R15, R42 ;  /* 0x0000002a000f7213 */ /* 0x000fe20000000000 */
[----:B------:R-:W-:Y:S01]  /*4000*/  @!P6 IMAD.IADD R5, R5, 0x1, -R0 ;  /* 0x000000010505e824 */ /* 0x000fe200078e0a00 */
[----:B------:R-:W-:Y:S01]  /*4010*/  ISETP.GT.U32.AND P1, PT, R0, R13, PT ;  /* 0x0000000d0000720c */ /* 0x000fe20003f24070 */
[----:B0-----:R-:W-:-:S02]  /*4020*/  IMAD.MOV.U32 R3, RZ, RZ, R7 ;  /* 0x000000ffff037224 */ /* 0x001fc400078e0007 */
[----:B------:R-:W-:Y:S01]  /*4030*/  @!P5 IMAD.IADD R12, R12, 0x1, -R0 ;  /* 0x000000010c0cd824 */ /* 0x000fe200078e0a00 */
[----:B------:R-:W-:Y:S01]  /*4040*/  ISETP.GT.U32.AND P6, PT, R0, R5, PT ;  /* 0x000000050000720c */ /* 0x000fe20003fc4070 */
[----:B------:R-:W-:Y:S02]  /*4050*/  IMAD.MOV.U32 R2, RZ, RZ, R9 ;  /* 0x000000ffff027224 */ /* 0x000fe400078e0009 */
[----:B------:R-:W-:Y:S02]  /*4060*/  VIADD R52, R60, 0x76 ;  /* 0x000000763c347836 */ /* 0x000fe40000000000 */
[----:B------:R-:W-:Y:S01]  /*4070*/  IMAD.HI.U32 R10, R4, R15, RZ ;  /* 0x0000000f040a7227 */ /* 0x000fe200078e00ff */
[----:B------:R-:W-:-:S03]  /*4080*/  ISETP.GT.U32.AND P5, PT, R0, R12, PT ;  /* 0x0000000c0000720c */ /* 0x000fc60003fa4070 */
[----:B------:R-:W-:Y:S02]  /*4090*/  @!P3 IMAD.MOV R11, RZ, RZ, -R11 ;  /* 0x000000ffff0bb224 */ /* 0x000fe400078e0a0b */
[----:B------:R-:W-:Y:S02]  /*40a0*/  VIADD R55, R60, 0x75 ;  /* 0x000000753c377836 */ /* 0x000fe40000000000 */
[----:B------:R-:W-:Y:S02]  /*40b0*/  @!P0 IMAD.MOV R3, RZ, RZ, -R3 ;  /* 0x000000ffff038224 */ /* 0x000fe400078e0a03 */
[----:B------:R-:W-:Y:S01]  /*40c0*/  @!P2 IMAD.MOV R2, RZ, RZ, -R2 ;  /* 0x000000ffff02a224 */ /* 0x000fe200078e0a02 */
[----:B------:R-:W-:Y:S01]  /*40d0*/  STL [R1+0x2010], R8 ;  /* 0x0020100801007387 */ /* 0x000fe20000100800 */
[----:B------:R-:W-:Y:S02]  /*40e0*/  IMAD.MOV.U32 R36, RZ, RZ, R52 ;  /* 0x000000ffff247224 */ /* 0x000fe400078e0034 */
[----:B------:R-:W-:Y:S01]  /*40f0*/  IMAD.MOV R10, RZ, RZ, -R10 ;  /* 0x000000ffff0a7224 */ /* 0x000fe200078e0a0a */
[----:B------:R-:W-:Y:S01]  /*4100*/  STL [R1+0x2c], R11 ;  /* 0x00002c0b01007387 */ /* 0x000fe20000100800 */
[----:B------:R-:W-:-:S02]  /*4110*/  IMAD.MOV.U32 R37, RZ, RZ, R55 ;  /* 0x000000ffff257224 */ /* 0x000fc400078e0037 */
[----:B------:R-:W-:Y:S01]  /*4120*/  VIADD R55, R60, 0x66 ;  /* 0x000000663c377836 */ /* 0x000fe20000000000 */
[----:B------:R-:W-:Y:S01]  /*4130*/  STL [R1+0x28], R3 ;  /* 0x0000280301007387 */ /* 0x000fe20000100800 */
[----:B------:R-:W-:Y:S02]  /*4140*/  @!P1 IMAD.IADD R13, R13, 0x1, -R0 ;  /* 0x000000010d0d9824 */ /* 0x000fe400078e0a00 */
[----:B------:R-:W-:Y:S01]  /*4150*/  IMAD R15, R0, R10, R15 ;  /* 0x0000000a000f7224 */ /* 0x000fe200078e020f */
[----:B------:R0:W-:Y:S01]  /*4160*/  STL [R1+0x24], R2 ;  /* 0x0000240201007387 */ /* 0x0001e20000100800 */
[----:B------:R-:W-:Y:S02]  /*4170*/  VIADD R54, R60, 0x74 ;  /* 0x000000743c367836 */ /* 0x000fe40000000000 */
[----:B------:R-:W-:Y:S01]  /*4180*/  IMAD.MOV.U32 R58, RZ, RZ, R55 ;  /* 0x000000ffff3a7224 */ /* 0x000fe200078e0037 */
[----:B------:R-:W-:Y:S01]  /*4190*/  ISETP.GT.U32.AND P1, PT, R0, R13, PT ;  /* 0x0000000d0000720c */ /* 0x000fe20003f24070 */
[----:B------:R-:W-:-:S02]  /*41a0*/  VIADD R55, R60, 0x6d ;  /* 0x0000006d3c377836 */ /* 0x000fc40000000000 */
[----:B------:R-:W-:Y:S01]  /*41b0*/  @!P6 IMAD.IADD R5, R5, 0x1, -R0 ;  /* 0x000000010505e824 */ /* 0x000fe200078e0a00 */
[----:B0-----:R-:W-:Y:S01]  /*41c0*/  IABS R2, R36 ;  /* 0x0000002400027213 */ /* 0x001fe20000000000 */
[----:B------:R-:W-:Y:S01]  /*41d0*/  VIADD R52, R60, 0x6a ;  /* 0x0000006a3c347836 */ /* 0x000fe20000000000 */
[----:B------:R-:W-:Y:S01]  /*41e0*/  ISETP.GT.U32.AND P6, PT, R0, R15, PT ;  /* 0x0000000f0000720c */ /* 0x000fe20003fc4070 */
[----:B------:R-:W-:Y:S02]  /*41f0*/  IMAD.MOV.U32 R39, RZ, RZ, R54 ;  /* 0x000000ffff277224 */ /* 0x000fe400078e0036 */
[----:B------:R-:W-:Y:S02]  /*4200*/  VIADD R53, R60, 0x73 ;  /* 0x000000733c357836 */ /* 0x000fe40000000000 */
[----:B------:R-:W-:Y:S01]  /*4210*/  IMAD.HI.U32 R10, R4, R2, RZ ;  /* 0x00000002040a7227 */ /* 0x000fe200078e00ff */
[----:B------:R-:W-:-:S03]  /*4220*/  ISETP.GE.AND P2, PT, R38, RZ, PT ;  /* 0x000000ff2600720c */ /* 0x000fc60003f46270 */
[----:B------:R-:W-:Y:S02]  /*4230*/  VIADD R49, R60, 0x6f ;  /* 0x0000006f3c317836 */ /* 0x000fe40000000000 */
[----:B------:R-:W-:Y:S02]  /*4240*/  IMAD.MOV.U32 R51, RZ, RZ, R55 ;  /* 0x000000ffff337224 */ /* 0x000fe400078e0037 */
[----:B------:R-:W-:Y:S01]  /*4250*/  @!P5 IMAD.IADD R12, R12, 0x1, -R0 ;  /* 0x000000010c0cd824 */ /* 0x000fe200078e0a00 */
[----:B------:R-:W-:Y:S01]  /*4260*/  ISETP.GE.AND P5, PT, R42, RZ, PT ;  /* 0x000000ff2a00720c */ /* 0x000fe20003fa6270 */
[----:B------:R-:W-:Y:S02]  /*4270*/  IMAD.MOV.U32 R57, RZ, RZ, R52 ;  /* 0x000000ffff397224 */ /* 0x000fe400078e0034 */
[----:B------:R-:W-:Y:S02]  /*4280*/  IMAD.MOV.U32 R59, RZ, RZ, R53 ;  /* 0x000000ffff3b7224 */ /* 0x000fe400078e0035 */
[----:B------:R-:W-:-:S02]  /*4290*/  IMAD.MOV.U32 R38, RZ, RZ, R39 ;  /* 0x000000ffff267224 */ /* 0x000fc400078e0027 */
[----:B------:R-:W-:Y:S02]  /*42a0*/  IMAD.MOV.U32 R42, RZ, RZ, R43 ;  /* 0x000000ffff2a7224 */ /* 0x000fe400078e002b */
[----:B------:R-:W-:Y:S02]  /*42b0*/  IMAD.MOV R10, RZ, RZ, -R10 ;  /* 0x000000ffff0a7224 */ /* 0x000fe400078e0a0a */
[----:B------:R-:W-:Y:S02]  /*42c0*/  IMAD.MOV.U32 R43, RZ, RZ, R49 ;  /* 0x000000ffff2b7224 */ /* 0x000fe400078e0031 */
[----:B------:R-:W-:Y:S02]  /*42d0*/  IMAD.MOV.U32 R49, RZ, RZ, R51 ;  /* 0x000000ffff317224 */ /* 0x000fe400078e0033 */
[----:B------:R-:W-:Y:S02]  /*42e0*/  IMAD.MOV.U32 R51, RZ, RZ, R57 ;  /* 0x000000ffff337224 */ /* 0x000fe400078e0039 */
[----:B------:R-:W-:Y:S01]  /*42f0*/  IMAD.MOV.U32 R39, RZ, RZ, R59 ;  /* 0x000000ffff277224 */ /* 0x000fe200078e003b */
[----:B------:R-:W-:Y:S01]  /*4300*/  IABS R59, R37 ;  /* 0x00000025003b7213 */ /* 0x000fe20000000000 */
[----:B------:R-:W-:Y:S01]  /*4310*/  IMAD.MOV.U32 R57, RZ, RZ, R58 ;  /* 0x000000ffff397224 */ /* 0x000fe200078e003a */
[----:B------:R-:W-:Y:S01]  /*4320*/  IABS R58, R38 ;  /* 0x00000026003a7213 */ /* 0x000fe20000000000 */
[----:B------:R-:W-:-:S02]  /*4330*/  IMAD R2, R0, R10, R2 ;  /* 0x0000000a00027224 */ /* 0x000fc400078e0202 */
[--C-:B------:R-:W-:Y:S02]  /*4340*/  @!P1 IMAD.IADD R13, R13, 0x1, -R0.reuse ;  /* 0x000000010d0d9824 */ /* 0x100fe400078e0a00 */
[----:B------:R-:W-:Y:S01]  /*4350*/  @!P6 IMAD.IADD R15, R15, 0x1, -R0 ;  /* 0x000000010f0fe824 */ /* 0x000fe200078e0a00 */
[----:B------:R-:W-:Y:S01]  /*4360*/  ISETP.GT.U32.AND P6, PT, R0, R2, PT ;  /* 0x000000020000720c */ /* 0x000fe20003fc4070 */
[----:B------:R-:W-:-:S04]  /*4370*/  IMAD.HI.U32 R14, R4, R58, RZ ;  /* 0x0000003a040e7227 */ /* 0x000fc800078e00ff */
[----:B------:R-:W-:-:S04]  /*4380*/  IMAD.MOV R14, RZ, RZ, -R14 ;  /* 0x000000ffff0e7224 */ /* 0x000fc800078e0a0e */
[----:B------:R-:W-:Y:S01]  /*4390*/  IMAD R58, R0, R14, R58 ;  /* 0x0000000e003a7224 */ /* 0x000fe200078e023a */
[----:B------:R-:W-:Y:S01]  /*43a0*/  ISETP.GE.AND P3, PT, R21, RZ, PT ;  /* 0x000000ff1500720c */ /* 0x000fe20003f66270 */
[----:B------:R-:W-:Y:S01]  /*43b0*/  IMAD.MOV.U32 R3, RZ, RZ, R6 ;  /* 0x000000ffff037224 */ /* 0x000fe200078e0006 */
[----:B------:R-:W-:Y:S01]  /*43c0*/  ISETP.GE.AND P0, PT, R22, RZ, PT ;  /* 0x000000ff1600720c */ /* 0x000fe20003f06270 */
[----:B------:R-:W-:Y:S01]  /*43d0*/  @!P6 IMAD.IADD R2, R2, 0x1, -R0 ;  /* 0x000000010202e824 */ /* 0x000fe200078e0a00 */
[----:B------:R-:W-:Y:S01]  /*43e0*/  ISETP.GT.U32.AND P6, PT, R0, R58, PT ;  /* 0x0000003a0000720c */ /* 0x000fe20003fc4070 */
[----:B------:R-:W-:Y:S02]  /*43f0*/  VIADD R54, R60, 0x72 ;  /* 0x000000723c367836 */ /* 0x000fe40000000000 */
[----:B------:R-:W-:Y:S01]  /*4400*/  @!P4 IMAD.MOV R3, RZ, RZ, -R3 ;  /* 0x000000ffff03c224 */ /* 0x000fe200078e0a03 */
[----:B------:R-:W-:Y:S01]  /*4410*/  ISETP.GT.U32.AND P4, PT, R0, R15, PT ;  /* 0x0000000f0000720c */ /* 0x000fe20003f84070 */
[----:B------:R-:W-:-:S02]  /*4420*/  IMAD.MOV.U32 R40, RZ, RZ, R54 ;  /* 0x000000ffff287224 */ /* 0x000fc400078e0036 */
[----:B------:R-:W-:Y:S02]  /*4430*/  VIADD R41, R60, 0x71 ;  /* 0x000000713c297836 */ /* 0x000fe40000000000 */
[----:B------:R-:W-:Y:S01]  /*4440*/  IMAD.MOV.U32 R8, RZ, RZ, R12 ;  /* 0x000000ffff087224 */ /* 0x000fe200078e000c */
[----:B------:R-:W-:Y:S01]  /*4450*/  IABS R10, R40 ;  /* 0x00000028000a7213 */ /* 0x000fe20000000000 */
[----:B------:R0:W-:Y:S01]  /*4460*/  STL [R1+0x20], R3 ;  /* 0x0000200301007387 */ /* 0x0001e20000100800 */
[----:B------:R-:W-:Y:S02]  /*4470*/  @!P0 IMAD.MOV R5, RZ, RZ, -R5 ;  /* 0x000000ffff058224 */ /* 0x000fe400078e0a05 */
[----:B------:R-:W-:Y:S01]  /*4480*/  @!P3 IMAD.MOV R8, RZ, RZ, -R8 ;  /* 0x000000ffff08b224 */ /* 0x000fe200078e0a08 */
[----:B------:R-:W-:Y:S01]  /*4490*/  IABS R14, R42 ;  /* 0x0000002a000e7213 */ /* 0x000fe20000000000 */
[----:B------:R-:W-:Y:S01]  /*44a0*/  @!P6 IMAD.IADD R58, R58, 0x1, -R0 ;  /* 0x000000013a3ae824 */ /* 0x000fe200078e0a00 */
[----:B------:R-:W-:Y:S01]  /*44b0*/  ISETP.GT.U32.AND P0, PT, R0, R2, PT ;  /* 0x000000020000720c */ /* 0x000fe20003f04070 */
[----:B------:R-:W-:-:S04]  /*44c0*/  IMAD.HI.U32 R18, R4, R10, RZ ;  /* 0x0000000a04127227 */ /* 0x000fc800078e00ff */
[----:B0-----:R-:W-:Y:S01]  /*44d0*/  IMAD.MOV.U32 R3, RZ, RZ, R13 ;  /* 0x000000ffff037224 */ /* 0x001fe200078e000d */
[----:B------:R-:W-:Y:S01]  /*44e0*/  ISETP.GT.U32.AND P6, PT, R0, R58, PT ;  /* 0x0000003a0000720c */ /* 0x000fe20003fc4070 */
[----:B------:R-:W-:Y:S02]  /*44f0*/  @!P4 IMAD.IADD R15, R15, 0x1, -R0 ;  /* 0x000000010f0fc824 */ /* 0x000fe400078e0a00 */
[----:B------:R-:W-:Y:S02]  /*4500*/  @!P2 IMAD.MOV R3, RZ, RZ, -R3 ;  /* 0x000000ffff03a224 */ /* 0x000fe400078e0a03 */
[----:B------:R-:W-:Y:S02]  /*4510*/  IMAD.MOV R18, RZ, RZ, -R18 ;  /* 0x000000ffff127224 */ /* 0x000fe400078e0a12 */
[----:B------:R-:W-:-:S04]  /*4520*/  IMAD.HI.U32 R16, R4, R14, RZ ;  /* 0x0000000e04107227 */ /* 0x000fc800078e00ff */
[----:B------:R-:W-:Y:S02]  /*4530*/  IMAD R10, R0, R18, R10 ;  /* 0x00000012000a7224 */ /* 0x000fe400078e020a */
[----:B------:R-:W-:Y:S01]  /*4540*/  IMAD.MOV R16, RZ, RZ, -R16 ;  /* 0x000000ffff107224 */ /* 0x000fe200078e0a10 */
[----:B------:R-:W-:Y:S01]  /*4550*/  IABS R13, R43 ;  /* 0x0000002b000d7213 */ /* 0x000fe20000000000 */
[----:B------:R-:W-:Y:S02]  /*4560*/  @!P0 IMAD.IADD R2, R2, 0x1, -R0 ;  /* 0x0000000102028824 */ /* 0x000fe400078e0a00 */
[----:B------:R-:W-:Y:S02]  /*4570*/  IMAD R12, R0, R16, R14 ;  /* 0x00000010000c7224 */ /* 0x000fe400078e020e */
[----:B------:R-:W-:Y:S02]  /*4580*/  @!P6 IMAD.IADD R58, R58, 0x1, -R0 ;  /* 0x000000013a3ae824 */ /* 0x000fe400078e0a00 */
[----:B------:R-:W-:Y:S01]  /*4590*/  IMAD.HI.U32 R6, R4, R13, RZ ;  /* 0x0000000d04067227 */ /* 0x000fe200078e00ff */
[----:B------:R-:W-:Y:S01]  /*45a0*/  ISETP.GT.U32.AND P6, PT, R0, R12, PT ;  /* 0x0000000c0000720c */ /* 0x000fe20003fc4070 */
[----:B------:R-:W-:Y:S02]  /*45b0*/  STL [R1+0x1c], R8 ;  /* 0x00001c0801007387 */ /* 0x000fe40000100800 */
[----:B------:R-:W-:-:S02]  /*45c0*/  IMAD.MOV R6, RZ, RZ, -R6 ;  /* 0x000000ffff067224 */ /* 0x000fc400078e0a06 */
[----:B------:R-:W-:Y:S01]  /*45d0*/  STL [R1+0x18], R5 ;  /* 0x0000180501007387 */ /* 0x000fe20000100800 */
[----:B--2---:R-:W-:-:S05]  /*45e0*/  IABS R7, R23 ;  /* 0x0000001700077213 */ /* 0x004fca0000000000 */
[----:B------:R-:W-:-:S04]  /*45f0*/  IMAD.HI.U32 R9, R4, R7, RZ ;  /* 0x0000000704097227 */ /* 0x000fc800078e00ff */
[----:B------:R-:W-:-:S04]  /*4600*/  IMAD.MOV R11, RZ, RZ, -R9 ;  /* 0x000000ffff0b7224 */ /* 0x000fc800078e0a09 */
[----:B------:R-:W-:Y:S02]  /*4610*/  IMAD R7, R0, R11, R7 ;  /* 0x0000000b00077224 */ /* 0x000fe400078e0207 */
[----:B------:R-:W-:-:S03]  /*4620*/  IMAD.HI.U32 R9, R4, R59, RZ ;  /* 0x0000003b04097227 */ /* 0x000fc600078e00ff */
[----:B------:R-:W-:Y:S01]  /*4630*/  ISETP.GT.U32.AND P1, PT, R0, R7, PT ;  /* 0x000000070000720c */ /* 0x000fe20003f24070 */
[----:B------:R-:W-:-:S04]  /*4640*/  IMAD.MOV R9, RZ, RZ, -R9 ;  /* 0x000000ffff097224 */ /* 0x000fc800078e0a09 */
[----:B------:R-:W-:Y:S01]  /*4650*/  IMAD R59, R0, R9, R59 ;  /* 0x00000009003b7224 */ /* 0x000fe200078e023b */
[----:B------:R-:W-:-:S07]  /*4660*/  IABS R9, R39 ;  /* 0x0000002700097213 */ /* 0x000fce0000000000 */
[----:B------:R-:W-:Y:S01]  /*4670*/  @!P1 IMAD.IADD R7, R7, 0x1, -R0 ;  /* 0x0000000107079824 */ /* 0x000fe200078e0a00 */
[----:B------:R-:W-:Y:S01]  /*4680*/  ISETP.GT.U32.AND P1, PT, R0, R59, PT ;  /* 0x0000003b0000720c */ /* 0x000fe20003f24070 */
[----:B------:R-:W-:Y:S01]  /*4690*/  IMAD.HI.U32 R19, R4, R9, RZ ;  /* 0x0000000904137227 */ /* 0x000fe200078e00ff */
[----:B------:R-:W-:-:S03]  /*46a0*/  IABS R11, R41 ;  /* 0x00000029000b7213 */ /* 0x000fc60000000000 */
[----:B------:R-:W-:Y:S01]  /*46b0*/  IMAD.MOV R19, RZ, RZ, -R19 ;  /* 0x000000ffff137224 */ /* 0x000fe200078e0a13 */
[----:B------:R-:W-:Y:S01]  /*46c0*/  ISETP.GT.U32.AND P3, PT, R0, R7, PT ;  /* 0x000000070000720c */ /* 0x000fe20003f64070 */
[----:B------:R-:W-:-:S04]  /*46d0*/  IMAD.HI.U32 R17, R4, R11, RZ ;  /* 0x0000000b04117227 */ /* 0x000fc800078e00ff */
[C---:B------:R-:W-:Y:S02]  /*46e0*/  IMAD R9, R0.reuse, R19, R9 ;  /* 0x0000001300097224 */ /* 0x040fe400078e0209 */
[--C-:B------:R-:W-:Y:S02]  /*46f0*/  @!P1 IMAD.IADD R59, R59, 0x1, -R0.reuse ;  /* 0x000000013b3b9824 */ /* 0x100fe400078e0a00 */
[----:B------:R-:W-:Y:S01]  /*4700*/  IMAD.MOV R17, RZ, RZ, -R17 ;  /* 0x000000ffff117224 */ /* 0x000fe200078e0a11 */
[C---:B------:R-:W-:Y:S02]  /*4710*/  ISETP.GT.U32.AND P4, PT, R0.reuse, R9, PT ;  /* 0x000000090000720c */ /* 0x040fe40003f84070 */
[C---:B------:R-:W-:Y:S01]  /*4720*/  ISETP.GT.U32.AND P2, PT, R0.reuse, R59, PT ;  /* 0x0000003b0000720c */ /* 0x040fe20003f44070 */
[C---:B------:R-:W-:Y:S02]  /*4730*/  IMAD R11, R0.reuse, R17, R11 ;  /* 0x00000011000b7224 */ /* 0x040fe400078e020b */
[----:B------:R-:W-:Y:S01]  /*4740*/  @!P3 IMAD.IADD R7, R7, 0x1, -R0 ;  /* 0x000000010707b824 */ /* 0x000fe200078e0a00 */
[----:B------:R-:W-:-:S02]  /*4750*/  ISETP.GT.U32.AND P3, PT, R0, R10, PT ;  /* 0x0000000a0000720c */ /* 0x000fc40003f64070 */
[----:B------:R-:W-:Y:S02]  /*4760*/  ISETP.GT.U32.AND P0, PT, R0, R11, PT ;  /* 0x0000000b0000720c */ /* 0x000fe40003f04070 */
[----:B------:R-:W-:-:S03]  /*4770*/  ISETP.GE.AND P1, PT, R23, RZ, PT ;  /* 0x000000ff1700720c */ /* 0x000fc60003f26270 */
[--C-:B------:R-:W-:Y:S01]  /*4780*/  @!P4 IMAD.IADD R9, R9, 0x1, -R0.reuse ;  /* 0x000000010909c824 */ /* 0x100fe200078e0a00 */
[----:B------:R-:W-:Y:S01]  /*4790*/  ISETP.GE.AND P4, PT, R37, RZ, PT ;  /* 0x000000ff2500720c */ /* 0x000fe20003f86270 */
[--C-:B------:R-:W-:Y:S01]  /*47a0*/  @!P2 IMAD.IADD R59, R59, 0x1, -R0.reuse ;  /* 0x000000013b3ba824 */ /* 0x100fe200078e0a00 */
[----:B------:R-:W-:Y:S01]  /*47b0*/  ISETP.GE.AND P2, PT, R36, RZ, PT ;  /* 0x000000ff2400720c */ /* 0x000fe20003f46270 */
[----:B------:R0:W-:Y:S01]  /*47c0*/  STL [R1+0x10], R3 ;  /* 0x0000100301007387 */ /* 0x0001e20000100800 */
[----:B------:R-:W-:Y:S02]  /*47d0*/  IMAD R13, R0, R6, R13 ;  /* 0x00000006000d7224 */ /* 0x000fe400078e020d */
[--C-:B------:R-:W-:Y:S02]  /*47e0*/  @!P3 IMAD.IADD R10, R10, 0x1, -R0.reuse ;  /* 0x000000010a0ab824 */ /* 0x100fe400078e0a00 */
[----:B------:R-:W-:Y:S01]  /*47f0*/  @!P0 IMAD.IADD R11, R11, 0x1, -R0 ;  /* 0x000000010b0b8824 */ /* 0x000fe200078e0a00 */
[----:B------:R-:W-:Y:S01]  /*4800*/  ISETP.GE.AND P3, PT, R38, RZ, PT ;  /* 0x000000ff2600720c */ /* 0x000fe20003f66270 */
[----:B0-----:R-:W-:-:S02]  /*4810*/  IMAD.MOV.U32 R3, RZ, RZ, R7 ;  /* 0x000000ffff037224 */ /* 0x001fc400078e0007 */
[----:B------:R-:W-:Y:S02]  /*4820*/  @!P6 IMAD.IADD R12, R12, 0x1, -R0 ;  /* 0x000000010c0ce824 */ /* 0x000fe400078e0a00 */
[----:B------:R-:W-:Y:S01]  /*4830*/  @!P1 IMAD.MOV R3, RZ, RZ, -R3 ;  /* 0x000000ffff039224 */ /* 0x000fe200078e0a03 */
[C---:B------:R-:W-:Y:S01]  /*4840*/  ISETP.GT.U32.AND P1, PT, R0.reuse, R10, PT ;  /* 0x0000000a0000720c */ /* 0x040fe20003f24070 */
[----:B------:R-:W-:Y:S01]  /*4850*/  @!P2 IMAD.MOV R2, RZ, RZ, -R2 ;  /* 0x000000ffff02a224 */ /* 0x000fe200078e0a02 */
[C---:B------:R-:W-:Y:S01]  /*4860*/  ISETP.GT.U32.AND P6, PT, R0.reuse, R9, PT ;  /* 0x000000090000720c */ /* 0x040fe20003fc4070 */
[----:B------:R-:W-:Y:S01]  /*4870*/  @!P4 IMAD.MOV R59, RZ, RZ, -R59 ;  /* 0x000000ffff3bc224 */ /* 0x000fe200078e0a3b */
[C---:B------:R-:W-:Y:S02]  /*4880*/  ISETP.GT.U32.AND P2, PT, R0.reuse, R11, PT ;  /* 0x0000000b0000720c */ /* 0x040fe40003f44070 */
[----:B------:R-:W-:Y:S01]  /*4890*/  ISETP.GT.U32.AND P4, PT, R0, R13, PT ;  /* 0x0000000d0000720c */ /* 0x000fe20003f84070 */
[----:B------:R-:W-:Y:S01]  /*48a0*/  IMAD.MOV.U32 R8, RZ, RZ, R15 ;  /* 0x000000ffff087224 */ /* 0x000fe200078e000f */
[----:B------:R-:W-:Y:S01]  /*48b0*/  ISETP.GE.AND P0, PT, R39, RZ, PT ;  /* 0x000000ff2700720c */ /* 0x000fe20003f06270 */
[----:B------:R-:W-:-:S02]  /*48c0*/  @!P3 IMAD.MOV R58, RZ, RZ, -R58 ;  /* 0x000000ffff3ab224 */ /* 0x000fc400078e0a3a */
[----:B------:R-:W-:Y:S01]  /*48d0*/  @!P5 IMAD.MOV R8, RZ, RZ, -R8 ;  /* 0x000000ffff08d224 */ /* 0x000fe200078e0a08 */
[----:B------:R-:W-:Y:S01]  /*48e0*/  ISETP.GT.U32.AND P5, PT, R0, R12, PT ;  /* 0x0000000c0000720c */ /* 0x000fe20003fa4070 */
[--C-:B------:R-:W-:Y:S01]  /*48f0*/  @!P1 IMAD.IADD R10, R10, 0x1, -R0.reuse ;  /* 0x000000010a0a9824 */ /* 0x100fe200078e0a00 */
[----:B------:R-:W-:Y:S01]  /*4900*/  ISETP.GE.AND P3, PT, R40, RZ, PT ;  /* 0x000000ff2800720c */ /* 0x000fe20003f66270 */
[--C-:B------:R-:W-:Y:S01]  /*4910*/  @!P6 IMAD.IADD R9, R9, 0x1, -R0.reuse ;  /* 0x000000010909e824 */ /* 0x100fe200078e0a00 */
[----:B------:R-:W-:Y:S01]  /*4920*/  ISETP.GE.AND P1, PT, R41, RZ, PT ;  /* 0x000000ff2900720c */ /* 0x000fe20003f26270 */
[--C-:B------:R-:W-:Y:S01]  /*4930*/  @!P2 IMAD.IADD R11, R11, 0x1, -R0.reuse ;  /* 0x000000010b0ba824 */ /* 0x100fe200078e0a00 */
[----:B------:R-:W-:Y:S01]  /*4940*/  ISETP.GE.AND P2, PT, R42, RZ, PT ;  /* 0x000000ff2a00720c */ /* 0x000fe20003f46270 */
[----:B------:R-:W-:Y:S02]  /*4950*/  @!P4 IMAD.IADD R13, R13, 0x1, -R0 ;  /* 0x000000010d0dc824 */ /* 0x000fe400078e0a00 */
[----:B------:R-:W-:-:S03]  /*4960*/  @!P0 IMAD.MOV R9, RZ, RZ, -R9 ;  /* 0x000000ffff098224 */ /* 0x000fc600078e0a09 */
[----:B------:R-:W-:Y:S01]  /*4970*/  ISETP.GT.U32.AND P0, PT, R0, R13, PT ;  /* 0x0000000d0000720c */ /* 0x000fe20003f04070 */
[----:B------:R-:W-:Y:S01]  /*4980*/  @!P5 IMAD.IADD R12, R12, 0x1, -R0 ;  /* 0x000000010c0cd824 */ /* 0x000fe200078e0a00 */
[----:B------:R-:W-:Y:S01]  /*4990*/  STL [R1+0xc], R8 ;  /* 0x00000c0801007387 */ /* 0x000fe20000100800 */
[----:B------:R-:W-:Y:S02]  /*49a0*/  @!P3 IMAD.MOV R10, RZ, RZ, -R10 ;  /* 0x000000ffff0ab224 */ /* 0x000fe400078e0a0a */
[----:B------:R-:W-:Y:S01]  /*49b0*/  @!P1 IMAD.MOV R11, RZ, RZ, -R11 ;  /* 0x000000ffff0b9224 */ /* 0x000fe200078e0a0b */
[----:B------:R-:W-:Y:S01]  /*49c0*/  STL [R1+0x4], R3 ;  /* 0x0000040301007387 */ /* 0x000fe20000100800 */
[----:B------:R-:W-:Y:S02]  /*49d0*/  VIADD R56, R60, 0x6b ;  /* 0x0000006b3c387836 */ /* 0x000fe40000000000 */
[----:B------:R-:W-:Y:S01]  /*49e0*/  @!P2 IMAD.MOV R12, RZ, RZ, -R12 ;  /* 0x000000ffff0ca224 */ /* 0x000fe200078e0a0c */
[----:B------:R0:W-:Y:S04]  /*49f0*/  STL [R1], R2 ;  /* 0x0000000201007387 */ /* 0x0001e80000100800 */
[----:B------:R-:W-:Y:S01]  /*4a00*/  STL [R1+0x1fec], R59 ;  /* 0x001fec3b01007387 */ /* 0x000fe20000100800 */
[----:B------:R-:W-:-:S03]  /*4a10*/  @!P0 IMAD.IADD R13, R13, 0x1, -R0 ;  /* 0x000000010d0d8824 */ /* 0x000fc600078e0a00 */
[----:B------:R-:W-:Y:S01]  /*4a20*/  STL [R1+0x1ff0], R58 ;  /* 0x001ff03a01007387 */ /* 0x000fe20000100800 */
[----:B------:R-:W-:-:S03]  /*4a30*/  IABS R17, R56 ;  /* 0x0000003800117213 */ /* 0x000fc60000000000 */
[----:B------:R-:W-:Y:S01]  /*4a40*/  STL [R1+0x1ff4], R9 ;  /* 0x001ff40901007387 */ /* 0x000fe20000100800 */
[----:B------:R-:W-:-:S03]  /*4a50*/  ISETP.GE.AND P0, PT, R56, RZ, PT ;  /* 0x000000ff3800720c */ /* 0x000fc60003f06270 */
[----:B------:R-:W-:Y:S04]  /*4a60*/  STL [R1+0x1ff8], R10 ;  /* 0x001ff80a01007387 */ /* 0x000fe80000100800 */
[----:B------:R-:W-:Y:S04]  /*4a70*/  STL [R1+0x1ffc], R11 ;  /* 0x001ffc0b01007387 */ /* 0x000fe80000100800 */
[----:B------:R-:W-:Y:S04]  /*4a80*/  STL [R1+0x2000], R12 ;  /* 0x0020000c01007387 */ /* 0x000fe80000100800 */
[----:B------:R-:W2:Y:S01]  /*4a90*/  LDL.LU R56, [R1+0xdc] ;  /* 0x0000dc0001387983 */ /* 0x000ea20000300800 */
[----:B------:R-:W-:-:S05]  /*4aa0*/  VIADD R48, R60, 0x6e ;  /* 0x0000006e3c307836 */ /* 0x000fca0000000000 */
[----:B------:R-:W-:-:S05]  /*4ab0*/  IABS R14, R48 ;  /* 0x00000030000e7213 */ /* 0x000fca0000000000 */
[----:B------:R-:W-:-:S04]  /*4ac0*/  IMAD.HI.U32 R5, R4, R14, RZ ;  /* 0x0000000e04057227 */ /* 0x000fc800078e00ff */
[----:B------:R-:W-:-:S04]  /*4ad0*/  IMAD.MOV R5, RZ, RZ, -R5 ;  /* 0x000000ffff057224 */ /* 0x000fc800078e0a05 */
[----:B------:R-:W-:-:S05]  /*4ae0*/  IMAD R14, R0, R5, R14 ;  /* 0x00000005000e7224 */ /* 0x000fca00078e020e */
[----:B------:R-:W-:Y:S02]  /*4af0*/  ISETP.GT.U32.AND P6, PT, R0, R14, PT ;  /* 0x0000000e0000720c */ /* 0x000fe40003fc4070 */
[----:B------:R-:W-:Y:S02]  /*4b00*/  ISETP.GE.AND P5, PT, R43, RZ, PT ;  /* 0x000000ff2b00720c */ /* 0x000fe40003fa6270 */
[----:B------:R-:W-:-:S09]  /*4b10*/  ISETP.GE.AND P4, PT, R48, RZ, PT ;  /* 0x000000ff3000720c */ /* 0x000fd20003f86270 */
[----:B------:R-:W-:-:S05]  /*4b20*/  @!P6 IMAD.IADD R14, R14, 0x1, -R0 ;  /* 0x000000010e0ee824 */ /* 0x000fca00078e0a00 */
[----:B------:R-:W-:Y:S01]  /*4b30*/  ISETP.GT.U32.AND P3, PT, R0, R14, PT ;  /* 0x0000000e0000720c */ /* 0x000fe20003f64070 */
[----:B------:R-:W-:Y:S01]  /*4b40*/  @!P5 IMAD.MOV R13, RZ, RZ, -R13 ;  /* 0x000000ffff0dd224 */ /* 0x000fe200078e0a0d */
[----:B------:R-:W-:Y:S02]  /*4b50*/  IABS R5, R49 ;  /* 0x0000003100057213 */ /* 0x000fe40000000000 */
[----:B------:R-:W-:-:S09]  /*4b60*/  ISETP.GE.AND P1, PT, R49, RZ, PT ;  /* 0x000000ff3100720c */ /* 0x000fd20003f26270 */
[----:B------:R-:W-:-:S04]  /*4b70*/  @!P3 IMAD.IADD R14, R14, 0x1, -R0 ;  /* 0x000000010e0eb824 */ /* 0x000fc800078e0a00 */
[----:B------:R-:W-:Y:S01]  /*4b80*/  @!P4 IMAD.MOV R14, RZ, RZ, -R14 ;  /* 0x000000ffff0ec224 */ /* 0x000fe200078e0a0e */
[----:B------:R-:W-:Y:S04]  /*4b90*/  STL [R1+0x2004], R13 ;  /* 0x0020040d01007387 */ /* 0x000fe80000100800 */
[----:B------:R-:W-:Y:S04]  /*4ba0*/  STL [R1+0x2008], R14 ;  /* 0x0020080e01007387 */ /* 0x000fe80000100800 */
[----:B------:R-:W3:Y:S01]  /*4bb0*/  LDL.LU R49, [R1+0xe8] ;  /* 0x0000e80001317983 */ /* 0x000ee20000300800 */
[----:B------:R-:W-:-:S04]  /*4bc0*/  VIADD R54, R60, 0x69 ;  /* 0x000000693c367836 */ /* 0x000fc80000000000 */
[----:B------:R-:W-:-:S05]  /*4bd0*/  IMAD.MOV.U32 R52, RZ, RZ, R54 ;  /* 0x000000ffff347224 */ /* 0x000fca00078e0036 */
[----:B------:R-:W-:Y:S02]  /*4be0*/  IABS R19, R52 ;  /* 0x0000003400137213 */ /* 0x000fe40000000000 */
[----:B------:R-:W-:Y:S02]  /*4bf0*/  ISETP.GE.AND P4, PT, R52, RZ, PT ;  /* 0x000000ff3400720c */ /* 0x000fe40003f86270 */
[----:B------:R-:W4:Y:S01]  /*4c00*/  LDL.LU R52, [R1+0xec] ;  /* 0x0000ec0001347983 */ /* 0x000f220000300800 */
[----:B0-----:R-:W-:-:S04]  /*4c10*/  IMAD.HI.U32 R2, R4, R5, RZ ;  /* 0x0000000504027227 */ /* 0x001fc800078e00ff */
[----:B------:R-:W-:-:S04]  /*4c20*/  IMAD.MOV R15, RZ, RZ, -R2 ;  /* 0x000000ffff0f7224 */ /* 0x000fc800078e0a02 */
[----:B------:R-:W-:Y:S02]  /*4c30*/  IMAD R15, R0, R15, R5 ;  /* 0x0000000f000f7224 */ /* 0x000fe400078e0205 */
[----:B------:R-:W-:-:S03]  /*4c40*/  VIADD R50, R60, 0x6c ;  /* 0x0000006c3c327836 */ /* 0x000fc60000000000 */
[----:B------:R-:W-:Y:S02]  /*4c50*/  ISETP.GT.U32.AND P6, PT, R0, R15, PT ;  /* 0x0000000f0000720c */ /* 0x000fe40003fc4070 */
[----:B------:R-:W-:-:S05]  /*4c60*/  IABS R2, R50 ;  /* 0x0000003200027213 */ /* 0x000fca0000000000 */
[----:B------:R-:W-:-:S04]  /*4c70*/  IMAD.HI.U32 R5, R4, R2, RZ ;  /* 0x0000000204057227 */ /* 0x000fc800078e00ff */
[----:B------:R-:W-:Y:S02]  /*4c80*/  IMAD.MOV R5, RZ, RZ, -R5 ;  /* 0x000000ffff057224 */ /* 0x000fe400078e0a05 */
[----:B------:R-:W-:Y:S02]  /*4c90*/  @!P6 IMAD.IADD R15, R15, 0x1, -R0 ;  /* 0x000000010f0fe824 */ /* 0x000fe400078e0a00 */
[----:B------:R-:W-:Y:S02]  /*4ca0*/  IMAD R16, R0, R5, R2 ;  /* 0x0000000500107224 */ /* 0x000fe400078e0202 */
[----:B------:R-:W-:Y:S01]  /*4cb0*/  IMAD.HI.U32 R2, R4, R17, RZ ;  /* 0x0000001104027227 */ /* 0x000fe200078e00ff */
[C---:B------:R-:W-:Y:S02]  /*4cc0*/  ISETP.GT.U32.AND P6, PT, R0.reuse, R15, PT ;  /* 0x0000000f0000720c */ /* 0x040fe40003fc4070 */
[----:B------:R-:W-:Y:S01]  /*4cd0*/  ISETP.GT.U32.AND P5, PT, R0, R16, PT ;  /* 0x000000100000720c */ /* 0x000fe20003fa4070 */
[----:B------:R-:W-:-:S04]  /*4ce0*/  IMAD.MOV R2, RZ, RZ, -R2 ;  /* 0x000000ffff027224 */ /* 0x000fc800078e0a02 */
[----:B------:R-:W-:Y:S01]  /*4cf0*/  IMAD R17, R0, R2, R17 ;  /* 0x0000000200117224 */ /* 0x000fe200078e0211 */
[----:B------:R-:W-:-:S05]  /*4d00*/  IABS R18, R51 ;  /* 0x0000003300127213 */ /* 0x000fca0000000000 */
[--C-:B------:R-:W-:Y:S01]  /*4d10*/  @!P6 IMAD.IADD R15, R15, 0x1, -R0.reuse ;  /* 0x000000010f0fe824 */ /* 0x100fe200078e0a00 */
[----:B------:R-:W-:Y:S01]  /*4d20*/  ISETP.GT.U32.AND P6, PT, R0, R17, PT ;  /* 0x000000110000720c */ /* 0x000fe20003fc4070 */
[----:B------:R-:W-:Y:S02]  /*4d30*/  @!P5 IMAD.IADD R16, R16, 0x1, -R0 ;  /* 0x000000011010d824 */ /* 0x000fe400078e0a00 */
[----:B------:R-:W-:-:S03]  /*4d40*/  IMAD.HI.U32 R2, R4, R18, RZ ;  /* 0x0000001204027227 */ /* 0x000fc600078e00ff */
[----:B------:R-:W-:Y:S01]  /*4d50*/  ISETP.GT.U32.AND P5, PT, R0, R16, PT ;  /* 0x000000100000720c */ /* 0x000fe20003fa4070 */
[----:B------:R-:W-:Y:S02]  /*4d60*/  IMAD.MOV R2, RZ, RZ, -R2 ;  /* 0x000000ffff027224 */ /* 0x000fe400078e0a02 */
[----:B------:R-:W-:-:S04]  /*4d70*/  IMAD.HI.U32 R6, R4, R19, RZ ;  /* 0x0000001304067227 */ /* 0x000fc800078e00ff */
[----:B------:R-:W-:Y:S02]  /*4d80*/  @!P6 IMAD.IADD R17, R17, 0x1, -R0 ;  /* 0x000000011111e824 */ /* 0x000fe400078e0a00 */
[C---:B------:R-:W-:Y:S02]  /*4d90*/  IMAD R18, R0.reuse, R2, R18 ;  /* 0x0000000200127224 */ /* 0x040fe400078e0212 */
[----:B------:R-:W-:Y:S01]  /*4da0*/  IMAD.MOV R6, RZ, RZ, -R6 ;  /* 0x000000ffff067224 */ /* 0x000fe200078e0a06 */
[----:B------:R-:W-:Y:S01]  /*4db0*/  ISETP.GT.U32.AND P6, PT, R0, R17, PT ;  /* 0x000000110000720c */ /* 0x000fe20003fc4070 */
[----:B------:R-:W-:Y:S02]  /*4dc0*/  VIADD R53, R60, 0x68 ;  /* 0x000000683c357836 */ /* 0x000fe40000000000 */
[----:B------:R-:W-:Y:S02]  /*4dd0*/  IMAD R19, R0, R6, R19 ;  /* 0x0000000600137224 */ /* 0x000fe400078e0213 */
[----:B------:R-:W-:Y:S01]  /*4de0*/  @!P5 IMAD.IADD R16, R16, 0x1, -R0 ;  /* 0x000000011010d824 */ /* 0x000fe200078e0a00 */
[----:B------:R-:W-:Y:S01]  /*4df0*/  ISETP.GT.U32.AND P5, PT, R0, R18, PT ;  /* 0x000000120000720c */ /* 0x000fe20003fa4070 */
[----:B------:R-:W-:Y:S01]  /*4e00*/  @!P1 IMAD.MOV R15, RZ, RZ, -R15 ;  /* 0x000000ffff0f9224 */ /* 0x000fe200078e0a0f */
[----:B------:R-:W-:-:S02]  /*4e10*/  IABS R20, R53 ;  /* 0x0000003500147213 */ /* 0x000fc40000000000 */
[----:B------:R-:W-:Y:S02]  /*4e20*/  ISETP.GT.U32.AND P1, PT, R0, R19, PT ;  /* 0x000000130000720c */ /* 0x000fe40003f24070 */
[----:B------:R-:W-:Y:S01]  /*4e30*/  ISETP.GE.AND P2, PT, R50, RZ, PT ;  /* 0x000000ff3200720c */ /* 0x000fe20003f46270 */
[----:B------:R-:W-:Y:S01]  /*4e40*/  IMAD.HI.U32 R5, R4, R20, RZ ;  /* 0x0000001404057227 */ /* 0x000fe200078e00ff */
[----:B------:R-:W4:Y:S03]  /*4e50*/  LDL.LU R50, [R1+0x104] ;  /* 0x0001040001327983 */ /* 0x000f260000300800 */
[--C-:B------:R-:W-:Y:S01]  /*4e60*/  @!P6 IMAD.IADD R17, R17, 0x1, -R0.reuse ;  /* 0x000000011111e824 */ /* 0x100fe200078e0a00 */
[----:B------:R-:W-:Y:S02]  /*4e70*/  ISETP.GE.AND P6, PT, R53, RZ, PT ;  /* 0x000000ff3500720c */ /* 0x000fe40003fc6270 */
[----:B------:R-:W4:Y:S01]  /*4e80*/  LDL.LU R53, [R1+0x108] ;  /* 0x0001080001357983 */ /* 0x000f220000300800 */
[----:B------:R-:W-:Y:S01]  /*4e90*/  IMAD.MOV R5, RZ, RZ, -R5 ;  /* 0x000000ffff057224 */ /* 0x000fe200078e0a05 */
[----:B------:R-:W-:Y:S01]  /*4ea0*/  IABS R22, R57 ;  /* 0x0000003900167213 */ /* 0x000fe20000000000 */
[----:B------:R-:W-:-:S02]  /*4eb0*/  @!P5 IMAD.IADD R18, R18, 0x1, -R0 ;  /* 0x000000011212d824 */ /* 0x000fc400078e0a00 */
[C---:B------:R-:W-:Y:S02]  /*4ec0*/  IMAD R20, R0.reuse, R5, R20 ;  /* 0x0000000500147224 */ /* 0x040fe400078e0214 */
[----:B------:R-:W-:Y:S01]  /*4ed0*/  @!P1 IMAD.IADD R19, R19, 0x1, -R0 ;  /* 0x0000000113139824 */ /* 0x000fe200078e0a00 */
[----:B------:R-:W-:Y:S01]  /*4ee0*/  ISETP.GT.U32.AND P1, PT, R0, R18, PT ;  /* 0x000000120000720c */ /* 0x000fe20003f24070 */
[----:B------:R-:W-:-:S12]  /*4ef0*/  VIADD R54, R60, 0x65 ;  /* 0x000000653c367836 */ /* 0x000fd80000000000 */
[----:B------:R-:W-:Y:S01]  /*4f00*/  @!P1 IMAD.IADD R18, R18, 0x1, -R0 ;  /* 0x0000000112129824 */ /* 0x000fe200078e0a00 */
[----:B------:R-:W-:Y:S01]  /*4f10*/  IABS R23, R54 ;  /* 0x0000003600177213 */ /* 0x000fe20000000000 */
[----:B------:R-:W-:Y:S01]  /*4f20*/  @!P2 IMAD.MOV R16, RZ, RZ, -R16 ;  /* 0x000000ffff10a224 */ /* 0x000fe200078e0a10 */
[----:B------:R-:W-:Y:S01]  /*4f30*/  ISETP.GT.U32.AND P2, PT, R0, R20, PT ;  /* 0x000000140000720c */ /* 0x000fe20003f44070 */
[----:B------:R-:W-:-:S12]  /*4f40*/  @!P0 IMAD.MOV R17, RZ, RZ, -R17 ;  /* 0x000000ffff118224 */ /* 0x000fd800078e0a11 */
[----:B------:R-:W-:Y:S01]  /*4f50*/  @!P2 IMAD.IADD R20, R20, 0x1, -R0 ;  /* 0x000000011414a824 */ /* 0x000fe200078e0a00 */
[----:B------:R-:W-:Y:S02]  /*4f60*/  ISETP.GT.U32.AND P2, PT, R0, R19, PT ;  /* 0x000000130000720c */ /* 0x000fe40003f44070 */
[----:B------:R-:W-:-:S11]  /*4f70*/  ISETP.GE.AND P3, PT, R51, RZ, PT ;  /* 0x000000ff3300720c */ /* 0x000fd60003f66270 */
[----:B------:R-:W-:Y:S01]  /*4f80*/  @!P2 IMAD.IADD R19, R19, 0x1, -R0 ;  /* 0x000000011313a824 */ /* 0x000fe200078e0a00 */
[----:B--2---:R-:W-:-:S05]  /*4f90*/  IABS R21, R56 ;  /* 0x0000003800157213 */ /* 0x004fca0000000000 */
[----:B------:R-:W-:-:S04]  /*4fa0*/  IMAD.HI.U32 R2, R4, R21, RZ ;  /* 0x0000001504027227 */ /* 0x000fc800078e00ff */
[----:B------:R-:W-:Y:S02]  /*4fb0*/  IMAD.MOV R5, RZ, RZ, -R2 ;  /* 0x000000ffff057224 */ /* 0x000fe400078e0a02 */
[----:B------:R-:W-:-:S04]  /*4fc0*/  IMAD.HI.U32 R2, R4, R22, RZ ;  /* 0x0000001604027227 */ /* 0x000fc800078e00ff */
[----:B------:R-:W-:-:S04]  /*4fd0*/  IMAD.MOV R2, RZ, RZ, -R2 ;  /* 0x000000ffff027224 */ /* 0x000fc800078e0a02 */
[----:B------:R-:W-:-:S05]  /*4fe0*/  IMAD R22, R0, R2, R22 ;  /* 0x0000000200167224 */ /* 0x000fca00078e0216 */
[C---:B------:R-:W-:Y:S01]  /*4ff0*/  ISETP.GT.U32.AND P1, PT, R0.reuse, R22, PT ;  /* 0x000000160000720c */ /* 0x040fe20003f24070 */
[----:B------:R-:W-:-:S05]  /*5000*/  IMAD R21, R0, R5, R21 ;  /* 0x0000000500157224 */ /* 0x000fca00078e0215 */
[----:B------:R-:W-:-:S07]  /*5010*/  ISETP.GT.U32.AND P5, PT, R0, R21, PT ;  /* 0x000000150000720c */ /* 0x000fce0003fa4070 */
[--C-:B------:R-:W-:Y:S01]  /*5020*/  @!P1 IMAD.IADD R22, R22, 0x1, -R0.reuse ;  /* 0x0000000116169824 */ /* 0x100fe200078e0a00 */
[----:B------:R-:W-:Y:S02]  /*5030*/  ISETP.GE.AND P1, PT, R54, RZ, PT ;  /* 0x000000ff3600720c */ /* 0x000fe40003f26270 */
[----:B------:R-:W2:Y:S03]  /*5040*/  LDL.LU R54, [R1+0x10c] ;  /* 0x00010c0001367983 */ /* 0x000ea60000300800 */
[----:B------:R-:W-:Y:S01]  /*5050*/  @!P5 IMAD.IADD R21, R21, 0x1, -R0 ;  /* 0x000000011515d824 */ /* 0x000fe200078e0a00 */
[----:B------:R-:W2:Y:S04]  /*5060*/  LDL.LU R51, [R1+0x110] ;  /* 0x0001100001337983 */ /* 0x000ea80000300800 */
[----:B------:R-:W-:-:S02]  /*5070*/  ISETP.GT.U32.AND P0, PT, R0, R21, PT ;  /* 0x000000150000720c */ /* 0x000fc40003f04070 */
[----:B------:R-:W-:Y:S01]  /*5080*/  ISETP.GE.AND P2, PT, R56, RZ, PT ;  /* 0x000000ff3800720c */ /* 0x000fe20003f46270 */
[----:B------:R-:W-:Y:S01]  /*5090*/  IMAD.HI.U32 R2, R4, R23, RZ ;  /* 0x0000001704027227 */ /* 0x000fe200078e00ff */
[----:B------:R-:W-:-:S09]  /*50a0*/  ISETP.GT.U32.AND P5, PT, R0, R20, PT ;  /* 0x000000140000720c */ /* 0x000fd20003fa4070 */
[----:B------:R-:W-:Y:S01]  /*50b0*/  @!P0 IMAD.IADD R21, R21, 0x1, -R0 ;  /* 0x0000000115158824 */ /* 0x000fe200078e0a00 */
[----:B------:R-:W-:Y:S02]  /*50c0*/  ISETP.GE.AND P0, PT, R57, RZ, PT ;  /* 0x000000ff3900720c */ /* 0x000fe40003f06270 */
[----:B------:R-:W2:Y:S04]  /*50d0*/  LDL.LU R57, [R1+0x114] ;  /* 0x0001140001397983 */ /* 0x000ea80000300800 */
[----:B------:R-:W2:Y:S01]  /*50e0*/  LDL.LU R56, [R1+0x118] ;  /* 0x0001180001387983 */ /* 0x000ea20000300800 */
[----:B------:R-:W-:-:S04]  /*50f0*/  IMAD.MOV R2, RZ, RZ, -R2 ;  /* 0x000000ffff027224 */ /* 0x000fc800078e0a02 */
[----:B------:R-:W-:Y:S02]  /*5100*/  IMAD R23, R0, R2, R23 ;  /* 0x0000000200177224 */ /* 0x000fe400078e0217 */
[----:B------:R-:W-:Y:S01]  /*5110*/  @!P5 IMAD.IADD R20, R20, 0x1, -R0 ;  /* 0x000000011414d824 */ /* 0x000fe200078e0a00 */
[----:B---3--:R-:W-:Y:S02]  /*5120*/  IABS R24, R49 ;  /* 0x0000003100187213 */ /* 0x008fe40000000000 */
[----:B------:R-:W-:-:S03]  /*5130*/  ISETP.GT.U32.AND P5, PT, R0, R23, PT ;  /* 0x000000170000720c */ /* 0x000fc60003fa4070 */
[----:B------:R-:W-:-:S04]  /*5140*/  IMAD.HI.U32 R6, R4, R24, RZ ;  /* 0x0000001804067227 */ /* 0x000fc800078e00ff */
[----:B------:R-:W-:-:S04]  /*5150*/  IMAD.MOV R6, RZ, RZ, -R6 ;  /* 0x000000ffff067224 */ /* 0x000fc800078e0a06 */
[C---:B------:R-:W-:Y:S02]  /*5160*/  IMAD R24, R0.reuse, R6, R24 ;  /* 0x0000000600187224 */ /* 0x040fe400078e0218 */
[----:B------:R-:W-:Y:S02]  /*5170*/  @!P5 IMAD.IADD R23, R23, 0x1, -R0 ;  /* 0x000000011717d824 */ /* 0x000fe400078e0a00 */
[----:B------:R-:W-:Y:S01]  /*5180*/  @!P4 IMAD.MOV R19, RZ, RZ, -R19 ;  /* 0x000000ffff13c224 */ /* 0x000fe200078e0a13 */
[C---:B------:R-:W-:Y:S02]  /*5190*/  ISETP.GT.U32.AND P5, PT, R0.reuse, R24, PT ;  /* 0x000000180000720c */ /* 0x040fe40003fa4070 */
[----:B------:R-:W-:Y:S01]  /*51a0*/  ISETP.GT.U32.AND P4, PT, R0, R23, PT ;  /* 0x000000170000720c */ /* 0x000fe20003f84070 */
[----:B------:R-:W-:Y:S01]  /*51b0*/  VIADD R55, R60, 0x62 ;  /* 0x000000623c377836 */ /* 0x000fe20000000000 */
[----:B----4-:R-:W-:-:S04]  /*51c0*/  IABS R25, R52 ;  /* 0x0000003400197213 */ /* 0x010fc80000000000 */
[----:B------:R-:W-:-:S05]  /*51d0*/  IABS R26, R55 ;  /* 0x00000037001a7213 */ /* 0x000fca0000000000 */
[--C-:B------:R-:W-:Y:S02]  /*51e0*/  @!P5 IMAD.IADD R24, R24, 0x1, -R0.reuse ;  /* 0x000000011818d824 */ /* 0x100fe400078e0a00 */
[----:B------:R-:W-:Y:S01]  /*51f0*/  @!P4 IMAD.IADD R23, R23, 0x1, -R0 ;  /* 0x000000011717c824 */ /* 0x000fe200078e0a00 */
[----:B------:R-:W-:Y:S02]  /*5200*/  ISETP.GE.AND P4, PT, R52, RZ, PT ;  /* 0x000000ff3400720c */ /* 0x000fe40003f86270 */
[----:B------:R-:W-:Y:S01]  /*5210*/  ISETP.GE.AND P5, PT, R55, RZ, PT ;  /* 0x000000ff3700720c */ /* 0x000fe20003fa6270 */
[----:B------:R-:W3:Y:S04]  /*5220*/  LDL.LU R52, [R1+0x11c] ;  /* 0x00011c0001347983 */ /* 0x000ee80000300800 */
[----:B------:R-:W4:Y:S01]  /*5230*/  LDL.LU R55, [R1+0x130] ;  /* 0x0001300001377983 */ /* 0x000f220000300800 */
[----:B------:R-:W-:-:S04]  /*5240*/  IMAD.HI.U32 R5, R4, R25, RZ ;  /* 0x0000001904057227 */ /* 0x000fc800078e00ff */
[----:B------:R-:W-:Y:S01]  /*5250*/  @!P3 IMAD.MOV R18, RZ, RZ, -R18 ;  /* 0x000000ffff12b224 */ /* 0x000fe200078e0a12 */
[----:B------:R-:W-:Y:S01]  /*5260*/  ISETP.GT.U32.AND P3, PT, R0, R22, PT ;  /* 0x000000160000720c */ /* 0x000fe20003f64070 */
[----:B------:R-:W-:-:S04]  /*5270*/  IMAD.HI.U32 R2, R4, R26, RZ ;  /* 0x0000001a04027227 */ /* 0x000fc800078e00ff */
[----:B------:R-:W-:Y:S02]  /*5280*/  IMAD.MOV R5, RZ, RZ, -R5 ;  /* 0x000000ffff057224 */ /* 0x000fe400078e0a05 */
[----:B------:R-:W-:Y:S02]  /*5290*/  IMAD.MOV R2, RZ, RZ, -R2 ;  /* 0x000000ffff027224 */ /* 0x000fe400078e0a02 */
[C---:B------:R-:W-:Y:S02]  /*52a0*/  IMAD R25, R0.reuse, R5, R25 ;  /* 0x0000000500197224 */ /* 0x040fe400078e0219 */
[C---:B------:R-:W-:Y:S02]  /*52b0*/  IMAD R26, R0.reuse, R2, R26 ;  /* 0x00000002001a7224 */ /* 0x040fe400078e021a */
[----:B------:R-:W-:Y:S01]  /*52c0*/  @!P6 IMAD.MOV R20, RZ, RZ, -R20 ;  /* 0x000000ffff14e224 */ /* 0x000fe200078e0a14 */
[----:B------:R-:W-:Y:S01]  /*52d0*/  ISETP.GT.U32.AND P6, PT, R0, R25, PT ;  /* 0x000000190000720c */ /* 0x000fe20003fc4070 */
[----:B------:R-:W-:Y:S01]  /*52e0*/  @!P3 IMAD.IADD R22, R22, 0x1, -R0 ;  /* 0x000000011616b824 */ /* 0x000fe200078e0a00 */
[----:B------:R-:W-:-:S11]  /*52f0*/  ISETP.GT.U32.AND P3, PT, R0, R26, PT ;  /* 0x0000001a0000720c */ /* 0x000fd60003f64070 */
[--C-:B------:R-:W-:Y:S02]  /*5300*/  @!P6 IMAD.IADD R25, R25, 0x1, -R0.reuse ;  /* 0x000000011919e824 */ /* 0x100fe400078e0a00 */
[----:B------:R-:W-:-:S03]  /*5310*/  @!P3 IMAD.IADD R26, R26, 0x1, -R0 ;  /* 0x000000011a1ab824 */ /* 0x000fc600078e0a00 */
[----:B------:R-:W-:Y:S02]  /*5320*/  ISETP.GT.U32.AND P3, PT, R0, R25, PT ;  /* 0x000000190000720c */ /* 0x000fe40003f64070 */
[----:B------:R-:W-:-:S05]  /*5330*/  IABS R28, R53 ;  /* 0x00000035001c7213 */ /* 0x000fca0000000000 */
[----:B------:R-:W-:-:S04]  /*5340*/  IMAD.HI.U32 R5, R4, R28, RZ ;  /* 0x0000001c04057227 */ /* 0x000fc800078e00ff */
[----:B------:R-:W-:-:S04]  /*5350*/  IMAD.MOV R5, RZ, RZ, -R5 ;  /* 0x000000ffff057224 */ /* 0x000fc800078e0a05 */
[----:B------:R-:W-:Y:S02]  /*5360*/  IMAD R28, R0, R5, R28 ;  /* 0x00000005001c7224 */ /* 0x000fe400078e021c */
[----:B------:R-:W-:-:S03]  /*5370*/  @!P3 IMAD.IADD R25, R25, 0x1, -R0 ;  /* 0x000000011919b824 */ /* 0x000fc600078e0a00 */
[C---:B------:R-:W-:Y:S02]  /*5380*/  ISETP.GT.U32.AND P3, PT, R0.reuse, R28, PT ;  /* 0x0000001c0000720c */ /* 0x040fe40003f64070 */
[----:B------:R-:W-:Y:S02]  /*5390*/  IABS R27, R50 ;  /* 0x00000032001b7213 */ /* 0x000fe40000000000 */
[----:B------:R-:W-:-:S03]  /*53a0*/  ISETP.GT.U32.AND P6, PT, R0, R24, PT ;  /* 0x000000180000720c */ /* 0x000fc60003fc4070 */
[----:B------:R-:W-:-:S04]  /*53b0*/  IMAD.HI.U32 R2, R4, R27, RZ ;  /* 0x0000001b04027227 */ /* 0x000fc800078e00ff */
[----:B------:R-:W-:Y:S02]  /*53c0*/  IMAD.MOV R2, RZ, RZ, -R2 ;  /* 0x000000ffff027224 */ /* 0x000fe400078e0a02 */
[--C-:B------:R-:W-:Y:S01]  /*53d0*/  @!P3 IMAD.IADD R28, R28, 0x1, -R0.reuse ;  /* 0x000000011c1cb824 */ /* 0x100fe200078e0a00 */
[----:B------:R-:W-:Y:S02]  /*53e0*/  ISETP.GE.AND P3, PT, R53, RZ, PT ;  /* 0x000000ff3500720c */ /* 0x000fe40003f66270 */
[----:B------:R-:W4:Y:S01]  /*53f0*/  LDL.LU R53, [R1+0x134] ;  /* 0x0001340001357983 */ /* 0x000f220000300800 */
[----:B------:R-:W-:Y:S02]  /*5400*/  IMAD R27, R0, R2, R27 ;  /* 0x00000002001b7224 */ /* 0x000fe400078e021b */
[----:B------:R-:W-:-:S03]  /*5410*/  @!P6 IMAD.IADD R24, R24, 0x1, -R0 ;  /* 0x000000011818e824 */ /* 0x000fc600078e0a00 */
[C---:B------:R-:W-:Y:S01]  /*5420*/  ISETP.GT.U32.AND P6, PT, R0.reuse, R27, PT ;  /* 0x0000001b0000720c */ /* 0x040fe20003fc4070 */
[----:B------:R-:W-:Y:S01]  /*5430*/  @!P0 IMAD.MOV R22, RZ, RZ, -R22 ;  /* 0x000000ffff168224 */ /* 0x000fe200078e0a16 */
[----:B------:R-:W-:-:S11]  /*5440*/  ISETP.GT.U32.AND P0, PT, R0, R26, PT ;  /* 0x0000001a0000720c */ /* 0x000fd60003f04070 */
[----:B------:R-:W-:Y:S02]  /*5450*/  @!P6 IMAD.IADD R27, R27, 0x1, -R0 ;  /* 0x000000011b1be824 */ /* 0x000fe400078e0a00 */
[----:B------:R-:W-:-:S03]  /*5460*/  @!P1 IMAD.MOV R23, RZ, RZ, -R23 ;  /* 0x000000ffff179224 */ /* 0x000fc600078e0a17 */
[----:B------:R-:W-:Y:S01]  /*5470*/  ISETP.GT.U32.AND P1, PT, R0, R27, PT ;  /* 0x0000001b0000720c */ /* 0x000fe20003f24070 */
[----:B------:R-:W-:-:S04]  /*5480*/  @!P0 IMAD.IADD R26, R26, 0x1, -R0 ;  /* 0x000000011a1a8824 */ /* 0x000fc800078e0a00 */
[----:B------:R-:W-:Y:S01]  /*5490*/  @!P5 IMAD.MOV R26, RZ, RZ, -R26 ;  /* 0x000000ffff1ad224 */ /* 0x000fe200078e0a1a */
[----:B------:R-:W-:Y:S01]  /*54a0*/  ISETP.GE.AND P0, PT, R50, RZ, PT ;  /* 0x000000ff3200720c */ /* 0x000fe20003f06270 */
[----:B------:R-:W-:-:S06]  /*54b0*/  @!P4 IMAD.MOV R25, RZ, RZ, -R25 ;  /* 0x000000ffff19c224 */ /* 0x000fcc00078e0a19 */
[----:B------:R-:W-:-:S06]  /*54c0*/  @!P1 IMAD.IADD R27, R27, 0x1, -R0 ;  /* 0x000000011b1b9824 */ /* 0x000fcc00078e0a00 */
[----:B------:R-:W-:Y:S01]  /*54d0*/  @!P0 IMAD.MOV R27, RZ, RZ, -R27 ;  /* 0x000000ffff1b8224 */ /* 0x000fe200078e0a1b */
[----:B--2---:R-:W-:-:S05]  /*54e0*/  IABS R29, R54 ;  /* 0x00000036001d7213 */ /* 0x004fca0000000000 */
[----:B------:R-:W-:-:S04]  /*54f0*/  IMAD.HI.U32 R2, R4, R29, RZ ;  /* 0x0000001d04027227 */ /* 0x000fc800078e00ff */
[----:B------:R-:W-:-:S04]  /*5500*/  IMAD.MOV R2, RZ, RZ, -R2 ;  /* 0x000000ffff027224 */ /* 0x000fc800078e0a02 */
[----:B------:R-:W-:-:S05]  /*5510*/  IMAD R29, R0, R2, R29 ;  /* 0x00000002001d7224 */ /* 0x000fca00078e021d */
[----:B------:R-:W-:Y:S02]  /*5520*/  ISETP.GT.U32.AND P6, PT, R0, R29, PT ;  /* 0x0000001d0000720c */ /* 0x000fe40003fc4070 */
[----:B------:R-:W-:Y:S02]  /*5530*/  IABS R31, R57 ;  /* 0x00000039001f7213 */ /* 0x000fe40000000000 */
[----:B------:R-:W-:-:S03]  /*5540*/  IABS R32, R56 ;  /* 0x0000003800207213 */ /* 0x000fc60000000000 */
[----:B------:R-:W-:Y:S01]  /*5550*/  IMAD.HI.U32 R5, R4, R31, RZ ;  /* 0x0000001f04057227 */ /* 0x000fe200078e00ff */
[----:B------:R-:W-:-:S05]  /*5560*/  IABS R30, R51 ;  /* 0x00000033001e7213 */ /* 0x000fca0000000000 */
[----:B------:R-:W-:Y:S01]  /*5570*/  @!P6 IMAD.IADD R29, R29, 0x1, -R0 ;  /* 0x000000011d1de824 */ /* 0x000fe200078e0a00 */
[----:B------:R-:W-:Y:S01]  /*5580*/  ISETP.GT.U32.AND P6, PT, R0, R28, PT ;  /* 0x0000001c0000720c */ /* 0x000fe20003fc4070 */
[----:B------:R-:W-:-:S04]  /*5590*/  IMAD.HI.U32 R2, R4, R32, RZ ;  /* 0x0000002004027227 */ /* 0x000fc800078e00ff */
[----:B------:R-:W-:Y:S02]  /*55a0*/  IMAD.MOV R5, RZ, RZ, -R5 ;  /* 0x000000ffff057224 */ /* 0x000fe400078e0a05 */
[----:B------:R-:W-:Y:S02]  /*55b0*/  IMAD.MOV R2, RZ, RZ, -R2 ;  /* 0x000000ffff027224 */ /* 0x000fe400078e0a02 */
[----:B------:R-:W-:-:S04]  /*55c0*/  IMAD.HI.U32 R6, R4, R30, RZ ;  /* 0x0000001e04067227 */ /* 0x000fc800078e00ff */
[C---:B------:R-:W-:Y:S02]  /*55d0*/  IMAD R31, R0.reuse, R5, R31 ;  /* 0x00000005001f7224 */ /* 0x040fe400078e021f */
[C---:B------:R-:W-:Y:S02]  /*55e0*/  IMAD R32, R0.reuse, R2, R32 ;  /* 0x0000000200207224 */ /* 0x040fe400078e0220 */
[----:B------:R-:W-:Y:S01]  /*55f0*/  IMAD.MOV R6, RZ, RZ, -R6 ;  /* 0x000000ffff067224 */ /* 0x000fe200078e0a06 */
[----:B------:R-:W-:Y:S01]  /*5600*/  ISETP.GT.U32.AND P5, PT, R0, R31, PT ;  /* 0x0000001f0000720c */ /* 0x000fe20003fa4070 */
[----:B------:R-:W-:Y:S01]  /*5610*/  @!P6 IMAD.IADD R28, R28, 0x1, -R0 ;  /* 0x000000011c1ce824 */ /* 0x000fe200078e0a00 */
[C---:B------:R-:W-:Y:S01]  /*5620*/  ISETP.GT.U32.AND P1, PT, R0.reuse, R32, PT ;  /* 0x000000200000720c */ /* 0x040fe20003f24070 */
[----:B------:R-:W-:Y:S01]  /*5630*/  IMAD R30, R0, R6, R30 ;  /* 0x00000006001e7224 */ /* 0x000fe200078e021e */
[----:B------:R-:W-:Y:S02]  /*5640*/  ISETP.GE.AND P6, PT, R54, RZ, PT ;  /* 0x000000ff3600720c */ /* 0x000fe40003fc6270 */
[----:B------:R-:W2:Y:S02]  /*5650*/  LDL.LU R54, [R1+0x138] ;  /* 0x0001380001367983 */ /* 0x000ea40000300800 */
[----:B------:R-:W-:-:S05]  /*5660*/  ISETP.GT.U32.AND P4, PT, R0, R30, PT ;  /* 0x0000001e0000720c */ /* 0x000fca0003f84070 */
[--C-:B------:R-:W-:Y:S02]  /*5670*/  @!P5 IMAD.IADD R31, R31, 0x1, -R0.reuse ;  /* 0x000000011f1fd824 */ /* 0x100fe400078e0a00 */
[----:B------:R-:W-:-:S03]  /*5680*/  @!P1 IMAD.IADD R32, R32, 0x1, -R0 ;  /* 0x0000000120209824 */ /* 0x000fc600078e0a00 */
[C---:B------:R-:W-:Y:S02]  /*5690*/  ISETP.GT.U32.AND P1, PT, R0.reuse, R31, PT ;  /* 0x0000001f0000720c */ /* 0x040fe40003f24070 */
[----:B------:R-:W-:Y:S01]  /*56a0*/  ISETP.GT.U32.AND P0, PT, R0, R32, PT ;  /* 0x000000200000720c */ /* 0x000fe20003f04070 */
[----:B------:R-:W-:Y:S01]  /*56b0*/  @!P4 IMAD.IADD R30, R30, 0x1, -R0 ;  /* 0x000000011e1ec824 */ /* 0x000fe200078e0a00 */
[----:B------:R-:W-:Y:S02]  /*56c0*/  ISETP.GE.AND P4, PT, R57, RZ, PT ;  /* 0x000000ff3900720c */ /* 0x000fe40003f86270 */
[----:B------:R-:W2:Y:S01]  /*56d0*/  LDL.LU R57, [R1+0x13c] ;  /* 0x00013c0001397983 */ /* 0x000ea20000300800 */
[----:B---3--:R-:W-:Y:S02]  /*56e0*/  IABS R5, R52 ;  /* 0x0000003400057213 */ /* 0x008fe40000000000 */
[----:B----4-:R-:W-:-:S04]  /*56f0*/  IABS R2, R55 ;  /* 0x0000003700027213 */ /* 0x010fc80000000000 */
[--C-:B------:R-:W-:Y:S01]  /*5700*/  @!P1 IMAD.IADD R31, R31, 0x1, -R0.reuse ;  /* 0x000000011f1f9824 */ /* 0x100fe200078e0a00 */
[----:B------:R-:W-:Y:S01]  /*5710*/  ISETP.GE.AND P1, PT, R52, RZ, PT ;  /* 0x000000ff3400720c */ /* 0x000fe20003f26270 */
[----:B------:R-:W-:Y:S01]  /*5720*/  @!P0 IMAD.IADD R32, R32, 0x1, -R0 ;  /* 0x0000000120208824 */ /* 0x000fe200078e0a00 */
[----:B------:R-:W-:Y:S01]  /*5730*/  ISETP.GE.AND P0, PT, R55, RZ, PT ;  /* 0x000000ff3700720c */ /* 0x000fe20003f06270 */
[----:B------:R-:W3:Y:S04]  /*5740*/  LDL.LU R52, [R1+0x140] ;  /* 0x0001400001347983 */ /* 0x000ee80000300800 */
[----:B------:R-:W4:Y:S01]  /*5750*/  LDL.LU R55, [R1+0x144] ;  /* 0x0001440001377983 */ /* 0x000f220000300800 */
[----:B------:R-:W-:-:S04]  /*5760*/  IMAD.HI.U32 R7, R4, R5, RZ ;  /* 0x0000000504077227 */ /* 0x000fc800078e00ff */
[----:B------:R-:W-:-:S04]  /*5770*/  IMAD.MOV R7, RZ, RZ, -R7 ;  /* 0x000000ffff077224 */ /* 0x000fc800078e0a07 */
[----:B------:R-:W-:Y:S02]  /*5780*/  IMAD R5, R0, R7, R5 ;  /* 0x0000000700057224 */ /* 0x000fe400078e0205 */
[----:B------:R-:W-:-:S03]  /*5790*/  @!P3 IMAD.MOV R28, RZ, RZ, -R28 ;  /* 0x000000ffff1cb224 */ /* 0x000fc600078e0a1c */
[----:B------:R-:W-:Y:S01]  /*57a0*/  ISETP.GT.U32.AND P3, PT, R0, R5, PT ;  /* 0x000000050000720c */ /* 0x000fe20003f64070 */
[----:B------:R-:W-:-:S04]  /*57b0*/  IMAD.HI.U32 R6, R4, R2, RZ ;  /* 0x0000000204067227 */ /* 0x000fc800078e00ff */
[----:B------:R-:W-:-:S04]  /*57c0*/  IMAD.MOV R6, RZ, RZ, -R6 ;  /* 0x000000ffff067224 */ /* 0x000fc800078e0a06 */
[----:B------:R-:W-:-:S04]  /*57d0*/  IMAD R2, R0, R6, R2 ;  /* 0x0000000600027224 */ /* 0x000fc800078e0202 */
[----:B------:R-:W-:Y:S02]  /*57e0*/  @!P3 IMAD.IADD R5, R5, 0x1, -R0 ;  /* 0x000000010505b824 */ /* 0x000fe400078e0a00 */
[----:B------:R-:W-:Y:S01]  /*57f0*/  @!P2 IMAD.MOV R21, RZ, RZ, -R21 ;  /* 0x000000ffff15a224 */ /* 0x000fe200078e0a15 */
[----:B------:R-:W-:Y:S02]  /*5800*/  ISETP.GE.AND P2, PT, R49, RZ, PT ;  /* 0x000000ff3100720c */ /* 0x000fe40003f46270 */
[----:B------:R-:W-:-:S11]  /*5810*/  ISETP.GT.U32.AND P5, PT, R0, R30, PT ;  /* 0x0000001e0000720c */ /* 0x000fd60003fa4070 */
[----:B------:R-:W-:Y:S01]  /*5820*/  @!P2 IMAD.MOV R24, RZ, RZ, -R24 ;  /* 0x000000ffff18a224 */ /* 0x000fe200078e0a18 */
[----:B------:R-:W-:Y:S02]  /*5830*/  ISETP.GT.U32.AND P2, PT, R0, R29, PT ;  /* 0x0000001d0000720c */ /* 0x000fe40003f44070 */
[----:B------:R-:W-:Y:S02]  /*5840*/  IABS R6, R53 ;  /* 0x0000003500067213 */ /* 0x000fe40000000000 */
[----:B------:R-:W-:Y:S02]  /*5850*/  ISETP.GE.AND P3, PT, R53, RZ, PT ;  /* 0x000000ff3500720c */ /* 0x000fe40003f66270 */
[----:B------:R-:W3:Y:S07]  /*5860*/  LDL.LU R53, [R1+0x148] ;  /* 0x0001480001357983 */ /* 0x000eee0000300800 */
[--C-:B------:R-:W-:Y:S01]  /*5870*/  @!P2 IMAD.IADD R29, R29, 0x1, -R0.reuse ;  /* 0x000000011d1da824 */ /* 0x100fe200078e0a00 */
[----:B------:R-:W-:Y:S01]  /*5880*/  ISETP.GE.AND P2, PT, R51, RZ, PT ;  /* 0x000000ff3300720c */ /* 0x000fe20003f46270 */
[----:B------:R-:W-:-:S02]  /*5890*/  @!P5 IMAD.IADD R30, R30, 0x1, -R0 ;  /* 0x000000011e1ed824 */ /* 0x000fc400078e0a00 */
[----:B------:R-:W-:Y:S01]  /*58a0*/  @!P6 IMAD.MOV R29, RZ, RZ, -R29 ;  /* 0x000000ffff1de224 */ /* 0x000fe200078e0a1d */
[----:B------:R-:W-:Y:S01]  /*58b0*/  ISETP.GE.AND P6, PT, R56, RZ, PT ;  /* 0x000000ff3800720c */ /* 0x000fe20003fc6270 */
[----:B------:R-:W-:Y:S01]  /*58c0*/  IMAD.HI.U32 R7, R4, R6, RZ ;  /* 0x0000000604077227 */ /* 0x000fe200078e00ff */
[----:B------:R-:W-:-:S03]  /*58d0*/  ISETP.GT.U32.AND P5, PT, R0, R2, PT ;  /* 0x000000020000720c */ /* 0x000fc60003fa4070 */
[----:B------:R-:W-:-:S04]  /*58e0*/  IMAD.MOV R34, RZ, RZ, -R7 ;  /* 0x000000ffff227224 */ /* 0x000fc800078e0a07 */
[C---:B------:R-:W-:Y:S02]  /*58f0*/  IMAD R6, R0.reuse, R34, R6 ;  /* 0x0000002200067224 */ /* 0x040fe400078e0206 */
[----:B------:R-:W-:Y:S01]  /*5900*/  @!P2 IMAD.MOV R30, RZ, RZ, -R30 ;  /* 0x000000ffff1ea224 */ /* 0x000fe200078e0a1e */
[C---:B------:R-:W-:Y:S01]  /*5910*/  ISETP.GT.U32.AND P2, PT, R0.reuse, R5, PT ;  /* 0x000000050000720c */ /* 0x040fe20003f44070 */
[----:B------:R-:W-:Y:S01]  /*5920*/  @!P4 IMAD.MOV R31, RZ, RZ, -R31 ;  /* 0x000000ffff1fc224 */ /* 0x000fe200078e0a1f */
[----:B------:R-:W-:Y:S01]  /*5930*/  ISETP.GT.U32.AND P4, PT, R0, R6, PT ;  /* 0x000000060000720c */ /* 0x000fe20003f84070 */
[----:B------:R-:W-:Y:S02]  /*5940*/  @!P6 IMAD.MOV R32, RZ, RZ, -R32 ;  /* 0x000000ffff20e224 */ /* 0x000fe400078e0a20 */
[----:B------:R-:W-:-:S05]  /*5950*/  @!P5 IMAD.IADD R2, R2, 0x1, -R0 ;  /* 0x000000010202d824 */ /* 0x000fca00078e0a00 */
[----:B------:R-:W-:-:S03]  /*5960*/  ISETP.GT.U32.AND P5, PT, R0, R2, PT ;  /* 0x000000020000720c */ /* 0x000fc60003fa4070 */
[--C-:B------:R-:W-:Y:S02]  /*5970*/  @!P2 IMAD.IADD R5, R5, 0x1, -R0.reuse ;  /* 0x000000010505a824 */ /* 0x100fe400078e0a00 */
[----:B------:R-:W-:Y:S02]  /*5980*/  @!P4 IMAD.IADD R6, R6, 0x1, -R0 ;  /* 0x000000010606c824 */ /* 0x000fe400078e0a00 */
[----:B------:R-:W-:-:S04]  /*5990*/  IMAD.MOV.U32 R3, RZ, RZ, R5 ;  /* 0x000000ffff037224 */ /* 0x000fc800078e0005 */
[----:B------:R-:W-:Y:S01]  /*59a0*/  @!P1 IMAD.MOV R3, RZ, RZ, -R3 ;  /* 0x000000ffff039224 */ /* 0x000fe200078e0a03 */
[----:B------:R-:W-:Y:S01]  /*59b0*/  ISETP.GT.U32.AND P1, PT, R0, R6, PT ;  /* 0x000000060000720c */ /* 0x000fe20003f24070 */
[----:B------:R-:W-:-:S12]  /*59c0*/  @!P5 IMAD.IADD R2, R2, 0x1, -R0 ;  /* 0x000000010202d824 */ /* 0x000fd800078e0a00 */
[----:B------:R-:W-:Y:S01]  /*59d0*/  @!P1 IMAD.IADD R6, R6, 0x1, -R0 ;  /* 0x0000000106069824 */ /* 0x000fe200078e0a00 */
[----:B--2---:R-:W-:Y:S02]  /*59e0*/  IABS R33, R54 ;  /* 0x0000003600217213 */ /* 0x004fe40000000000 */
[----:B------:R-:W-:Y:S02]  /*59f0*/  ISETP.GE.AND P6, PT, R54, RZ, PT ;  /* 0x000000ff3600720c */ /* 0x000fe40003fc6270 */
[----:B------:R-:W2:Y:S01]  /*5a00*/  LDL.LU R54, [R1+0x154] ;  /* 0x0001540001367983 */ /* 0x000ea20000300800 */
[----:B------:R-:W-:Y:S02]  /*5a10*/  IABS R34, R57 ;  /* 0x0000003900227213 */ /* 0x000fe40000000000 */
[----:B------:R-:W-:Y:S02]  /*5a20*/  ISETP.GE.AND P2, PT, R57, RZ, PT ;  /* 0x000000ff3900720c */ /* 0x000fe40003f46270 */
[----:B------:R-:W2:Y:S04]  /*5a30*/  LDL.LU R57, [R1+0x158] ;  /* 0x0001580001397983 */ /* 0x000ea80000300800 */
[----:B------:R0:W-:Y:S02]  /*5a40*/  STL [R1+0x134], R3 ;  /* 0x0001340301007387 */ /* 0x0001e40000100800 */
[----:B0-----:R-:W-:-:S04]  /*5a50*/  IMAD.MOV.U32 R3, RZ, RZ, R2 ;  /* 0x000000ffff037224 */ /* 0x001fc800078e0002 */
[----:B------:R-:W-:Y:S01]  /*5a60*/  @!P0 IMAD.MOV R3, RZ, RZ, -R3 ;  /* 0x000000ffff038224 */ /* 0x000fe200078e0a03 */
[----:B----4-:R-:W-:Y:S02]  /*5a70*/  IABS R36, R55 ;  /* 0x0000003700247213 */ /* 0x010fe40000000000 */
[----:B------:R-:W-:Y:S02]  /*5a80*/  ISETP.GE.AND P1, PT, R55, RZ, PT ;  /* 0x000000ff3700720c */ /* 0x000fe40003f26270 */
[----:B------:R0:W-:Y:S04]  /*5a90*/  STL [R1+0x14c], R3 ;  /* 0x00014c0301007387 */ /* 0x0001e80000100800 */
[----:B------:R-:W4:Y:S01]  /*5aa0*/  LDL.LU R55, [R1+0x174] ;  /* 0x0001740001377983 */ /* 0x000f220000300800 */
[----:B------:R-:W-:-:S04]  /*5ab0*/  IMAD.MOV.U32 R7, RZ, RZ, R33 ;  /* 0x000000ffff077224 */ /* 0x000fc800078e0021 */
[----:B------:R-:W-:-:S04]  /*5ac0*/  IMAD.HI.U32 R33, R4, R7, RZ ;  /* 0x0000000704217227 */ /* 0x000fc800078e00ff */
[----:B------:R-:W-:Y:S01]  /*5ad0*/  IMAD.MOV R33, RZ, RZ, -R33 ;  /* 0x000000ffff217224 */ /* 0x000fe200078e0a21 */
[----:B---3--:R-:W-:-:S03]  /*5ae0*/  ISETP.GE.AND P4, PT, R52, RZ, PT ;  /* 0x000000ff3400720c */ /* 0x008fc60003f86270 */
[C---:B------:R-:W-:Y:S02]  /*5af0*/  IMAD R7, R0.reuse, R33, R7 ;  /* 0x0000002100077224 */ /* 0x040fe400078e0207 */
[----:B------:R-:W-:Y:S01]  /*5b00*/  IMAD.MOV.U32 R33, RZ, RZ, R34 ;  /* 0x000000ffff217224 */ /* 0x000fe200078e0022 */
[----:B------:R-:W-:Y:S02]  /*5b10*/  IABS R34, R52 ;  /* 0x0000003400227213 */ /* 0x000fe40000000000 */
[----:B------:R-:W3:Y:S01]  /*5b20*/  LDL.LU R52, [R1+0x178] ;  /* 0x0001780001347983 */ /* 0x000ee20000300800 */
[----:B------:R-:W-:-:S13]  /*5b30*/  ISETP.GT.U32.AND P5, PT, R0, R7, PT ;  /* 0x000000070000720c */ /* 0x000fda0003fa4070 */
[----:B------:R-:W-:-:S05]  /*5b40*/  @!P5 IMAD.IADD R7, R7, 0x1, -R0 ;  /* 0x000000010707d824 */ /* 0x000fca00078e0a00 */
[----:B------:R-:W-:Y:S01]  /*5b50*/  ISETP.GT.U32.AND P5, PT, R0, R7, PT ;  /* 0x000000070000720c */ /* 0x000fe20003fa4070 */
[----:B------:R-:W-:Y:S02]  /*5b60*/  IMAD.MOV.U32 R8, RZ, RZ, R6 ;  /* 0x000000ffff087224 */ /* 0x000fe400078e0006 */
[----:B------:R-:W-:-:S10]  /*5b70*/  IMAD.HI.U32 R35, R4, R33, RZ ;  /* 0x0000002104237227 */ /* 0x000fd400078e00ff */
[----:B------:R-:W-:-:S04]  /*5b80*/  @!P5 IMAD.IADD R7, R7, 0x1, -R0 ;  /* 0x000000010707d824 */ /* 0x000fc800078e0a00 */
[----:B0-----:R-:W-:Y:S02]  /*5b90*/  IMAD.MOV.U32 R3, RZ, RZ, R7 ;  /* 0x000000ffff037224 */ /* 0x001fe400078e0007 */
[----:B------:R-:W-:Y:S02]  /*5ba0*/  @!P3 IMAD.MOV R8, RZ, RZ, -R8 ;  /* 0x000000ffff08b224 */ /* 0x000fe400078e0a08 */
[----:B------:R-:W-:Y:S02]  /*5bb0*/  @!P6 IMAD.MOV R3, RZ, RZ, -R3 ;  /* 0x000000ffff03e224 */ /* 0x000fe400078e0a03 */
[----:B------:R-:W-:Y:S01]  /*5bc0*/  IMAD.MOV R5, RZ, RZ, -R35 ;  /* 0x000000ffff057224 */ /* 0x000fe200078e0a23 */
[----:B------:R-:W-:Y:S01]  /*5bd0*/  STL [R1+0x150], R8 ;  /* 0x0001500801007387 */ /* 0x000fe20000100800 */
[----:B------:R-:W-:Y:S02]  /*5be0*/  IABS R35, R53 ;  /* 0x0000003500237213 */ /* 0x000fe40000000000 */
[----:B------:R-:W-:Y:S01]  /*5bf0*/  ISETP.GE.AND P6, PT, R53, RZ, PT ;  /* 0x000000ff3500720c */ /* 0x000fe20003fc6270 */
[----:B------:R0:W-:Y:S01]  /*5c00*/  STL [R1+0x15c], R3 ;  /* 0x00015c0301007387 */ /* 0x0001e20000100800 */
[----:B------:R-:W-:-:S03]  /*5c10*/  IMAD R5, R0, R5, R33 ;  /* 0x0000000500057224 */ /* 0x000fc600078e0221 */
[----:B------:R-:W3:Y:S01]  /*5c20*/  LDL.LU R53, [R1+0x17c] ;  /* 0x00017c0001357983 */ /* 0x000ee20000300800 */
[----:B------:R-:W-:Y:S01]  /*5c30*/  IMAD.HI.U32 R37, R4, R34, RZ ;  /* 0x0000002204257227 */ /* 0x000fe200078e00ff */
[----:B------:R-:W-:-:S03]  /*5c40*/  ISETP.GT.U32.AND P0, PT, R0, R5, PT ;  /* 0x000000050000720c */ /* 0x000fc60003f04070 */
[----:B------:R-:W-:-:S04]  /*5c50*/  IMAD.MOV R37, RZ, RZ, -R37 ;  /* 0x000000ffff257224 */ /* 0x000fc800078e0a25 */
[----:B------:R-:W-:-:S05]  /*5c60*/  IMAD R34, R0, R37, R34 ;  /* 0x0000002500227224 */ /* 0x000fca00078e0222 */
[----:B------:R-:W-:Y:S01]  /*5c70*/  ISETP.GT.U32.AND P5, PT, R0, R34, PT ;  /* 0x000000220000720c */ /* 0x000fe20003fa4070 */
[----:B------:R-:W-:-:S05]  /*5c80*/  @!P0 IMAD.IADD R5, R5, 0x1, -R0 ;  /* 0x0000000105058824 */ /* 0x000fca00078e0a00 */
[----:B------:R-:W-:Y:S01]  /*5c90*/  ISETP.GT.U32.AND P0, PT, R0, R5, PT ;  /* 0x000000050000720c */ /* 0x000fe20003f04070 */
[----:B------:R-:W-:-:S04]  /*5ca0*/  IMAD.HI.U32 R2, R4, R36, RZ ;  /* 0x0000002404027227 */ /* 0x000fc800078e00ff */
[----:B------:R-:W-:Y:S02]  /*5cb0*/  IMAD.MOV R2, RZ, RZ, -R2 ;  /* 0x000000ffff027224 */ /* 0x000fe400078e0a02 */
[----:B------:R-:W-:Y:S02]  /*5cc0*/  @!P5 IMAD.IADD R34, R34, 0x1, -R0 ;  /* 0x000000012222d824 */ /* 0x000fe400078e0a00 */
[----:B------:R-:W-:-:S03]  /*5cd0*/  IMAD R36, R0, R2, R36 ;  /* 0x0000000200247224 */ /* 0x000fc600078e0224 */
[C---:B------:R-:W-:Y:S01]  /*5ce0*/  ISETP.GT.U32.AND P5, PT, R0.reuse, R34, PT ;  /* 0x000000220000720c */ /* 0x040fe20003fa4070 */
[----:B------:R-:W-:Y:S01]  /*5cf0*/  @!P0 IMAD.IADD R5, R5, 0x1, -R0 ;  /* 0x0000000105058824 */ /* 0x000fe200078e0a00 */
[----:B------:R-:W-:-:S03]  /*5d00*/  ISETP.GT.U32.AND P3, PT, R0, R36, PT ;  /* 0x000000240000720c */ /* 0x000fc60003f64070 */
[----:B0-----:R-:W-:-:S04]  /*5d10*/  IMAD.MOV.U32 R3, RZ, RZ, R5 ;  /* 0x000000ffff037224 */ /* 0x001fc800078e0005 */
[----:B------:R-:W-:-:S04]  /*5d20*/  @!P2 IMAD.MOV R3, RZ, RZ, -R3 ;  /* 0x000000ffff03a224 */ /* 0x000fc800078e0a03 */
[--C-:B------:R-:W-:Y:S01]  /*5d30*/  @!P5 IMAD.IADD R34, R34, 0x1, -R0.reuse ;  /* 0x000000012222d824 */ /* 0x100fe200078e0a00 */
[----:B------:R0:W-:Y:S01]  /*5d40*/  STL [R1+0x164], R3 ;  /* 0x0001640301007387 */ /* 0x0001e20000100800 */
[----:B------:R-:W-:-:S05]  /*5d50*/  @!P3 IMAD.IADD R36, R36, 0x1, -R0 ;  /* 0x000000012424b824 */ /* 0x000fca00078e0a00 */
[----:B------:R-:W-:Y:S01]  /*5d60*/  ISETP.GT.U32.AND P3, PT, R0, R36, PT ;  /* 0x000000240000720c */ /* 0x000fe20003f64070 */
[----:B------:R-:W-:-:S04]  /*5d70*/  IMAD.MOV.U32 R8, RZ, RZ, R34 ;  /* 0x000000ffff087224 */ /* 0x000fc800078e0022 */
[----:B------:R-:W-:-:S08]  /*5d80*/  @!P4 IMAD.MOV R8, RZ, RZ, -R8 ;  /* 0x000000ffff08c224 */ /* 0x000fd000078e0a08 */
[----:B------:R-:W-:-:S04]  /*5d90*/  @!P3 IMAD.IADD R36, R36, 0x1, -R0 ;  /* 0x000000012424b824 */ /* 0x000fc800078e0a00 */
[----:B0-----:R-:W-:-:S04]  /*5da0*/  IMAD.MOV.U32 R3, RZ, RZ, R36 ;  /* 0x000000ffff037224 */ /* 0x001fc800078e0024 */
[----:B------:R-:W-:Y:S01]  /*5db0*/  @!P1 IMAD.MOV R3, RZ, RZ, -R3 ;  /* 0x000000ffff039224 */ /* 0x000fe200078e0a03 */
[----:B--2---:R-:W-:Y:S02]  /*5dc0*/  IABS R33, R54 ;  /* 0x0000003600217213 */ /* 0x004fe40000000000 */
[----:B------:R-:W-:Y:S02]  /*5dd0*/  ISETP.GE.AND P5, PT, R54, RZ, PT ;  /* 0x000000ff3600720c */ /* 0x000fe40003fa6270 */
[----:B------:R-:W2:Y:S01]  /*5de0*/  LDL.LU R54, [R1+0x184] ;  /* 0x0001840001367983 */ /* 0x000ea20000300800 */
[----:B------:R-:W-:-:S03]  /*5df0*/  IMAD.HI.U32 R6, R4, R33, RZ ;  /* 0x0000002104067227 */ /* 0x000fc600078e00ff */
[----:B------:R-:W2:Y:S01]  /*5e00*/  LDL.LU R56, [R1+0x188] ;  /* 0x0001880001387983 */ /* 0x000ea20000300800 */
[----:B------:R-:W-:-:S03]  /*5e10*/  IMAD.MOV R6, RZ, RZ, -R6 ;  /* 0x000000ffff067224 */ /* 0x000fc600078e0a06 */
[----:B------:R0:W-:Y:S01]  /*5e20*/  STL [R1+0x16c], R8 ;  /* 0x00016c0801007387 */ /* 0x0001e20000100800 */
[----:B------:R-:W-:Y:S01]  /*5e30*/  IMAD R7, R0, R6, R33 ;  /* 0x0000000600077224 */ /* 0x000fe200078e0221 */
[----:B----4-:R-:W-:Y:S02]  /*5e40*/  IABS R6, R55 ;  /* 0x0000003700067213 */ /* 0x010fe40000000000 */
[----:B------:R-:W-:Y:S02]  /*5e50*/  ISETP.GE.AND P1, PT, R55, RZ, PT ;  /* 0x000000ff3700720c */ /* 0x000fe40003f26270 */
[----:B------:R-:W4:Y:S01]  /*5e60*/  LDL.LU R55, [R1+0x1a0] ;  /* 0x0001a00001377983 */ /* 0x000f220000300800 */
[----:B------:R-:W-:-:S04]  /*5e70*/  IMAD.MOV.U32 R2, RZ, RZ, R35 ;  /* 0x000000ffff027224 */ /* 0x000fc800078e0023 */
[----:B------:R-:W-:-:S04]  /*5e80*/  IMAD.HI.U32 R35, R4, R2, RZ ;  /* 0x0000000204237227 */ /* 0x000fc800078e00ff */
[----:B------:R-:W-:Y:S01]  /*5e90*/  IMAD.MOV R35, RZ, RZ, -R35 ;  /* 0x000000ffff237224 */ /* 0x000fe200078e0a23 */
[----:B------:R-:W-:Y:S01]  /*5ea0*/  ISETP.GE.AND P4, PT, R57, RZ, PT ;  /* 0x000000ff3900720c */ /* 0x000fe20003f86270 */
[----:B------:R1:W-:Y:S02]  /*5eb0*/  STL [R1+0x170], R3 ;  /* 0x0001700301007387 */ /* 0x0003e40000100800 */
[C---:B------:R-:W-:Y:S01]  /*5ec0*/  IMAD R2, R0.reuse, R35, R2 ;  /* 0x0000002300027224 */ /* 0x040fe200078e0202 */
[----:B------:R-:W-:Y:S02]  /*5ed0*/  IABS R35, R57 ;  /* 0x0000003900237213 */ /* 0x000fe40000000000 */
[----:B------:R-:W4:Y:S02]  /*5ee0*/  LDL.LU R57, [R1+0x1a4] ;  /* 0x0001a40001397983 */ /* 0x000f240000300800 */
[----:B------:R-:W-:-:S13]  /*5ef0*/  ISETP.GT.U32.AND P0, PT, R0, R2, PT ;  /* 0x000000020000720c */ /* 0x000fda0003f04070 */
[----:B------:R-:W-:-:S05]  /*5f00*/  @!P0 IMAD.IADD R2, R2, 0x1, -R0 ;  /* 0x0000000102028824 */ /* 0x000fca00078e0a00 */
[----:B------:R-:W-:Y:S02]  /*5f10*/  ISETP.GT.U32.AND P0, PT, R0, R2, PT ;  /* 0x000000020000720c */ /* 0x000fe40003f04070 */
[----:B---3--:R-:W-:-:S11]  /*5f20*/  IABS R5, R52 ;  /* 0x0000003400057213 */ /* 0x008fd60000000000 */
[----:B------:R-:W-:Y:S01]  /*5f30*/  @!P0 IMAD.IADD R2, R2, 0x1, -R0 ;  /* 0x0000000102028824 */ /* 0x000fe200078e0a00 */
[----:B------:R-:W-:Y:S02]  /*5f40*/  ISETP.GE.AND P0, PT, R52, RZ, PT ;  /* 0x000000ff3400720c */ /* 0x000fe40003f06270 */
[----:B------:R-:W3:Y:S01]  /*5f50*/  LDL.LU R52, [R1+0x1a8] ;  /* 0x0001a80001347983 */ /* 0x000ee20000300800 */
[----:B------:R-:W-:-:S13]  /*5f60*/  ISETP.GT.U32.AND P2, PT, R0, R7, PT ;  /* 0x000000070000720c */ /* 0x000fda0003f44070 */
[----:B------:R-:W-:-:S05]  /*5f70*/  @!P2 IMAD.IADD R7, R7, 0x1, -R0 ;  /* 0x000000010707a824 */ /* 0x000fca00078e0a00 */
[----:B------:R-:W-:Y:S01]  /*5f80*/  ISETP.GT.U32.AND P2, PT, R0, R7, PT ;  /* 0x000000070000720c */ /* 0x000fe20003f44070 */
[----:B0-----:R-:W-:Y:S02]  /*5f90*/  IMAD.MOV.U32 R8, RZ, RZ, R2 ;  /* 0x000000ffff087224 */ /* 0x001fe400078e0002 */
[----:B------:R-:W-:-:S10]  /*5fa0*/  IMAD.HI.U32 R34, R4, R5, RZ ;  /* 0x0000000504227227 */ /* 0x000fd400078e00ff */
[----:B------:R-:W-:-:S04]  /*5fb0*/  @!P2 IMAD.IADD R7, R7, 0x1, -R0 ;  /* 0x000000010707a824 */ /* 0x000fc800078e0a00 */
[----:B-1----:R-:W-:Y:S02]  /*5fc0*/  IMAD.MOV.U32 R3, RZ, RZ, R7 ;  /* 0x000000ffff037224 */ /* 0x002fe400078e0007 */
[----:B------:R-:W-:Y:S02]  /*5fd0*/  @!P6 IMAD.MOV R8, RZ, RZ, -R8 ;  /* 0x000000ffff08e224 */ /* 0x000fe400078e0a08 */
[----:B------:R-:W-:Y:S02]  /*5fe0*/  IMAD.MOV R34, RZ, RZ, -R34 ;  /* 0x000000ffff227224 */ /* 0x000fe400078e0a22 */
[----:B------:R-:W-:Y:S01]  /*5ff0*/  @!P5 IMAD.MOV R3, RZ, RZ, -R3 ;  /* 0x000000ffff03d224 */ /* 0x000fe200078e0a03 */
[----:B------:R-:W-:Y:S01]  /*6000*/  STL [R1+0x178], R8 ;  /* 0x0001780801007387 */ /* 0x000fe20000100800 */
[----:B------:R-:W-:Y:S01]  /*6010*/  IMAD R5, R0, R34, R5 ;  /* 0x0000002200057224 */ /* 0x000fe200078e0205 */
[----:B------:R-:W-:Y:S01]  /*6020*/  IABS R34, R53 ;  /* 0x0000003500227213 */ /* 0x000fe20000000000 */
[----:B------:R-:W-:Y:S01]  /*6030*/  IMAD.MOV.U32 R33, RZ, RZ, R35 ;  /* 0x000000ffff217224 */ /* 0x000fe200078e0023 */
[----:B------:R-:W-:Y:S01]  /*6040*/  ISETP.GE.AND P6, PT, R53, RZ, PT ;  /* 0x000000ff3500720c */ /* 0x000fe20003fc6270 */
[----:B------:R0:W-:Y:S04]  /*6050*/  STL [R1+0x180], R3 ;  /* 0x0001800301007387 */ /* 0x0001e80000100800 */
[----:B------:R-:W3:Y:S01]  /*6060*/  LDL.LU R53, [R1+0x1ac] ;  /* 0x0001ac0001357983 */ /* 0x000ee20000300800 */
[----:B------:R-:W-:-:S04]  /*6070*/  IMAD.HI.U32 R35, R4, R33, RZ ;  /* 0x0000002104237227 */ /* 0x000fc800078e00ff */
[----:B------:R-:W-:-:S04]  /*6080*/  IMAD.MOV R35, RZ, RZ, -R35 ;  /* 0x000000ffff237224 */ /* 0x000fc800078e0a23 */
[----:B------:R-:W-:-:S05]  /*6090*/  IMAD R33, R0, R35, R33 ;  /* 0x0000002300217224 */ /* 0x000fca00078e0221 */
[----:B------:R-:W-:Y:S01]  /*60a0*/  ISETP.GT.U32.AND P3, PT, R0, R33, PT ;  /* 0x000000210000720c */ /* 0x000fe20003f64070 */
[----:B------:R-:W-:-:S04]  /*60b0*/  IMAD.HI.U32 R35, R4, R6, RZ ;  /* 0x0000000604237227 */ /* 0x000fc800078e00ff */
[----:B------:R-:W-:-:S04]  /*60c0*/  IMAD.MOV R35, RZ, RZ, -R35 ;  /* 0x000000ffff237224 */ /* 0x000fc800078e0a23 */
[----:B------:R-:W-:-:S04]  /*60d0*/  IMAD R6, R0, R35, R6 ;  /* 0x0000002300067224 */ /* 0x000fc800078e0206 */
[----:B------:R-:W-:Y:S01]  /*60e0*/  @!P3 IMAD.IADD R33, R33, 0x1, -R0 ;  /* 0x000000012121b824 */ /* 0x000fe200078e0a00 */
[----:B------:R-:W-:-:S04]  /*60f0*/  ISETP.GT.U32.AND P2, PT, R0, R6, PT ;  /* 0x000000060000720c */ /* 0x000fc80003f44070 */
[----:B------:R-:W-:Y:S01]  /*6100*/  ISETP.GT.U32.AND P3, PT, R0, R33, PT ;  /* 0x000000210000720c */ /* 0x000fe20003f64070 */
[----:B------:R-:W-:-:S08]  /*6110*/  IMAD.MOV.U32 R2, RZ, RZ, R34 ;  /* 0x000000ffff027224 */ /* 0x000fd000078e0022 */
[----:B------:R-:W-:-:S04]  /*6120*/  @!P2 IMAD.IADD R6, R6, 0x1, -R0 ;  /* 0x000000010606a824 */ /* 0x000fc800078e0a00 */
[----:B------:R-:W-:Y:S01]  /*6130*/  @!P3 IMAD.IADD R33, R33, 0x1, -R0 ;  /* 0x000000012121b824 */ /* 0x000fe200078e0a00 */
[----:B------:R-:W-:-:S03]  /*6140*/  ISETP.GT.U32.AND P2, PT, R0, R6, PT ;  /* 0x000000060000720c */ /* 0x000fc60003f44070 */
[----:B0-----:R-:W-:-:S04]  /*6150*/  IMAD.MOV.U32 R3, RZ, RZ, R33 ;  /* 0x000000ffff037224 */ /* 0x001fc800078e0021 */
[----:B------:R-:W-:-:S06]  /*6160*/  @!P4 IMAD.MOV R3, RZ, RZ, -R3 ;  /* 0x000000ffff03c224 */ /* 0x000fcc00078e0a03 */
[----:B------:R-:W-:Y:S01]  /*6170*/  @!P2 IMAD.IADD R6, R6, 0x1, -R0 ;  /* 0x000000010606a824 */ /* 0x000fe200078e0a00 */
[----:B------:R-:W-:Y:S02]  /*6180*/  ISETP.GT.U32.AND P5, PT, R0, R5, PT ;  /* 0x000000050000720c */ /* 0x000fe40003fa4070 */
[----:B--2---:R-:W-:Y:S02]  /*6190*/  IABS R38, R54 ;  /* 0x0000003600267213 */ /* 0x004fe40000000000 */
[----:B------:R-:W-:Y:S02]  /*61a0*/  ISETP.GE.AND P3, PT, R54, RZ, PT ;  /* 0x000000ff3600720c */ /* 0x000fe40003f66270 */
[----:B------:R-:W2:Y:S01]  /*61b0*/  LDL.LU R54, [R1+0x1b4] ;  /* 0x0001b40001367983 */ /* 0x000ea20000300800 */
[----:B------:R-:W-:-:S04]  /*61c0*/  IMAD.HI.U32 R34, R4, R38, RZ ;  /* 0x0000002604227227 */ /* 0x000fc800078e00ff */
[----:B------:R-:W-:-:S04]  /*61d0*/  IMAD.MOV R34, RZ, RZ, -R34 ;  /* 0x000000ffff227224 */ /* 0x000fc800078e0a22 */
[C---:B------:R-:W-:Y:S01]  /*61e0*/  IMAD R38, R0.reuse, R34, R38 ;  /* 0x0000002200267224 */ /* 0x040fe200078e0226 */
[----:B------:R0:W-:Y:S04]  /*61f0*/  STL [R1+0x18c], R3 ;  /* 0x00018c0301007387 */ /* 0x0001e80000100800 */
[----:B------:R-:W-:Y:S01]  /*6200*/  ISETP.GT.U32.AND P2, PT, R0, R38, PT ;  /* 0x000000260000720c */ /* 0x000fe20003f44070 */
[----:B0-----:R-:W-:-:S04]  /*6210*/  IMAD.MOV.U32 R3, RZ, RZ, R6 ;  /* 0x000000ffff037224 */ /* 0x001fc800078e0006 */
[----:B------:R-:W-:-:S08]  /*6220*/  @!P1 IMAD.MOV R3, RZ, RZ, -R3 ;  /* 0x000000ffff039224 */ /* 0x000fd000078e0a03 */
[----:B------:R-:W-:Y:S01]  /*6230*/  @!P2 IMAD.IADD R38, R38, 0x1, -R0 ;  /* 0x000000012626a824 */ /* 0x000fe200078e0a00 */
[----:B------:R0:W-:Y:S01]  /*6240*/  STL [R1+0x190], R3 ;  /* 0x0001900301007387 */ /* 0x0001e20000100800 */
[----:B----4-:R-:W-:Y:S02]  /*6250*/  IABS R36, R55 ;  /* 0x0000003700247213 */ /* 0x010fe40000000000 */
[----:B------:R-:W-:Y:S02]  /*6260*/  ISETP.GE.AND P2, PT, R55, RZ, PT ;  /* 0x000000ff3700720c */ /* 0x000fe40003f46270 */
[----:B------:R-:W4:Y:S01]  /*6270*/  LDL.LU R55, [R1+0x1b8] ;  /* 0x0001b80001377983 */ /* 0x000f220000300800 */
[----:B------:R-:W-:Y:S01]  /*6280*/  IMAD.HI.U32 R7, R4, R2, RZ ;  /* 0x0000000204077227 */ /* 0x000fe200078e00ff */
[----:B------:R-:W-:Y:S02]  /*6290*/  IABS R37, R56 ;  /* 0x0000003800257213 */ /* 0x000fe40000000000 */
[----:B------:R-:W4:Y:S01]  /*62a0*/  LDL.LU R51, [R1+0x1bc] ;  /* 0x0001bc0001337983 */ /* 0x000f220000300800 */
[----:B------:R-:W-:-:S02]  /*62b0*/  IMAD.MOV R7, RZ, RZ, -R7 ;  /* 0x000000ffff077224 */ /* 0x000fc400078e0a07 */
[----:B------:R-:W-:Y:S02]  /*62c0*/  @!P5 IMAD.IADD R5, R5, 0x1, -R0 ;  /* 0x000000010505d824 */ /* 0x000fe400078e0a00 */
[----:B------:R-:W-:Y:S02]  /*62d0*/  IMAD R2, R0, R7, R2 ;  /* 0x0000000700027224 */ /* 0x000fe400078e0202 */
[----:B------:R-:W-:Y:S01]  /*62e0*/  IMAD.HI.U32 R7, R4, R37, RZ ;  /* 0x0000002504077227 */ /* 0x000fe200078e00ff */
[C---:B------:R-:W-:Y:S02]  /*62f0*/  ISETP.GT.U32.AND P5, PT, R0.reuse, R5, PT ;  /* 0x000000050000720c */ /* 0x040fe40003fa4070 */
[----:B------:R-:W-:Y:S01]  /*6300*/  ISETP.GT.U32.AND P4, PT, R0, R2, PT ;  /* 0x000000020000720c */ /* 0x000fe20003f84070 */
[----:B------:R-:W-:-:S04]  /*6310*/  IMAD.MOV R7, RZ, RZ, -R7 ;  /* 0x000000ffff077224 */ /* 0x000fc800078e0a07 */
[----:B------:R-:W-:-:S06]  /*6320*/  IMAD R37, R0, R7, R37 ;  /* 0x0000000700257224 */ /* 0x000fcc00078e0225 */
[--C-:B------:R-:W-:Y:S01]  /*6330*/  @!P5 IMAD.IADD R5, R5, 0x1, -R0.reuse ;  /* 0x000000010505d824 */ /* 0x100fe200078e0a00 */
[----:B------:R-:W-:Y:S01]  /*6340*/  ISETP.GT.U32.AND P5, PT, R0, R37, PT ;  /* 0x000000250000720c */ /* 0x000fe20003fa4070 */
[----:B------:R-:W-:-:S05]  /*6350*/  @!P4 IMAD.IADD R2, R2, 0x1, -R0 ;  /* 0x000000010202c824 */ /* 0x000fca00078e0a00 */
[----:B------:R-:W-:Y:S01]  /*6360*/  ISETP.GT.U32.AND P4, PT, R0, R2, PT ;  /* 0x000000020000720c */ /* 0x000fe20003f84070 */
[----:B0-----:R-:W-:-:S06]  /*6370*/  IMAD.MOV.U32 R3, RZ, RZ, R5 ;  /* 0x000000ffff037224 */ /* 0x001fcc00078e0005 */
[----:B------:R-:W-:Y:S02]  /*6380*/  @!P5 IMAD.IADD R37, R37, 0x1, -R0 ;  /* 0x000000012525d824 */ /* 0x000fe400078e0a00 */
[----:B------:R-:W-:-:S03]  /*6390*/  @!P0 IMAD.MOV R3, RZ, RZ, -R3 ;  /* 0x000000ffff038224 */ /* 0x000fc600078e0a03 */
[----:B------:R-:W-:Y:S01]  /*63a0*/  ISETP.GT.U32.AND P0, PT, R0, R37, PT ;  /* 0x000000250000720c */ /* 0x000fe20003f04070 */
[----:B------:R-:W-:Y:S01]  /*63b0*/  @!P4 IMAD.IADD R2, R2, 0x1, -R0 ;  /* 0x000000010202c824 */ /* 0x000fe200078e0a00 */
[----:B------:R0:W-:Y:S01]  /*63c0*/  STL [R1+0x19c], R3 ;  /* 0x00019c0301007387 */ /* 0x0001e20000100800 */
[----:B------:R-:W-:-:S03]  /*63d0*/  ISETP.GE.AND P1, PT, R56, RZ, PT ;  /* 0x000000ff3800720c */ /* 0x000fc60003f26270 */
[----:B------:R-:W4:Y:S01]  /*63e0*/  LDL.LU R56, [R1+0x1d0] ;  /* 0x0001d00001387983 */ /* 0x000f220000300800 */
[----:B0-----:R-:W-:-:S04]  /*63f0*/  IMAD.MOV.U32 R3, RZ, RZ, R2 ;  /* 0x000000ffff037224 */ /* 0x001fc800078e0002 */
[----:B------:R-:W-:Y:S01]  /*6400*/  @!P6 IMAD.MOV R3, RZ, RZ, -R3 ;  /* 0x000000ffff03e224 */ /* 0x000fe200078e0a03 */
[----:B------:R-:W-:Y:S01]  /*6410*/  IABS R35, R57 ;  /* 0x0000003900237213 */ /* 0x000fe20000000000 */
[----:B------:R-:W-:Y:S01]  /*6420*/  @!P0 IMAD.IADD R37, R37, 0x1, -R0 ;  /* 0x0000000125258824 */ /* 0x000fe200078e0a00 */
[----:B------:R-:W-:Y:S02]  /*6430*/  ISETP.GE.AND P0, PT, R57, RZ, PT ;  /* 0x000000ff3900720c */ /* 0x000fe40003f06270 */
[----:B------:R0:W-:Y:S04]  /*6440*/  STL [R1+0x1a0], R3 ;  /* 0x0001a00301007387 */ /* 0x0001e80000100800 */
[----:B------:R-:W4:Y:S01]  /*6450*/  LDL.LU R57, [R1+0x1d4] ;  /* 0x0001d40001397983 */ /* 0x000f220000300800 */
[----:B------:R-:W-:Y:S01]  /*6460*/  IMAD.HI.U32 R33, R4, R36, RZ ;  /* 0x0000002404217227 */ /* 0x000fe200078e00ff */
[----:B------:R-:W-:-:S03]  /*6470*/  ISETP.GT.U32.AND P5, PT, R0, R38, PT ;  /* 0x000000260000720c */ /* 0x000fc60003fa4070 */
[----:B------:R-:W-:-:S04]  /*6480*/  IMAD.MOV R33, RZ, RZ, -R33 ;  /* 0x000000ffff217224 */ /* 0x000fc800078e0a21 */
[----:B------:R-:W-:-:S05]  /*6490*/  IMAD R36, R0, R33, R36 ;  /* 0x0000002100247224 */ /* 0x000fca00078e0224 */
[----:B------:R-:W-:Y:S01]  /*64a0*/  ISETP.GT.U32.AND P4, PT, R0, R36, PT ;  /* 0x000000240000720c */ /* 0x000fe20003f84070 */
[----:B------:R-:W-:-:S04]  /*64b0*/  @!P5 IMAD.IADD R38, R38, 0x1, -R0 ;  /* 0x000000012626d824 */ /* 0x000fc800078e0a00 */
[----:B------:R-:W-:-:S04]  /*64c0*/  IMAD.MOV.U32 R8, RZ, RZ, R38 ;  /* 0x000000ffff087224 */ /* 0x000fc800078e0026 */
[----:B------:R-:W-:Y:S01]  /*64d0*/  @!P3 IMAD.MOV R8, RZ, RZ, -R8 ;  /* 0x000000ffff08b224 */ /* 0x000fe200078e0a08 */
[----:B---3--:R-:W-:-:S03]  /*64e0*/  IABS R34, R52 ;  /* 0x0000003400227213 */ /* 0x008fc60000000000 */
[----:B------:R-:W-:Y:S01]  /*64f0*/  @!P4 IMAD.IADD R36, R36, 0x1, -R0 ;  /* 0x000000012424c824 */ /* 0x000fe200078e0a00 */
[----:B------:R-:W-:Y:S01]  /*6500*/  ISETP.GE.AND P4, PT, R52, RZ, PT ;  /* 0x000000ff3400720c */ /* 0x000fe20003f86270 */
[----:B------:R-:W-:Y:S04]  /*6510*/  STL [R1+0x1a8], R8 ;  /* 0x0001a80801007387 */ /* 0x000fe80000100800 */
[----:B------:R-:W3:Y:S01]  /*6520*/  LDL.LU R52, [R1+0x1d8] ;  /* 0x0001d80001347983 */ /* 0x000ee20000300800 */
[----:B0-----:R-:W-:Y:S02]  /*6530*/  IMAD.MOV.U32 R3, RZ, RZ, R37 ;  /* 0x000000ffff037224 */ /* 0x001fe400078e0025 */
[----:B------:R-:W-:-:S04]  /*6540*/  IMAD.HI.U32 R6, R4, R35, RZ ;  /* 0x0000002304067227 */ /* 0x000fc800078e00ff */
[----:B------:R-:W-:Y:S01]  /*6550*/  @!P1 IMAD.MOV R3, RZ, RZ, -R3 ;  /* 0x000000ffff039224 */ /* 0x000fe200078e0a03 */
[----:B------:R-:W-:Y:S01]  /*6560*/  IABS R5, R53 ;  /* 0x0000003500057213 */ /* 0x000fe20000000000 */
[----:B------:R-:W-:Y:S01]  /*6570*/  IMAD.MOV R6, RZ, RZ, -R6 ;  /* 0x000000ffff067224 */ /* 0x000fe200078e0a06 */
[----:B------:R-:W-:Y:S02]  /*6580*/  ISETP.GE.AND P1, PT, R53, RZ, PT ;  /* 0x000000ff3500720c */ /* 0x000fe40003f26270 */
[----:B------:R0:W-:Y:S04]  /*6590*/  STL [R1+0x1b0], R3 ;  /* 0x0001b00301007387 */ /* 0x0001e80000100800 */
[----:B------:R-:W3:Y:S01]  /*65a0*/  LDL.LU R53, [R1+0x1dc] ;  /* 0x0001dc0001357983 */ /* 0x000ee20000300800 */
[----:B------:R-:W-:-:S04]  /*65b0*/  IMAD.HI.U32 R7, R4, R34, RZ ;  /* 0x0000002204077227 */ /* 0x000fc800078e00ff */
[----:B------:R-:W-:Y:S02]  /*65c0*/  IMAD R35, R0, R6, R35 ;  /* 0x0000000600237224 */ /* 0x000fe400078e0223 */
[----:B------:R-:W-:-:S03]  /*65d0*/  IMAD.MOV R7, RZ, RZ, -R7 ;  /* 0x000000ffff077224 */ /* 0x000fc600078e0a07 */
[C---:B------:R-:W-:Y:S01]  /*65e0*/  ISETP.GT.U32.AND P6, PT, R0.reuse, R35, PT ;  /* 0x000000230000720c */ /* 0x040fe20003fc4070 */
[----:B------:R-:W-:-:S05]  /*65f0*/  IMAD R34, R0, R7, R34 ;  /* 0x0000000700227224 */ /* 0x000fca00078e0222 */
[----:B------:R-:W-:-:S07]  /*6600*/  ISETP.GT.U32.AND P5, PT, R0, R34, PT ;  /* 0x000000220000720c */ /* 0x000fce0003fa4070 */
[----:B------:R-:W-:Y:S01]  /*6610*/  @!P6 IMAD.IADD R35, R35, 0x1, -R0 ;  /* 0x000000012323e824 */ /* 0x000fe200078e0a00 */
[----:B------:R-:W-:-:S05]  /*6620*/  ISETP.GT.U32.AND P6, PT, R0, R36, PT ;  /* 0x000000240000720c */ /* 0x000fca0003fc4070 */
[----:B------:R-:W-:-:S05]  /*6630*/  @!P5 IMAD.IADD R34, R34, 0x1, -R0 ;  /* 0x000000012222d824 */ /* 0x000fca00078e0a00 */
[----:B------:R-:W-:-:S03]  /*6640*/  ISETP.GT.U32.AND P5, PT, R0, R34, PT ;  /* 0x000000220000720c */ /* 0x000fc60003fa4070 */
[----:B------:R-:W-:-:S04]  /*6650*/  @!P6 IMAD.IADD R36, R36, 0x1, -R0 ;  /* 0x000000012424e824 */ /* 0x000fc800078e0a00 */
[----:B0-----:R-:W-:-:S04]  /*6660*/  IMAD.MOV.U32 R3, RZ, RZ, R36 ;  /* 0x000000ffff037224 */ /* 0x001fc800078e0024 */
[----:B------:R-:W-:Y:S02]  /*6670*/  @!P2 IMAD.MOV R3, RZ, RZ, -R3 ;  /* 0x000000ffff03a224 */ /* 0x000fe400078e0a03 */
[----:B------:R-:W-:-:S03]  /*6680*/  @!P5 IMAD.IADD R34, R34, 0x1, -R0 ;  /* 0x000000012222d824 */ /* 0x000fc600078e0a00 */
[----:B------:R0:W-:Y:S01]  /*6690*/  STL [R1+0x1ac], R3 ;  /* 0x0001ac0301007387 */ /* 0x0001e20000100800 */
[----:B--2---:R-:W-:Y:S02]  /*66a0*/  IABS R6, R54 ;  /* 0x0000003600067213 */ /* 0x004fe40000000000 */
[----:B------:R-:W-:Y:S02]  /*66b0*/  ISETP.GE.AND P5, PT, R54, RZ, PT ;  /* 0x000000ff3600720c */ /* 0x000fe40003fa6270 */
[----:B------:R-:W2:Y:S01]  /*66c0*/  LDL.LU R54, [R1+0x1e0] ;  /* 0x0001e00001367983 */ /* 0x000ea20000300800 */
[----:B----4-:R-:W-:Y:S02]  /*66d0*/  IABS R33, R55 ;  /* 0x0000003700217213 */ /* 0x010fe40000000000 */
[----:B------:R-:W-:Y:S02]  /*66e0*/  ISETP.GE.AND P2, PT, R55, RZ, PT ;  /* 0x000000ff3700720c */ /* 0x000fe40003f46270 */
[----:B------:R-:W4:Y:S01]  /*66f0*/  LDL.LU R55, [R1+0x1e4] ;  /* 0x0001e40001377983 */ /* 0x000f220000300800 */
[----:B------:R-:W-:Y:S01]  /*6700*/  IMAD.MOV.U32 R2, RZ, RZ, R5 ;  /* 0x000000ffff027224 */ /* 0x000fe200078e0005 */
[----:B------:R-:W-:-:S02]  /*6710*/  ISETP.GT.U32.AND P3, PT, R0, R35, PT ;  /* 0x000000230000720c */ /* 0x000fc40003f64070 */
[----:B------:R-:W4:Y:S01]  /*6720*/  LDL.LU R50, [R1+0x1e8] ;  /* 0x0001e80001327983 */ /* 0x000f220000300800 */
[----:B------:R-:W-:-:S04]  /*6730*/  IMAD.HI.U32 R7, R4, R2, RZ ;  /* 0x0000000204077227 */ /* 0x000fc800078e00ff */
[----:B------:R-:W-:-:S04]  /*6740*/  IMAD.HI.U32 R5, R4, R6, RZ ;  /* 0x0000000604057227 */ /* 0x000fc800078e00ff */
[----:B------:R-:W-:Y:S02]  /*6750*/  IMAD.MOV R7, RZ, RZ, -R7 ;  /* 0x000000ffff077224 */ /* 0x000fe400078e0a07 */
[----:B------:R-:W-:Y:S02]  /*6760*/  IMAD.MOV R5, RZ, RZ, -R5 ;  /* 0x000000ffff057224 */ /* 0x000fe400078e0a05 */
[C---:B------:R-:W-:Y:S02]  /*6770*/  IMAD R2, R0.reuse, R7, R2 ;  /* 0x0000000700027224 */ /* 0x040fe400078e0202 */
[----:B------:R-:W-:-:S03]  /*6780*/  IMAD R6, R0, R5, R6 ;  /* 0x0000000500067224 */ /* 0x000fc600078e0206 */
[C---:B------:R-:W-:Y:S01]  /*6790*/  ISETP.GT.U32.AND P6, PT, R0.reuse, R2, PT ;  /* 0x000000020000720c */ /* 0x040fe20003fc4070 */
[----:B------:R-:W-:Y:S01]  /*67a0*/  @!P3 IMAD.IADD R35, R35, 0x1, -R0 ;  /* 0x000000012323b824 */ /* 0x000fe200078e0a00 */
[----:B------:R-:W-:Y:S01]  /*67b0*/  ISETP.GT.U32.AND P3, PT, R0, R6, PT ;  /* 0x000000060000720c */ /* 0x000fe20003f64070 */
[----:B------:R-:W-:Y:S01]  /*67c0*/  IMAD.HI.U32 R5, R4, R33, RZ ;  /* 0x0000002104057227 */ /* 0x000fe200078e00ff */
[----:B------:R-:W-:-:S03]  /*67d0*/  IABS R7, R51 ;  /* 0x0000003300077213 */ /* 0x000fc60000000000 */
[----:B------:R-:W-:-:S06]  /*67e0*/  IMAD.MOV R5, RZ, RZ, -R5 ;  /* 0x000000ffff057224 */ /* 0x000fcc00078e0a05 */
[--C-:B------:R-:W-:Y:S02]  /*67f0*/  @!P6 IMAD.IADD R2, R2, 0x1, -R0.reuse ;  /* 0x000000010202e824 */ /* 0x100fe400078e0a00 */
[----:B------:R-:W-:Y:S02]  /*6800*/  @!P3 IMAD.IADD R6, R6, 0x1, -R0 ;  /* 0x000000010606b824 */ /* 0x000fe400078e0a00 */
[C---:B------:R-:W-:Y:S01]  /*6810*/  IMAD R33, R0.reuse, R5, R33 ;  /* 0x0000000500217224 */ /* 0x040fe200078e0221 */
[----:B------:R-:W-:Y:S01]  /*6820*/  ISETP.GT.U32.AND P3, PT, R0, R2, PT ;  /* 0x000000020000720c */ /* 0x000fe20003f64070 */
[----:B------:R-:W-:-:S03]  /*6830*/  IMAD.HI.U32 R39, R4, R7, RZ ;  /* 0x0000000704277227 */ /* 0x000fc600078e00ff */
[C---:B------:R-:W-:Y:S01]  /*6840*/  ISETP.GT.U32.AND P6, PT, R0.reuse, R33, PT ;  /* 0x000000210000720c */ /* 0x040fe20003fc4070 */
[----:B0-----:R-:W-:Y:S01]  /*6850*/  IMAD.MOV.U32 R3, RZ, RZ, R35 ;  /* 0x000000ffff037224 */ /* 0x001fe200078e0023 */
[----:B------:R-:W-:Y:S01]  /*6860*/  IABS R37, R56 ;  /* 0x0000003800257213 */ /* 0x000fe20000000000 */
[----:B------:R-:W-:Y:S02]  /*6870*/  IMAD.MOV R39, RZ, RZ, -R39 ;  /* 0x000000ffff277224 */ /* 0x000fe400078e0a27 */
[----:B------:R-:W-:Y:S01]  /*6880*/  @!P0 IMAD.MOV R3, RZ, RZ, -R3 ;  /* 0x000000ffff038224 */ /* 0x000fe200078e0a03 */
[----:B------:R-:W-:Y:S01]  /*6890*/  ISETP.GT.U32.AND P0, PT, R0, R6, PT ;  /* 0x000000060000720c */ /* 0x000fe20003f04070 */
[----:B------:R-:W-:-:S04]  /*68a0*/  IMAD.HI.U32 R38, R4, R37, RZ ;  /* 0x0000002504267227 */ /* 0x000fc800078e00ff */
[----:B------:R-:W-:Y:S02]  /*68b0*/  IMAD.MOV R38, RZ, RZ, -R38 ;  /* 0x000000ffff267224 */ /* 0x000fe400078e0a26 */
[----:B------:R-:W-:Y:S02]  /*68c0*/  IMAD R7, R0, R39, R7 ;  /* 0x0000002700077224 */ /* 0x000fe400078e0207 */
[----:B------:R-:W-:Y:S01]  /*68d0*/  @!P3 IMAD.IADD R2, R2, 0x1, -R0 ;  /* 0x000000010202b824 */ /* 0x000fe200078e0a00 */
[----:B------:R0:W-:Y:S01]  /*68e0*/  STL [R1+0x1a4], R3 ;  /* 0x0001a40301007387 */ /* 0x0001e20000100800 */
[----:B------:R-:W-:Y:S01]  /*68f0*/  IABS R5, R57 ;  /* 0x0000003900057213 */ /* 0x000fe20000000000 */
[----:B------:R-:W-:Y:S01]  /*6900*/  IMAD.MOV.U32 R8, RZ, RZ, R34 ;  /* 0x000000ffff087224 */ /* 0x000fe200078e0022 */
[----:B------:R-:W-:-:S03]  /*6910*/  ISETP.GT.U32.AND P3, PT, R0, R7, PT ;  /* 0x000000070000720c */ /* 0x000fc60003f64070 */
[----:B------:R-:W-:Y:S02]  /*6920*/  IMAD.MOV.U32 R39, RZ, RZ, R5 ;  /* 0x000000ffff277224 */ /* 0x000fe400078e0005 */
[C---:B------:R-:W-:Y:S02]  /*6930*/  IMAD R5, R0.reuse, R38, R37 ;  /* 0x0000002600057224 */ /* 0x040fe400078e0225 */
[----:B0-----:R-:W-:Y:S02]  /*6940*/  IMAD.MOV.U32 R3, RZ, RZ, R2 ;  /* 0x000000ffff037224 */ /* 0x001fe400078e0002 */
[----:B------:R-:W-:Y:S02]  /*6950*/  @!P6 IMAD.IADD R33, R33, 0x1, -R0 ;  /* 0x000000012121e824 */ /* 0x000fe400078e0a00 */
[----:B------:R-:W-:Y:S02]  /*6960*/  @!P4 IMAD.MOV R8, RZ, RZ, -R8 ;  /* 0x000000ffff08c224 */ /* 0x000fe400078e0a08 */
[----:B------:R-:W-:Y:S01]  /*6970*/  @!P1 IMAD.MOV R3, RZ, RZ, -R3 ;  /* 0x000000ffff039224 */ /* 0x000fe200078e0a03 */
[----:B------:R-:W-:Y:S01]  /*6980*/  ISETP.GT.U32.AND P1, PT, R0, R5, PT ;  /* 0x000000050000720c */ /* 0x000fe20003f24070 */
[--C-:B------:R-:W-:Y:S01]  /*6990*/  @!P0 IMAD.IADD R6, R6, 0x1, -R0.reuse ;  /* 0x0000000106068824 */ /* 0x100fe200078e0a00 */
[----:B------:R-:W-:Y:S01]  /*69a0*/  ISETP.GT.U32.AND P6, PT, R0, R33, PT ;  /* 0x000000210000720c */ /* 0x000fe20003fc4070 */
[----:B------:R-:W-:Y:S04]  /*69b0*/  STL [R1+0x198], R8 ;  /* 0x0001980801007387 */ /* 0x000fe80000100800 */
[----:B------:R0:W-:Y:S01]  /*69c0*/  STL [R1+0x194], R3 ;  /* 0x0001940301007387 */ /* 0x0001e20000100800 */
[----:B------:R-:W-:-:S02]  /*69d0*/  @!P3 IMAD.IADD R7, R7, 0x1, -R0 ;  /* 0x000000010707b824 */ /* 0x000fc400078e0a00 */
[----:B0-----:R-:W-:-:S04]  /*69e0*/  IMAD.MOV.U32 R3, RZ, RZ, R6 ;  /* 0x000000ffff037224 */ /* 0x001fc800078e0006 */
[----:B------:R-:W-:Y:S01]  /*69f0*/  @!P5 IMAD.MOV R3, RZ, RZ, -R3 ;  /* 0x000000ffff03d224 */ /* 0x000fe200078e0a03 */
[----:B------:R-:W-:Y:S01]  /*6a00*/  ISETP.GE.AND P0, PT, R56, RZ, PT ;  /* 0x000000ff3800720c */ /* 0x000fe20003f06270 */
[--C-:B------:R-:W-:Y:S01]  /*6a10*/  @!P1 IMAD.IADD R5, R5, 0x1, -R0.reuse ;  /* 0x0000000105059824 */ /* 0x100fe200078e0a00 */
[----:B------:R-:W-:Y:S01]  /*6a20*/  ISETP.GT.U32.AND P1, PT, R0, R7, PT ;  /* 0x000000070000720c */ /* 0x000fe20003f24070 */
[----:B------:R-:W-:Y:S01]  /*6a30*/  @!P6 IMAD.IADD R33, R33, 0x1, -R0 ;  /* 0x000000012121e824 */ /* 0x000fe200078e0a00 */
[----:B------:R0:W-:Y:S04]  /*6a40*/  STL [R1+0x188], R3 ;  /* 0x0001880301007387 */ /* 0x0001e80000100800 */
[----:B------:R-:W4:Y:S01]  /*6a50*/  LDL.LU R56, [R1+0x1ec] ;  /* 0x0001ec0001387983 */ /* 0x000f220000300800 */
[----:B0-----:R-:W-:Y:S01]  /*6a60*/  IMAD.MOV.U32 R3, RZ, RZ, R33 ;  /* 0x000000ffff037224 */ /* 0x001fe200078e0021 */
[----:B------:R-:W-:-:S05]  /*6a70*/  ISETP.GE.AND P3, PT, R57, RZ, PT ;  /* 0x000000ff3900720c */ /* 0x000fca0003f66270 */
[----:B------:R-:W-:Y:S01]  /*6a80*/  @!P1 IMAD.IADD R7, R7, 0x1, -R0 ;  /* 0x0000000107079824 */ /* 0x000fe200078e0a00 */
[----:B------:R-:W4:Y:S01]  /*6a90*/  LDL.LU R57, [R1+0x200] ;  /* 0x0002000001397983 */ /* 0x000f220000300800 */
[----:B------:R-:W-:Y:S01]  /*6aa0*/  @!P2 IMAD.MOV R3, RZ, RZ, -R3 ;  /* 0x000000ffff03a224 */ /* 0x000fe200078e0a03 */
[----:B---3--:R-:W-:Y:S02]  /*6ab0*/  IABS R36, R52 ;  /* 0x0000003400247213 */ /* 0x008fe40000000000 */
[----:B------:R-:W-:Y:S02]  /*6ac0*/  ISETP.GE.AND P1, PT, R52, RZ, PT ;  /* 0x000000ff3400720c */ /* 0x000fe40003f26270 */
[----:B------:R0:W-:Y:S04]  /*6ad0*/  STL [R1+0x184], R3 ;  /* 0x0001840301007387 */ /* 0x0001e80000100800 */
[----:B------:R-:W3:Y:S01]  /*6ae0*/  LDL.LU R52, [R1+0x204] ;  /* 0x0002040001347983 */ /* 0x000ee20000300800 */
[----:B------:R-:W-:-:S04]  /*6af0*/  IMAD.HI.U32 R35, R4, R39, RZ ;  /* 0x0000002704237227 */ /* 0x000fc800078e00ff */
[----:B------:R-:W-:-:S04]  /*6b00*/  IMAD.MOV R35, RZ, RZ, -R35 ;  /* 0x000000ffff237224 */ /* 0x000fc800078e0a23 */
[----:B------:R-:W-:-:S05]  /*6b10*/  IMAD R2, R0, R35, R39 ;  /* 0x0000002300027224 */ /* 0x000fca00078e0227 */
[C---:B------:R-:W-:Y:S02]  /*6b20*/  ISETP.GT.U32.AND P6, PT, R0.reuse, R2, PT ;  /* 0x000000020000720c */ /* 0x040fe40003fc4070 */
[----:B------:R-:W-:Y:S02]  /*6b30*/  ISETP.GT.U32.AND P5, PT, R0, R5, PT ;  /* 0x000000050000720c */ /* 0x000fe40003fa4070 */
[----:B------:R-:W-:-:S09]  /*6b40*/  ISETP.GE.AND P4, PT, R51, RZ, PT ;  /* 0x000000ff3300720c */ /* 0x000fd20003f86270 */
[--C-:B------:R-:W-:Y:S02]  /*6b50*/  @!P6 IMAD.IADD R2, R2, 0x1, -R0.reuse ;  /* 0x000000010202e824 */ /* 0x100fe400078e0a00 */
[----:B------:R-:W-:-:S03]  /*6b60*/  @!P5 IMAD.IADD R5, R5, 0x1, -R0 ;  /* 0x000000010505d824 */ /* 0x000fc600078e0a00 */
[----:B------:R-:W-:Y:S01]  /*6b70*/  ISETP.GT.U32.AND P6, PT, R0, R2, PT ;  /* 0x000000020000720c */ /* 0x000fe20003fc4070 */
[----:B0-----:R-:W-:Y:S02]  /*6b80*/  IMAD.MOV.U32 R3, RZ, RZ, R5 ;  /* 0x000000ffff037224 */ /* 0x001fe400078e0005 */
[----:B------:R-:W-:Y:S02]  /*6b90*/  @!P4 IMAD.MOV R7, RZ, RZ, -R7 ;  /* 0x000000ffff07c224 */ /* 0x000fe400078e0a07 */
[----:B------:R-:W-:Y:S01]  /*6ba0*/  @!P0 IMAD.MOV R3, RZ, RZ, -R3 ;  /* 0x000000ffff038224 */ /* 0x000fe200078e0a03 */
[----:B------:R-:W-:Y:S02]  /*6bb0*/  IABS R35, R53 ;  /* 0x0000003500237213 */ /* 0x000fe40000000000 */
[----:B------:R-:W-:Y:S04]  /*6bc0*/  STL [R1+0x17c], R7 ;  /* 0x00017c0701007387 */ /* 0x000fe80000100800 */
[----:B------:R0:W-:Y:S01]  /*6bd0*/  STL [R1+0x174], R3 ;  /* 0x0001740301007387 */ /* 0x0001e20000100800 */
[----:B------:R-:W-:Y:S01]  /*6be0*/  @!P6 IMAD.IADD R2, R2, 0x1, -R0 ;  /* 0x000000010202e824 */ /* 0x000fe200078e0a00 */
[----:B------:R-:W-:-:S02]  /*6bf0*/  ISETP.GE.AND P6, PT, R53, RZ, PT ;  /* 0x000000ff3500720c */ /* 0x000fc40003fc6270 */
[----:B------:R-:W3:Y:S01]  /*6c00*/  LDL.LU R53, [R1+0x208] ;  /* 0x0002080001357983 */ /* 0x000ee20000300800 */
[----:B------:R-:W-:-:S04]  /*6c10*/  IMAD.HI.U32 R34, R4, R36, RZ ;  /* 0x0000002404227227 */ /* 0x000fc800078e00ff */
[----:B------:R-:W-:-:S04]  /*6c20*/  IMAD.MOV R34, RZ, RZ, -R34 ;  /* 0x000000ffff227224 */ /* 0x000fc800078e0a22 */
[----:B------:R-:W-:Y:S02]  /*6c30*/  IMAD R34, R0, R34, R36 ;  /* 0x0000002200227224 */ /* 0x000fe400078e0224 */
[----:B------:R-:W-:-:S03]  /*6c40*/  IMAD.HI.U32 R6, R4, R35, RZ ;  /* 0x0000002304067227 */ /* 0x000fc600078e00ff */
[----:B------:R-:W-:Y:S01]  /*6c50*/  ISETP.GT.U32.AND P2, PT, R0, R34, PT ;  /* 0x000000220000720c */ /* 0x000fe20003f44070 */
[----:B------:R-:W-:-:S04]  /*6c60*/  IMAD.MOV R6, RZ, RZ, -R6 ;  /* 0x000000ffff067224 */ /* 0x000fc800078e0a06 */
[----:B------:R-:W-:-:S05]  /*6c70*/  IMAD R35, R0, R6, R35 ;  /* 0x0000000600237224 */ /* 0x000fca00078e0223 */
[----:B------:R-:W-:-:S03]  /*6c80*/  ISETP.GT.U32.AND P5, PT, R0, R35, PT ;  /* 0x000000230000720c */ /* 0x000fc60003fa4070 */
[----:B------:R-:W-:-:S10]  /*6c90*/  @!P2 IMAD.IADD R34, R34, 0x1, -R0 ;  /* 0x000000012222a824 */ /* 0x000fd400078e0a00 */
[----:B------:R-:W-:-:S05]  /*6ca0*/  @!P5 IMAD.IADD R35, R35, 0x1, -R0 ;  /* 0x000000012323d824 */ /* 0x000fca00078e0a00 */
[----:B------:R-:W-:Y:S01]  /*6cb0*/  ISETP.GT.U32.AND P0, PT, R0, R35, PT ;  /* 0x000000230000720c */ /* 0x000fe20003f04070 */
[----:B------:R-:W-:Y:S01]  /*6cc0*/  @!P3 IMAD.MOV R2, RZ, RZ, -R2 ;  /* 0x000000ffff02b224 */ /* 0x000fe200078e0a02 */
[----:B--2---:R-:W-:Y:S02]  /*6cd0*/  IABS R39, R54 ;  /* 0x0000003600277213 */ /* 0x004fe40000000000 */
[----:B------:R-:W-:Y:S02]  /*6ce0*/  ISETP.GE.AND P2, PT, R54, RZ, PT ;  /* 0x000000ff3600720c */ /* 0x000fe40003f46270 */
[----:B------:R-:W2:Y:S07]  /*6cf0*/  LDL.LU R54, [R1+0x20c] ;  /* 0x00020c0001367983 */ /* 0x000eae0000300800 */
[----:B------:R-:W-:Y:S01]  /*6d00*/  @!P0 IMAD.IADD R35, R35, 0x1, -R0 ;  /* 0x0000000123238824 */ /* 0x000fe200078e0a00 */
[----:B------:R1:W-:Y:S01]  /*6d10*/  STL [R1+0x168], R2 ;  /* 0x0001680201007387 */ /* 0x0003e20000100800 */
[----:B----4-:R-:W-:-:S02]  /*6d20*/  IABS R38, R55 ;  /* 0x0000003700267213 */ /* 0x010fc40000000000 */
[----:B------:R-:W-:Y:S02]  /*6d30*/  ISETP.GE.AND P0, PT, R55, RZ, PT ;  /* 0x000000ff3700720c */ /* 0x000fe40003f06270 */
[----:B------:R-:W4:Y:S01]  /*6d40*/  LDL.LU R55, [R1+0x210] ;  /* 0x0002100001377983 */ /* 0x000f220000300800 */
[----:B------:R-:W-:Y:S01]  /*6d50*/  IMAD.HI.U32 R37, R4, R39, RZ ;  /* 0x0000002704257227 */ /* 0x000fe200078e00ff */
[----:B------:R-:W-:Y:S02]  /*6d60*/  IABS R36, R50 ;  /* 0x0000003200247213 */ /* 0x000fe40000000000 */
[----:B------:R-:W-:Y:S01]  /*6d70*/  ISETP.GT.U32.AND P4, PT, R0, R34, PT ;  /* 0x000000220000720c */ /* 0x000fe20003f84070 */
[----:B------:R-:W-:Y:S01]  /*6d80*/  IMAD.MOV R37, RZ, RZ, -R37 ;  /* 0x000000ffff257224 */ /* 0x000fe200078e0a25 */
[----:B------:R-:W4:Y:S01]  /*6d90*/  LDL.LU R51, [R1+0x214] ;  /* 0x0002140001337983 */ /* 0x000f220000300800 */
[----:B------:R-:W-:-:S04]  /*6da0*/  IMAD.HI.U32 R6, R4, R36, RZ ;  /* 0x0000002404067227 */ /* 0x000fc800078e00ff */
[----:B------:R-:W-:Y:S02]  /*6db0*/  IMAD R39, R0, R37, R39 ;  /* 0x0000002500277224 */ /* 0x000fe400078e0227 */
[----:B------:R-:W-:-:S03]  /*6dc0*/  IMAD.MOV R6, RZ, RZ, -R6 ;  /* 0x000000ffff067224 */ /* 0x000fc600078e0a06 */
[C---:B------:R-:W-:Y:S01]  /*6dd0*/  ISETP.GT.U32.AND P5, PT, R0.reuse, R39, PT ;  /* 0x000000270000720c */ /* 0x040fe20003fa4070 */
[----:B------:R-:W-:Y:S02]  /*6de0*/  IMAD R36, R0, R6, R36 ;  /* 0x0000000600247224 */ /* 0x000fe400078e0224 */
[----:B------:R-:W-:-:S04]  /*6df0*/  IMAD.HI.U32 R33, R4, R38, RZ ;  /* 0x0000002604217227 */ /* 0x000fc800078e00ff */
[----:B------:R-:W-:Y:S01]  /*6e00*/  @!P4 IMAD.IADD R34, R34, 0x1, -R0 ;  /* 0x000000012222c824 */ /* 0x000fe200078e0a00 */
[----:B------:R-:W-:Y:S01]  /*6e10*/  ISETP.GT.U32.AND P4, PT, R0, R36, PT ;  /* 0x000000240000720c */ /* 0x000fe20003f84070 */
[----:B------:R-:W-:-:S04]  /*6e20*/  IMAD.MOV R33, RZ, RZ, -R33 ;  /* 0x000000ffff217224 */ /* 0x000fc800078e0a21 */
[----:B------:R-:W-:Y:S02]  /*6e30*/  IMAD R38, R0, R33, R38 ;  /* 0x0000002100267224 */ /* 0x000fe400078e0226 */
[----:B------:R-:W-:-:S03]  /*6e40*/  @!P5 IMAD.IADD R39, R39, 0x1, -R0 ;  /* 0x000000012727d824 */ /* 0x000fc600078e0a00 */
[C---:B------:R-:W-:Y:S01]  /*6e50*/  ISETP.GT.U32.AND P3, PT, R0.reuse, R38, PT ;  /* 0x000000260000720c */ /* 0x040fe20003f64070 */
[----:B0-----:R-:W-:Y:S01]  /*6e60*/  IMAD.MOV.U32 R3, RZ, RZ, R34 ;  /* 0x000000ffff037224 */ /* 0x001fe200078e0022 */
[----:B------:R-:W-:Y:S01]  /*6e70*/  ISETP.GT.U32.AND P5, PT, R0, R39, PT ;  /* 0x000000270000720c */ /* 0x000fe20003fa4070 */
[----:B------:R-:W-:Y:S02]  /*6e80*/  @!P4 IMAD.IADD R36, R36, 0x1, -R0 ;  /* 0x000000012424c824 */ /* 0x000fe400078e0a00 */
[----:B------:R-:W-:-:S03]  /*6e90*/  @!P1 IMAD.MOV R3, RZ, RZ, -R3 ;  /* 0x000000ffff039224 */ /* 0x000fc600078e0a03 */
[----:B------:R-:W-:-:S05]  /*6ea0*/  ISETP.GT.U32.AND P1, PT, R0, R36, PT ;  /* 0x000000240000720c */ /* 0x000fca0003f24070 */
[--C-:B------:R-:W-:Y:S02]  /*6eb0*/  @!P3 IMAD.IADD R38, R38, 0x1, -R0.reuse ;  /* 0x000000012626b824 */ /* 0x100fe400078e0a00 */
[----:B------:R-:W-:-:S03]  /*6ec0*/  @!P5 IMAD.IADD R39, R39, 0x1, -R0 ;  /* 0x000000012727d824 */ /* 0x000fc600078e0a00 */
[----:B------:R-:W-:Y:S01]  /*6ed0*/  ISETP.GT.U32.AND P3, PT, R0, R38, PT ;  /* 0x000000260000720c */ /* 0x000fe20003f64070 */
[----:B------:R0:W-:Y:S02]  /*6ee0*/  STL [R1+0x160], R3 ;  /* 0x0001600301007387 */ /* 0x0001e40000100800 */
[----:B------:R-:W-:Y:S02]  /*6ef0*/  @!P1 IMAD.IADD R36, R36, 0x1, -R0 ;  /* 0x0000000124249824 */ /* 0x000fe400078e0a00 */
[----:B------:R-:W-:-:S08]  /*6f00*/  IMAD.MOV.U32 R8, RZ, RZ, R35 ;  /* 0x000000ffff087224 */ /* 0x000fd000078e0023 */
[----:B------:R-:W-:Y:S01]  /*6f10*/  @!P3 IMAD.IADD R38, R38, 0x1, -R0 ;  /* 0x000000012626b824 */ /* 0x000fe200078e0a00 */
[----:B------:R-:W-:-:S05]  /*6f20*/  IABS R6, R56 ;  /* 0x0000003800067213 */ /* 0x000fca0000000000 */
[----:B------:R-:W-:-:S04]  /*6f30*/  IMAD.HI.U32 R5, R4, R6, RZ ;  /* 0x0000000604057227 */ /* 0x000fc800078e00ff */
[----:B------:R-:W-:-:S04]  /*6f40*/  IMAD.MOV R5, RZ, RZ, -R5 ;  /* 0x000000ffff057224 */ /* 0x000fc800078e0a05 */
[C---:B------:R-:W-:Y:S01]  /*6f50*/  IMAD R6, R0.reuse, R5, R6 ;  /* 0x0000000500067224 */ /* 0x040fe200078e0206 */
[----:B------:R-:W-:Y:S02]  /*6f60*/  IABS R33, R57 ;  /* 0x0000003900217213 */ /* 0x000fe40000000000 */
[----:B---3--:R-:W-:Y:S02]  /*6f70*/  IABS R7, R52 ;  /* 0x0000003400077213 */ /* 0x008fe40000000000 */
[----:B------:R-:W-:-:S03]  /*6f80*/  ISETP.GT.U32.AND P5, PT, R0, R6, PT ;  /* 0x000000060000720c */ /* 0x000fc60003fa4070 */
[----:B------:R-:W-:Y:S01]  /*6f90*/  IMAD.HI.U32 R34, R4, R7, RZ ;  /* 0x0000000704227227 */ /* 0x000fe200078e00ff */
[----:B------:R-:W-:Y:S02]  /*6fa0*/  ISETP.GE.AND P1, PT, R56, RZ, PT ;  /* 0x000000ff3800720c */ /* 0x000fe40003f26270 */
[----:B------:R-:W3:Y:S01]  /*6fb0*/  LDL.LU R56, [R1+0x218] ;  /* 0x0002180001387983 */ /* 0x000ee20000300800 */
[----:B-1----:R-:W-:-:S04]  /*6fc0*/  IMAD.HI.U32 R2, R4, R33, RZ ;  /* 0x0000002104027227 */ /* 0x002fc800078e00ff */
[----:B------:R-:W-:Y:S02]  /*6fd0*/  IMAD.MOV R34, RZ, RZ, -R34 ;  /* 0x000000ffff227224 */ /* 0x000fe400078e0a22 */
[----:B------:R-:W-:Y:S02]  /*6fe0*/  IMAD.MOV R2, RZ, RZ, -R2 ;  /* 0x000000ffff027224 */ /* 0x000fe400078e0a02 */
[C---:B------:R-:W-:Y:S02]  /*6ff0*/  IMAD R7, R0.reuse, R34, R7 ;  /* 0x0000002200077224 */ /* 0x040fe400078e0207 */
[----:B------:R-:W-:Y:S02]  /*7000*/  IMAD R33, R0, R2, R33 ;  /* 0x0000000200217224 */ /* 0x000fe400078e0221 */
[----:B------:R-:W-:Y:S01]  /*7010*/  @!P5 IMAD.IADD R6, R6, 0x1, -R0 ;  /* 0x000000010606d824 */ /* 0x000fe200078e0a00 */
[C---:B------:R-:W-:Y:S02]  /*7020*/  ISETP.GT.U32.AND P5, PT, R0.reuse, R7, PT ;  /* 0x000000070000720c */ /* 0x040fe40003fa4070 */
[----:B------:R-:W-:Y:S01]  /*7030*/  ISETP.GT.U32.AND P3, PT, R0, R33, PT ;  /* 0x000000210000720c */ /* 0x000fe20003f64070 */
[----:B0-----:R-:W-:Y:S01]  /*7040*/  IMAD.MOV.U32 R3, RZ, RZ, R39 ;  /* 0x000000ffff037224 */ /* 0x001fe200078e0027 */
[----:B------:R-:W-:Y:S01]  /*7050*/  ISETP.GE.AND P4, PT, R50, RZ, PT ;  /* 0x000000ff3200720c */ /* 0x000fe20003f86270 */
[----:B------:R-:W-:-:S02]  /*7060*/  @!P6 IMAD.MOV R8, RZ, RZ, -R8 ;  /* 0x000000ffff08e224 */ /* 0x000fc400078e0a08 */
[----:B------:R-:W-:-:S06]  /*7070*/  @!P2 IMAD.MOV R3, RZ, RZ, -R3 ;  /* 0x000000ffff03a224 */ /* 0x000fcc00078e0a03 */
[--C-:B------:R-:W-:Y:S01]  /*7080*/  @!P5 IMAD.IADD R7, R7, 0x1, -R0.reuse ;  /* 0x000000010707d824 */ /* 0x100fe200078e0a00 */
[----:B------:R-:W-:Y:S01]  /*7090*/  ISETP.GT.U32.AND P5, PT, R0, R6, PT ;  /* 0x000000060000720c */ /* 0x000fe20003fa4070 */
[----:B------:R-:W-:Y:S01]  /*70a0*/  @!P3 IMAD.IADD R33, R33, 0x1, -R0 ;  /* 0x000000012121b824 */ /* 0x000fe200078e0a00 */
[----:B------:R-:W-:Y:S02]  /*70b0*/  ISETP.GE.AND P3, PT, R57, RZ, PT ;  /* 0x000000ff3900720c */ /* 0x000fe40003f66270 */
[----:B------:R-:W3:Y:S04]  /*70c0*/  LDL.LU R57, [R1+0x21c] ;  /* 0x00021c0001397983 */ /* 0x000ee80000300800 */
[----:B------:R0:W-:Y:S04]  /*70d0*/  STL [R1+0x158], R8 ;  /* 0x0001580801007387 */ /* 0x0001e80000100800 */
[----:B------:R1:W-:Y:S01]  /*70e0*/  STL [R1+0x148], R3 ;  /* 0x0001480301007387 */ /* 0x0003e20000100800 */
[----:B0-----:R-:W-:-:S02]  /*70f0*/  IMAD.MOV.U32 R8, RZ, RZ, R38 ;  /* 0x000000ffff087224 */ /* 0x001fc400078e0026 */
[----:B-1----:R-:W-:Y:S02]  /*7100*/  IMAD.MOV.U32 R3, RZ, RZ, R36 ;  /* 0x000000ffff037224 */ /* 0x002fe400078e0024 */
[----:B------:R-:W-:Y:S02]  /*7110*/  @!P0 IMAD.MOV R8, RZ, RZ, -R8 ;  /* 0x000000ffff088224 */ /* 0x000fe400078e0a08 */
[----:B------:R-:W-:Y:S01]  /*7120*/  @!P4 IMAD.MOV R3, RZ, RZ, -R3 ;  /* 0x000000ffff03c224 */ /* 0x000fe200078e0a03 */
[----:B------:R-:W-:Y:S01]  /*7130*/  ISETP.GT.U32.AND P2, PT, R0, R33, PT ;  /* 0x000000210000720c */ /* 0x000fe20003f44070 */
[----:B------:R-:W-:Y:S01]  /*7140*/  @!P5 IMAD.IADD R6, R6, 0x1, -R0 ;  /* 0x000000010606d824 */ /* 0x000fe200078e0a00 */
[----:B------:R-:W-:Y:S04]  /*7150*/  STL [R1+0x144], R8 ;  /* 0x0001440801007387 */ /* 0x000fe80000100800 */
[----:B------:R0:W-:Y:S01]  /*7160*/  STL [R1+0x140], R3 ;  /* 0x0001400301007387 */ /* 0x0001e20000100800 */
[----:B------:R-:W-:Y:S01]  /*7170*/  ISETP.GE.AND P4, PT, R52, RZ, PT ;  /* 0x000000ff3400720c */ /* 0x000fe20003f86270 */
[----:B0-----:R-:W-:-:S04]  /*7180*/  IMAD.MOV.U32 R3, RZ, RZ, R6 ;  /* 0x000000ffff037224 */ /* 0x001fc800078e0006 */
[----:B------:R-:W-:Y:S01]  /*7190*/  @!P1 IMAD.MOV R3, RZ, RZ, -R3 ;  /* 0x000000ffff039224 */ /* 0x000fe200078e0a03 */
[----:B------:R-:W-:Y:S01]  /*71a0*/  IABS R2, R53 ;  /* 0x0000003500027213 */ /* 0x000fe20000000000 */
[----:B------:R-:W-:Y:S01]  /*71b0*/  @!P2 IMAD.IADD R33, R33, 0x1, -R0 ;  /* 0x000000012121a824 */ /* 0x000fe200078e0a00 */
[----:B------:R-:W-:Y:S02]  /*71c0*/  ISETP.GE.AND P2, PT, R53, RZ, PT ;  /* 0x000000ff3500720c */ /* 0x000fe40003f46270 */
[----:B------:R0:W-:Y:S04]  /*71d0*/  STL [R1+0x13c], R3 ;  /* 0x00013c0301007387 */ /* 0x0001e80000100800 */
[----:B------:R-:W3:Y:S04]  /*71e0*/  LDL.LU R52, [R1+0x230] ;  /* 0x0002300001347983 */ /* 0x000ee80000300800 */
[----:B------:R-:W3:Y:S01]  /*71f0*/  LDL.LU R53, [R1+0x234] ;  /* 0x0002340001357983 */ /* 0x000ee20000300800 */
[----:B------:R-:W-:-:S04]  /*7200*/  IMAD.HI.U32 R40, R4, R2, RZ ;  /* 0x0000000204287227 */ /* 0x000fc800078e00ff */
[----:B------:R-:W-:-:S04]  /*7210*/  IMAD.MOV R40, RZ, RZ, -R40 ;  /* 0x000000ffff287224 */ /* 0x000fc800078e0a28 */
[----:B------:R-:W-:-:S05]  /*7220*/  IMAD R2, R0, R40, R2 ;  /* 0x0000002800027224 */ /* 0x000fca00078e0202 */
[----:B------:R-:W-:-:S13]  /*7230*/  ISETP.GT.U32.AND P0, PT, R0, R2, PT ;  /* 0x000000020000720c */ /* 0x000fda0003f04070 */
[----:B------:R-:W-:Y:S01]  /*7240*/  @!P0 IMAD.IADD R2, R2, 0x1, -R0 ;  /* 0x0000000102028824 */ /* 0x000fe200078e0a00 */
[----:B--2---:R-:W-:Y:S02]  /*7250*/  IABS R5, R54 ;  /* 0x0000003600057213 */ /* 0x004fe40000000000 */
[----:B------:R-:W-:Y:S02]  /*7260*/  ISETP.GE.AND P0, PT, R54, RZ, PT ;  /* 0x000000ff3600720c */ /* 0x000fe40003f06270 */
[----:B------:R-:W2:Y:S01]  /*7270*/  LDL.LU R54, [R1+0x238] ;  /* 0x0002380001367983 */ /* 0x000ea20000300800 */
[----:B------:R-:W-:-:S04]  /*7280*/  IMAD.HI.U32 R34, R4, R5, RZ ;  /* 0x0000000504227227 */ /* 0x000fc800078e00ff */
[----:B------:R-:W-:-:S04]  /*7290*/  IMAD.MOV R34, RZ, RZ, -R34 ;  /* 0x000000ffff227224 */ /* 0x000fc800078e0a22 */
[----:B------:R-:W-:-:S05]  /*72a0*/  IMAD R5, R0, R34, R5 ;  /* 0x0000002200057224 */ /* 0x000fca00078e0205 */
[----:B------:R-:W-:-:S13]  /*72b0*/  ISETP.GT.U32.AND P5, PT, R0, R5, PT ;  /* 0x000000050000720c */ /* 0x000fda0003fa4070 */
[----:B------:R-:W-:Y:S01]  /*72c0*/  @!P5 IMAD.IADD R5, R5, 0x1, -R0 ;  /* 0x000000010505d824 */ /* 0x000fe200078e0a00 */
[----:B----4-:R-:W-:Y:S02]  /*72d0*/  IABS R37, R55 ;  /* 0x0000003700257213 */ /* 0x010fe40000000000 */
[----:B------:R-:W-:Y:S02]  /*72e0*/  ISETP.GE.AND P5, PT, R55, RZ, PT ;  /* 0x000000ff3700720c */ /* 0x000fe40003fa6270 */
[----:B------:R-:W4:Y:S01]  /*72f0*/  LDL.LU R55, [R1+0x23c] ;  /* 0x00023c0001377983 */ /* 0x000f220000300800 */
[C---:B------:R-:W-:Y:S02]  /*7300*/  ISETP.GT.U32.AND P1, PT, R0.reuse, R2, PT ;  /* 0x000000020000720c */ /* 0x040fe40003f24070 */
[----:B------:R-:W-:Y:S01]  /*7310*/  ISETP.GT.U32.AND P6, PT, R0, R7, PT ;  /* 0x000000070000720c */ /* 0x000fe20003fc4070 */
[----:B0-----:R-:W-:-:S04]  /*7320*/  IMAD.MOV.U32 R3, RZ, RZ, R33 ;  /* 0x000000ffff037224 */ /* 0x001fc800078e0021 */
[----:B------:R-:W-:Y:S02]  /*7330*/  @!P3 IMAD.MOV R3, RZ, RZ, -R3 ;  /* 0x000000ffff03b224 */ /* 0x000fe400078e0a03 */
[----:B------:R-:W-:-:S04]  /*7340*/  IMAD.HI.U32 R35, R4, R37, RZ ;  /* 0x0000002504237227 */ /* 0x000fc800078e00ff */
[--C-:B------:R-:W-:Y:S01]  /*7350*/  @!P1 IMAD.IADD R2, R2, 0x1, -R0.reuse ;  /* 0x0000000102029824 */ /* 0x100fe200078e0a00 */
[----:B------:R0:W-:Y:S01]  /*7360*/  STL [R1+0x138], R3 ;  /* 0x0001380301007387 */ /* 0x0001e20000100800 */
[----:B------:R-:W-:Y:S02]  /*7370*/  @!P6 IMAD.IADD R7, R7, 0x1, -R0 ;  /* 0x000000010707e824 */ /* 0x000fe400078e0a00 */
[----:B------:R-:W-:Y:S02]  /*7380*/  IMAD.MOV R35, RZ, RZ, -R35 ;  /* 0x000000ffff237224 */ /* 0x000fe400078e0a23 */
[----:B------:R-:W-:Y:S02]  /*7390*/  @!P4 IMAD.MOV R7, RZ, RZ, -R7 ;  /* 0x000000ffff07c224 */ /* 0x000fe400078e0a07 */
[----:B0-----:R-:W-:-:S04]  /*73a0*/  IMAD.MOV.U32 R3, RZ, RZ, R2 ;  /* 0x000000ffff037224 */ /* 0x001fc800078e0002 */
[----:B------:R-:W-:Y:S01]  /*73b0*/  @!P2 IMAD.MOV R3, RZ, RZ, -R3 ;  /* 0x000000ffff03a224 */ /* 0x000fe200078e0a03 */
[----:B------:R-:W-:Y:S01]  /*73c0*/  STL [R1+0x8c], R7 ;  /* 0x00008c0701007387 */ /* 0x000fe20000100800 */
[----:B------:R-:W-:-:S03]  /*73d0*/  IMAD R37, R0, R35, R37 ;  /* 0x0000002300257224 */ /* 0x000fc600078e0225 */
[----:B------:R0:W-:Y:S02]  /*73e0*/  STL [R1+0x154], R3 ;  /* 0x0001540301007387 */ /* 0x0001e40000100800 */
[C---:B------:R-:W-:Y:S02]  /*73f0*/  ISETP.GT.U32.AND P6, PT, R0.reuse, R37, PT ;  /* 0x000000250000720c */ /* 0x040fe40003fc4070 */
[----:B------:R-:W-:Y:S02]  /*7400*/  IABS R34, R51 ;  /* 0x0000003300227213 */ /* 0x000fe40000000000 */
[----:B------:R-:W-:-:S03]  /*7410*/  ISETP.GT.U32.AND P3, PT, R0, R5, PT ;  /* 0x000000050000720c */ /* 0x000fc60003f64070 */
[----:B------:R-:W-:-:S06]  /*7420*/  IMAD.HI.U32 R35, R4, R34, RZ ;  /* 0x0000002204237227 */ /* 0x000fcc00078e00ff */
[----:B------:R-:W-:-:S05]  /*7430*/  @!P6 IMAD.IADD R37, R37, 0x1, -R0 ;  /* 0x000000012525e824 */ /* 0x000fca00078e0a00 */
[----:B------:R-:W-:Y:S01]  /*7440*/  ISETP.GT.U32.AND P6, PT, R0, R37, PT ;  /* 0x000000250000720c */ /* 0x000fe20003fc4070 */
[----:B------:R-:W-:-:S04]  /*7450*/  IMAD.MOV R35, RZ, RZ, -R35 ;  /* 0x000000ffff237224 */ /* 0x000fc800078e0a23 */
[----:B------:R-:W-:Y:S02]  /*7460*/  IMAD R34, R0, R35, R34 ;  /* 0x0000002300227224 */ /* 0x000fe400078e0222 */
[----:B------:R-:W-:-:S03]  /*7470*/  @!P3 IMAD.IADD R5, R5, 0x1, -R0 ;  /* 0x000000010505b824 */ /* 0x000fc600078e0a00 */
[----:B------:R-:W-:-:S03]  /*7480*/  ISETP.GT.U32.AND P1, PT, R0, R34, PT ;  /* 0x000000220000720c */ /* 0x000fc60003f24070 */
[----:B------:R-:W-:Y:S02]  /*7490*/  @!P6 IMAD.IADD R37, R37, 0x1, -R0 ;  /* 0x000000012525e824 */ /* 0x000fe400078e0a00 */
[----:B0-----:R-:W-:-:S04]  /*74a0*/  IMAD.MOV.U32 R3, RZ, RZ, R5 ;  /* 0x000000ffff037224 */ /* 0x001fc800078e0005 */
[----:B------:R-:W-:-:S04]  /*74b0*/  @!P0 IMAD.MOV R3, RZ, RZ, -R3 ;  /* 0x000000ffff038224 */ /* 0x000fc800078e0a03 */
[----:B------:R-:W-:Y:S01]  /*74c0*/  @!P1 IMAD.IADD R34, R34, 0x1, -R0 ;  /* 0x0000000122229824 */ /* 0x000fe200078e0a00 */
[----:B---3--:R-:W-:Y:S02]  /*74d0*/  IABS R6, R56 ;  /* 0x0000003800067213 */ /* 0x008fe40000000000 */
[----:B------:R-:W-:Y:S02]  /*74e0*/  ISETP.GE.AND P2, PT, R56, RZ, PT ;  /* 0x000000ff3800720c */ /* 0x000fe40003f46270 */
[----:B------:R-:W3:Y:S01]  /*74f0*/  LDL.LU R56, [R1+0x250] ;  /* 0x0002500001387983 */ /* 0x000ee20000300800 */
[----:B------:R-:W-:-:S04]  /*7500*/  IMAD.HI.U32 R33, R4, R6, RZ ;  /* 0x0000000604217227 */ /* 0x000fc800078e00ff */
[----:B------:R-:W-:-:S04]  /*7510*/  IMAD.MOV R33, RZ, RZ, -R33 ;  /* 0x000000ffff217224 */ /* 0x000fc800078e0a21 */
[----:B------:R-:W-:-:S05]  /*7520*/  IMAD R33, R0, R33, R6 ;  /* 0x0000002100217224 */ /* 0x000fca00078e0206 */
[----:B------:R-:W-:Y:S02]  /*7530*/  ISETP.GT.U32.AND P6, PT, R0, R33, PT ;  /* 0x000000210000720c */ /* 0x000fe40003fc4070 */
[----:B------:R-:W-:Y:S02]  /*7540*/  IABS R38, R57 ;  /* 0x0000003900267213 */ /* 0x000fe40000000000 */
[----:B------:R-:W-:Y:S02]  /*7550*/  ISETP.GE.AND P3, PT, R57, RZ, PT ;  /* 0x000000ff3900720c */ /* 0x000fe40003f66270 */
[----:B------:R-:W3:Y:S07]  /*7560*/  LDL.LU R57, [R1+0x254] ;  /* 0x0002540001397983 */ /* 0x000eee0000300800 */
[----:B------:R-:W-:Y:S01]  /*7570*/  @!P6 IMAD.IADD R33, R33, 0x1, -R0 ;  /* 0x000000012121e824 */ /* 0x000fe200078e0a00 */
[----:B------:R0:W-:Y:S01]  /*7580*/  STL [R1+0x84], R3 ;  /* 0x0000840301007387 */ /* 0x0001e20000100800 */
[----:B------:R-:W-:-:S03]  /*7590*/  IMAD.HI.U32 R2, R4, R38, RZ ;  /* 0x0000002604027227 */ /* 0x000fc600078e00ff */
[----:B------:R-:W-:Y:S01]  /*75a0*/  ISETP.GT.U32.AND P0, PT, R0, R33, PT ;  /* 0x000000210000720c */ /* 0x000fe20003f04070 */
[----:B------:R-:W-:-:S04]  /*75b0*/  IMAD.MOV R2, RZ, RZ, -R2 ;  /* 0x000000ffff027224 */ /* 0x000fc800078e0a02 */
[----:B------:R-:W-:Y:S02]  /*75c0*/  IMAD R38, R0, R2, R38 ;  /* 0x0000000200267224 */ /* 0x000fe400078e0226 */
[----:B0-----:R-:W-:-:S04]  /*75d0*/  IMAD.MOV.U32 R3, RZ, RZ, R37 ;  /* 0x000000ffff037224 */ /* 0x001fc800078e0025 */
[----:B------:R-:W-:Y:S01]  /*75e0*/  @!P5 IMAD.MOV R3, RZ, RZ, -R3 ;  /* 0x000000ffff03d224 */ /* 0x000fe200078e0a03 */
[C---:B------:R-:W-:Y:S01]  /*75f0*/  ISETP.GT.U32.AND P5, PT, R0.reuse, R38, PT ;  /* 0x000000260000720c */ /* 0x040fe20003fa4070 */
[----:B------:R-:W-:Y:S01]  /*7600*/  @!P0 IMAD.IADD R33, R33, 0x1, -R0 ;  /* 0x0000000121218824 */ /* 0x000fe200078e0a00 */
[----:B------:R-:W-:Y:S02]  /*7610*/  ISETP.GT.U32.AND P6, PT, R0, R34, PT ;  /* 0x000000220000720c */ /* 0x000fe40003fc4070 */
[----:B------:R-:W-:Y:S02]  /*7620*/  ISETP.GE.AND P1, PT, R52, RZ, PT ;  /* 0x000000ff3400720c */ /* 0x000fe40003f26270 */
[----:B------:R-:W-:Y:S02]  /*7630*/  IABS R36, R52 ;  /* 0x0000003400247213 */ /* 0x000fe40000000000 */
[----:B------:R-:W-:Y:S01]  /*7640*/  IABS R35, R53 ;  /* 0x0000003500237213 */ /* 0x000fe20000000000 */
[----:B------:R-:W3:Y:S04]  /*7650*/  LDL.LU R52, [R1+0x258] ;  /* 0x0002580001347983 */ /* 0x000ee80000300800 */
[----:B------:R-:W-:-:S04]  /*7660*/  IMAD.HI.U32 R5, R4, R35, RZ ;  /* 0x0000002304057227 */ /* 0x000fc800078e00ff */
[----:B------:R-:W-:-:S04]  /*7670*/  IMAD.MOV R5, RZ, RZ, -R5 ;  /* 0x000000ffff057224 */ /* 0x000fc800078e0a05 */
[----:B------:R-:W-:-:S05]  /*7680*/  IMAD R35, R0, R5, R35 ;  /* 0x0000000500237224 */ /* 0x000fca00078e0223 */
[----:B------:R-:W-:Y:S01]  /*7690*/  ISETP.GT.U32.AND P0, PT, R0, R35, PT ;  /* 0x000000230000720c */ /* 0x000fe20003f04070 */
[----:B------:R-:W-:Y:S01]  /*76a0*/  @!P5 IMAD.IADD R38, R38, 0x1, -R0 ;  /* 0x000000012626d824 */ /* 0x000fe200078e0a00 */
[----:B------:R-:W-:Y:S01]  /*76b0*/  ISETP.GE.AND P4, PT, R51, RZ, PT ;  /* 0x000000ff3300720c */ /* 0x000fe20003f86270 */
[----:B------:R0:W-:Y:S01]  /*76c0*/  STL [R1+0x80], R3 ;  /* 0x0000800301007387 */ /* 0x0001e20000100800 */
[----:B------:R-:W-:-:S03]  /*76d0*/  ISETP.GE.AND P5, PT, R53, RZ, PT ;  /* 0x000000ff3500720c */ /* 0x000fc60003fa6270 */
[----:B------:R-:W3:Y:S01]  /*76e0*/  LDL.LU R53, [R1+0x25c] ;  /* 0x00025c0001357983 */ /* 0x000ee20000300800 */
[----:B------:R-:W-:-:S03]  /*76f0*/  @!P6 IMAD.IADD R34, R34, 0x1, -R0 ;  /* 0x000000012222e824 */ /* 0x000fc600078e0a00 */
[----:B------:R-:W3:Y:S02]  /*7700*/  LDL.LU R51, [R1+0x270] ;  /* 0x0002700001337983 */ /* 0x000ee40000300800 */
[----:B------:R-:W-:-:S05]  /*7710*/  @!P0 IMAD.IADD R35, R35, 0x1, -R0 ;  /* 0x0000000123238824 */ /* 0x000fca00078e0a00 */
[----:B------:R-:W-:Y:S01]  /*7720*/  ISETP.GT.U32.AND P0, PT, R0, R35, PT ;  /* 0x000000230000720c */ /* 0x000fe20003f04070 */
[----:B0-----:R-:W-:Y:S02]  /*7730*/  IMAD.MOV.U32 R3, RZ, RZ, R34 ;  /* 0x000000ffff037224 */ /* 0x001fe400078e0022 */
[----:B------:R-:W-:-:S04]  /*7740*/  IMAD.HI.U32 R7, R4, R36, RZ ;  /* 0x0000002404077227 */ /* 0x000fc800078e00ff */
[----:B------:R-:W-:Y:S01]  /*7750*/  @!P4 IMAD.MOV R3, RZ, RZ, -R3 ;  /* 0x000000ffff03c224 */ /* 0x000fe200078e0a03 */
[----:B--2---:R-:W-:Y:S01]  /*7760*/  IABS R2, R54 ;  /* 0x0000003600027213 */ /* 0x004fe20000000000 */
[----:B------:R-:W-:-:S03]  /*7770*/  IMAD.MOV R7, RZ, RZ, -R7 ;  /* 0x000000ffff077224 */ /* 0x000fc600078e0a07 */
[----:B------:R0:W-:Y:S01]  /*7780*/  STL [R1+0x4c], R3 ;  /* 0x00004c0301007387 */ /* 0x0001e20000100800 */
[----:B------:R-:W-:Y:S01]  /*7790*/  @!P0 IMAD.IADD R35, R35, 0x1, -R0 ;  /* 0x0000000123238824 */ /* 0x000fe200078e0a00 */
[----:B------:R-:W-:Y:S02]  /*77a0*/  ISETP.GE.AND P0, PT, R54, RZ, PT ;  /* 0x000000ff3600720c */ /* 0x000fe40003f06270 */
[----:B------:R-:W2:Y:S01]  /*77b0*/  LDL.LU R54, [R1+0x274] ;  /* 0x0002740001367983 */ /* 0x000ea20000300800 */
[----:B------:R-:W-:Y:S02]  /*77c0*/  IMAD R36, R0, R7, R36 ;  /* 0x0000000700247224 */ /* 0x000fe400078e0224 */
[----:B------:R-:W-:-:S04]  /*77d0*/  IMAD.HI.U32 R7, R4, R2, RZ ;  /* 0x0000000204077227 */ /* 0x000fc800078e00ff */
[----:B------:R-:W-:-:S04]  /*77e0*/  IMAD.MOV R7, RZ, RZ, -R7 ;  /* 0x000000ffff077224 */ /* 0x000fc800078e0a07 */
[----:B------:R-:W-:Y:S02]  /*77f0*/  IMAD R2, R0, R7, R2 ;  /* 0x0000000700027224 */ /* 0x000fe400078e0202 */
[----:B------:R-:W-:-:S03]  /*7800*/  @!P2 IMAD.MOV R33, RZ, RZ, -R33 ;  /* 0x000000ffff21a224 */ /* 0x000fc600078e0a21 */
[----:B------:R-:W-:-:S13]  /*7810*/  ISETP.GT.U32.AND P2, PT, R0, R2, PT ;  /* 0x000000020000720c */ /* 0x000fda0003f44070 */
[----:B------:R-:W-:Y:S01]  /*7820*/  @!P2 IMAD.IADD R2, R2, 0x1, -R0 ;  /* 0x000000010202a824 */ /* 0x000fe200078e0a00 */
[----:B----4-:R-:W-:Y:S02]  /*7830*/  IABS R6, R55 ;  /* 0x0000003700067213 */ /* 0x010fe40000000000 */
[----:B------:R-:W-:Y:S02]  /*7840*/  ISETP.GE.AND P2, PT, R55, RZ, PT ;  /* 0x000000ff3700720c */ /* 0x000fe40003f46270 */
[----:B------:R-:W4:Y:S01]  /*7850*/  LDL.LU R55, [R1+0x278] ;  /* 0x0002780001377983 */ /* 0x000f220000300800 */
[----:B------:R-:W-:-:S13]  /*7860*/  ISETP.GT.U32.AND P6, PT, R0, R36, PT ;  /* 0x000000240000720c */ /* 0x000fda0003fc4070 */
[----:B------:R-:W-:Y:S01]  /*7870*/  @!P6 IMAD.IADD R36, R36, 0x1, -R0 ;  /* 0x000000012424e824 */ /* 0x000fe200078e0a00 */
[----:B------:R-:W-:-:S04]  /*7880*/  ISETP.GT.U32.AND P6, PT, R0, R38, PT ;  /* 0x000000260000720c */ /* 0x000fc80003fc4070 */
[----:B------:R-:W-:-:S09]  /*7890*/  ISETP.GT.U32.AND P4, PT, R0, R36, PT ;  /* 0x000000240000720c */ /* 0x000fd20003f84070 */
[----:B------:R-:W-:-:S04]  /*78a0*/  @!P6 IMAD.IADD R38, R38, 0x1, -R0 ;  /* 0x000000012626e824 */ /* 0x000fc800078e0a00 */
[----:B0-----:R-:W-:Y:S02]  /*78b0*/  IMAD.MOV.U32 R3, RZ, RZ, R38 ;  /* 0x000000ffff037224 */ /* 0x001fe400078e0026 */
[----:B------:R-:W-:Y:S02]  /*78c0*/  @!P4 IMAD.IADD R36, R36, 0x1, -R0 ;  /* 0x000000012424c824 */ /* 0x000fe400078e0a00 */
[----:B------:R-:W-:Y:S02]  /*78d0*/  @!P3 IMAD.MOV R3, RZ, RZ, -R3 ;  /* 0x000000ffff03b224 */ /* 0x000fe400078e0a03 */
[----:B------:R-:W-:-:S03]  /*78e0*/  IMAD.HI.U32 R5, R4, R6, RZ ;  /* 0x0000000604057227 */ /* 0x000fc600078e00ff */
[----:B------:R0:W-:Y:S01]  /*78f0*/  STL [R1+0x68], R3 ;  /* 0x0000680301007387 */ /* 0x0001e20000100800 */
[----:B------:R-:W-:Y:S02]  /*7900*/  IMAD.MOV.U32 R8, RZ, RZ, R36 ;  /* 0x000000ffff087224 */ /* 0x000fe400078e0024 */
[----:B------:R-:W-:Y:S02]  /*7910*/  IMAD.MOV R5, RZ, RZ, -R5 ;  /* 0x000000ffff057224 */ /* 0x000fe400078e0a05 */
[----:B------:R-:W-:Y:S02]  /*7920*/  @!P1 IMAD.MOV R8, RZ, RZ, -R8 ;  /* 0x000000ffff089224 */ /* 0x000fe400078e0a08 */
[----:B0-----:R-:W-:Y:S02]  /*7930*/  IMAD.MOV.U32 R3, RZ, RZ, R35 ;  /* 0x000000ffff037224 */ /* 0x001fe400078e0023 */
[C---:B------:R-:W-:Y:S02]  /*7940*/  IMAD R6, R0.reuse, R5, R6 ;  /* 0x0000000500067224 */ /* 0x040fe400078e0206 */
[----:B------:R-:W-:Y:S01]  /*7950*/  @!P5 IMAD.MOV R3, RZ, RZ, -R3 ;  /* 0x000000ffff03d224 */ /* 0x000fe200078e0a03 */
[----:B------:R0:W-:Y:S04]  /*7960*/  STL [R1+0x78], R8 ;  /* 0x0000780801007387 */ /* 0x0001e80000100800 */
[----:B------:R1:W-:Y:S01]  /*7970*/  STL [R1+0x7c], R3 ;  /* 0x00007c0301007387 */ /* 0x0003e20000100800 */
[----:B------:R-:W-:-:S13]  /*7980*/  ISETP.GT.U32.AND P6, PT, R0, R6, PT ;  /* 0x000000060000720c */ /* 0x000fda0003fc4070 */
[----:B------:R-:W-:Y:S01]  /*7990*/  @!P6 IMAD.IADD R6, R6, 0x1, -R0 ;  /* 0x000000010606e824 */ /* 0x000fe200078e0a00 */
[----:B------:R-:W-:-:S13]  /*79a0*/  ISETP.GT.U32.AND P6, PT, R0, R2, PT ;  /* 0x000000020000720c */ /* 0x000fda0003fc4070 */
[----:B------:R-:W-:Y:S01]  /*79b0*/  @!P6 IMAD.IADD R2, R2, 0x1, -R0 ;  /* 0x000000010202e824 */ /* 0x000fe200078e0a00 */
[----:B---3--:R-:W-:Y:S02]  /*79c0*/  IABS R37, R56 ;  /* 0x0000003800257213 */ /* 0x008fe40000000000 */
[----:B------:R-:W-:Y:S02]  /*79d0*/  ISETP.GE.AND P1, PT, R56, RZ, PT ;  /* 0x000000ff3800720c */ /* 0x000fe40003f26270 */
[----:B------:R-:W3:Y:S01]  /*79e0*/  LDL.LU R56, [R1+0x27c] ;  /* 0x00027c0001387983 */ /* 0x000ee20000300800 */
[----:B------:R-:W-:-:S04]  /*79f0*/  IMAD.HI.U32 R5, R4, R37, RZ ;  /* 0x0000002504057227 */ /* 0x000fc800078e00ff */
[----:B------:R-:W-:-:S04]  /*7a00*/  IMAD.MOV R5, RZ, RZ, -R5 ;  /* 0x000000ffff057224 */ /* 0x000fc800078e0a05 */
[----:B------:R-:W-:-:S05]  /*7a10*/  IMAD R37, R0, R5, R37 ;  /* 0x0000000500257224 */ /* 0x000fca00078e0225 */
[----:B------:R-:W-:-:S13]  /*7a20*/  ISETP.GT.U32.AND P4, PT, R0, R37, PT ;  /* 0x000000250000720c */ /* 0x000fda0003f84070 */
[----:B------:R-:W-:Y:S01]  /*7a30*/  @!P4 IMAD.IADD R37, R37, 0x1, -R0 ;  /* 0x000000012525c824 */ /* 0x000fe200078e0a00 */
[----:B------:R-:W-:-:S04]  /*7a40*/  IABS R7, R57 ;  /* 0x0000003900077213 */ /* 0x000fc80000000000 */
[C---:B------:R-:W-:Y:S02]  /*7a50*/  ISETP.GT.U32.AND P3, PT, R0.reuse, R37, PT ;  /* 0x000000250000720c */ /* 0x040fe40003f64070 */
[----:B------:R-:W-:Y:S02]  /*7a60*/  ISETP.GE.AND P6, PT, R57, RZ, PT ;  /* 0x000000ff3900720c */ /* 0x000fe40003fc6270 */
[----:B------:R-:W3:Y:S01]  /*7a70*/  LDL.LU R57, [R1+0x290] ;  /* 0x0002900001397983 */ /* 0x000ee20000300800 */
[----:B------:R-:W-:-:S08]  /*7a80*/  ISETP.GT.U32.AND P4, PT, R0, R6, PT ;  /* 0x000000060000720c */ /* 0x000fd00003f84070 */
[----:B------:R-:W-:Y:S02]  /*7a90*/  @!P3 IMAD.IADD R37, R37, 0x1, -R0 ;  /* 0x000000012525b824 */ /* 0x000fe400078e0a00 */
[----:B------:R-:W-:-:S04]  /*7aa0*/  IMAD.HI.U32 R34, R4, R7, RZ ;  /* 0x0000000704227227 */ /* 0x000fc800078e00ff */
[----:B------:R-:W-:Y:S02]  /*7ab0*/  IMAD.MOV R34, RZ, RZ, -R34 ;  /* 0x000000ffff227224 */ /* 0x000fe400078e0a22 */
[----:B------:R-:W-:Y:S02]  /*7ac0*/  @!P4 IMAD.IADD R6, R6, 0x1, -R0 ;  /* 0x000000010606c824 */ /* 0x000fe400078e0a00 */
[----:B------:R-:W-:Y:S01]  /*7ad0*/  IMAD R7, R0, R34, R7 ;  /* 0x0000002200077224 */ /* 0x000fe200078e0207 */
[----:B------:R-:W-:Y:S02]  /*7ae0*/  IABS R39, R52 ;  /* 0x0000003400277213 */ /* 0x000fe40000000000 */
[----:B------:R-:W-:Y:S02]  /*7af0*/  ISETP.GE.AND P3, PT, R52, RZ, PT ;  /* 0x000000ff3400720c */ /* 0x000fe40003f66270 */
[----:B------:R-:W3:Y:S01]  /*7b00*/  LDL.LU R52, [R1+0x294] ;  /* 0x0002940001347983 */ /* 0x000ee20000300800 */
[----:B------:R-:W-:-:S04]  /*7b10*/  IMAD.HI.U32 R5, R4, R39, RZ ;  /* 0x0000002704057227 */ /* 0x000fc800078e00ff */
[----:B------:R-:W-:-:S04]  /*7b20*/  IMAD.MOV R5, RZ, RZ, -R5 ;  /* 0x000000ffff057224 */ /* 0x000fc800078e0a05 */
[C---:B------:R-:W-:Y:S01]  /*7b30*/  IMAD R39, R0.reuse, R5, R39 ;  /* 0x0000000500277224 */ /* 0x040fe200078e0227 */
[----:B------:R-:W-:-:S04]  /*7b40*/  ISETP.GT.U32.AND P5, PT, R0, R7, PT ;  /* 0x000000070000720c */ /* 0x000fc80003fa4070 */
[----:B------:R-:W-:Y:S01]  /*7b50*/  ISETP.GT.U32.AND P4, PT, R0, R39, PT ;  /* 0x000000270000720c */ /* 0x000fe20003f84070 */
[----:B0-----:R-:W-:Y:S02]  /*7b60*/  IMAD.MOV.U32 R8, RZ, RZ, R2 ;  /* 0x000000ffff087224 */ /* 0x001fe400078e0002 */
[----:B-1----:R-:W-:Y:S01]  /*7b70*/  IMAD.MOV.U32 R3, RZ, RZ, R6 ;  /* 0x000000ffff037224 */ /* 0x002fe200078e0006 */
[----:B------:R-:W-:Y:S01]  /*7b80*/  IABS R34, R53 ;  /* 0x0000003500227213 */ /* 0x000fe20000000000 */
[----:B------:R-:W-:-:S04]  /*7b90*/  @!P0 IMAD.MOV R8, RZ, RZ, -R8 ;  /* 0x000000ffff088224 */ /* 0x000fc800078e0a08 */
[----:B------:R-:W-:-:S04]  /*7ba0*/  @!P5 IMAD.IADD R7, R7, 0x1, -R0 ;  /* 0x000000010707d824 */ /* 0x000fc800078e0a00 */
[----:B------:R-:W-:Y:S01]  /*7bb0*/  @!P4 IMAD.IADD R39, R39, 0x1, -R0 ;  /* 0x000000012727c824 */ /* 0x000fe200078e0a00 */
[----:B------:R-:W-:Y:S01]  /*7bc0*/  IABS R35, R51 ;  /* 0x0000003300237213 */ /* 0x000fe20000000000 */
[----:B------:R-:W-:Y:S01]  /*7bd0*/  @!P2 IMAD.MOV R3, RZ, RZ, -R3 ;  /* 0x000000ffff03a224 */ /* 0x000fe200078e0a03 */
[----:B------:R-:W-:Y:S01]  /*7be0*/  ISETP.GE.AND P5, PT, R53, RZ, PT ;  /* 0x000000ff3500720c */ /* 0x000fe20003fa6270 */
[----:B------:R-:W-:Y:S01]  /*7bf0*/  IMAD.HI.U32 R5, R4, R34, RZ ;  /* 0x0000002204057227 */ /* 0x000fe200078e00ff */
[C---:B------:R-:W-:Y:S01]  /*7c00*/  ISETP.GT.U32.AND P4, PT, R0.reuse, R39, PT ;  /* 0x000000270000720c */ /* 0x040fe20003f84070 */
[----:B------:R-:W3:Y:S01]  /*7c10*/  LDL.LU R53, [R1+0x298] ;  /* 0x0002980001357983 */ /* 0x000ee20000300800 */
[----:B------:R-:W-:Y:S01]  /*7c20*/  ISETP.GT.U32.AND P0, PT, R0, R7, PT ;  /* 0x000000070000720c */ /* 0x000fe20003f04070 */
[----:B------:R-:W-:Y:S02]  /*7c30*/  IMAD.MOV R5, RZ, RZ, -R5 ;  /* 0x000000ffff057224 */ /* 0x000fe400078e0a05 */
[----:B------:R-:W-:Y:S01]  /*7c40*/  STL [R1+0x74], R8 ;  /* 0x0000740801007387 */ /* 0x000fe20000100800 */
[----:B------:R-:W-:-:S03]  /*7c50*/  IMAD.HI.U32 R38, R4, R35, RZ ;  /* 0x0000002304267227 */ /* 0x000fc600078e00ff */
[----:B------:R0:W-:Y:S01]  /*7c60*/  STL [R1+0x6c], R3 ;  /* 0x00006c0301007387 */ /* 0x0001e20000100800 */
[----:B------:R-:W-:Y:S02]  /*7c70*/  IMAD R34, R0, R5, R34 ;  /* 0x0000000500227224 */ /* 0x000fe400078e0222 */
[----:B------:R-:W-:Y:S02]  /*7c80*/  IMAD.MOV R6, RZ, RZ, -R38 ;  /* 0x000000ffff067224 */ /* 0x000fe400078e0a26 */
[----:B0-----:R-:W-:-:S04]  /*7c90*/  IMAD.MOV.U32 R3, RZ, RZ, R37 ;  /* 0x000000ffff037224 */ /* 0x001fc800078e0025 */
[----:B------:R-:W-:Y:S01]  /*7ca0*/  @!P1 IMAD.MOV R3, RZ, RZ, -R3 ;  /* 0x000000ffff039224 */ /* 0x000fe200078e0a03 */
[----:B--2---:R-:W-:Y:S01]  /*7cb0*/  IABS R36, R54 ;  /* 0x0000003600247213 */ /* 0x004fe20000000000 */
[C---:B------:R-:W-:Y:S01]  /*7cc0*/  IMAD R35, R0.reuse, R6, R35 ;  /* 0x0000000600237224 */ /* 0x040fe200078e0223 */
[----:B------:R-:W-:Y:S01]  /*7cd0*/  ISETP.GT.U32.AND P2, PT, R0, R34, PT ;  /* 0x000000220000720c */ /* 0x000fe20003f44070 */
[--C-:B------:R-:W-:Y:S01]  /*7ce0*/  @!P4 IMAD.IADD R39, R39, 0x1, -R0.reuse ;  /* 0x000000012727c824 */ /* 0x100fe200078e0a00 */
[----:B------:R0:W-:Y:S01]  /*7cf0*/  STL [R1+0x64], R3 ;  /* 0x0000640301007387 */ /* 0x0001e20000100800 */
[----:B------:R-:W-:Y:S01]  /*7d00*/  ISETP.GE.AND P4, PT, R54, RZ, PT ;  /* 0x000000ff3600720c */ /* 0x000fe20003f86270 */
[----:B------:R-:W-:Y:S02]  /*7d10*/  @!P0 IMAD.IADD R7, R7, 0x1, -R0 ;  /* 0x0000000107078824 */ /* 0x000fe400078e0a00 */
[----:B------:R-:W2:Y:S01]  /*7d20*/  LDL.LU R54, [R1+0x29c] ;  /* 0x00029c0001367983 */ /* 0x000ea20000300800 */
[----:B------:R-:W-:Y:S01]  /*7d30*/  ISETP.GT.U32.AND P0, PT, R0, R35, PT ;  /* 0x000000230000720c */ /* 0x000fe20003f04070 */
[----:B0-----:R-:W-:-:S05]  /*7d40*/  IMAD.MOV.U32 R3, RZ, RZ, R7 ;  /* 0x000000ffff037224 */ /* 0x001fca00078e0007 */
[----:B------:R-:W-:Y:S02]  /*7d50*/  @!P2 IMAD.IADD R34, R34, 0x1, -R0 ;  /* 0x000000012222a824 */ /* 0x000fe400078e0a00 */
[----:B------:R-:W-:-:S05]  /*7d60*/  @!P6 IMAD.MOV R3, RZ, RZ, -R3 ;  /* 0x000000ffff03e224 */ /* 0x000fca00078e0a03 */
[----:B------:R-:W-:Y:S01]  /*7d70*/  @!P0 IMAD.IADD R35, R35, 0x1, -R0 ;  /* 0x0000000123238824 */ /* 0x000fe200078e0a00 */
[----:B------:R-:W-:Y:S01]  /*7d80*/  ISETP.GT.U32.AND P0, PT, R0, R34, PT ;  /* 0x000000220000720c */ /* 0x000fe20003f04070 */
[----:B------:R0:W-:Y:S01]  /*7d90*/  STL [R1+0x60], R3 ;  /* 0x0000600301007387 */ /* 0x0001e20000100800 */
[----:B----4-:R-:W-:Y:S01]  /*7da0*/  IABS R5, R55 ;  /* 0x0000003700057213 */ /* 0x010fe20000000000 */
[----:B0-----:R-:W-:-:S04]  /*7db0*/  IMAD.MOV.U32 R3, RZ, RZ, R39 ;  /* 0x000000ffff037224 */ /* 0x001fc800078e0027 */
[----:B------:R-:W-:-:S06]  /*7dc0*/  @!P3 IMAD.MOV R3, RZ, RZ, -R3 ;  /* 0x000000ffff03b224 */ /* 0x000fcc00078e0a03 */
[----:B------:R-:W-:Y:S01]  /*7dd0*/  @!P0 IMAD.IADD R34, R34, 0x1, -R0 ;  /* 0x0000000122228824 */ /* 0x000fe200078e0a00 */
[----:B------:R-:W-:Y:S01]  /*7de0*/  ISETP.GE.AND P0, PT, R55, RZ, PT ;  /* 0x000000ff3700720c */ /* 0x000fe20003f06270 */
[----:B------:R0:W-:Y:S04]  /*7df0*/  STL [R1+0x54], R3 ;  /* 0x0000540301007387 */ /* 0x0001e80000100800 */
[----:B------:R-:W4:Y:S01]  /*7e00*/  LDL.LU R55, [R1+0x2b0] ;  /* 0x0002b00001377983 */ /* 0x000f220000300800 */
[----:B------:R-:W-:-:S04]  /*7e10*/  IMAD.HI.U32 R2, R4, R36, RZ ;  /* 0x0000002404027227 */ /* 0x000fc800078e00ff */
[----:B------:R-:W-:-:S04]  /*7e20*/  IMAD.HI.U32 R6, R4, R5, RZ ;  /* 0x0000000504067227 */ /* 0x000fc800078e00ff */
[----:B------:R-:W-:Y:S02]  /*7e30*/  IMAD.MOV R2, RZ, RZ, -R2 ;  /* 0x000000ffff027224 */ /* 0x000fe400078e0a02 */
[----:B------:R-:W-:Y:S02]  /*7e40*/  IMAD.MOV R6, RZ, RZ, -R6 ;  /* 0x000000ffff067224 */ /* 0x000fe400078e0a06 */
[C---:B------:R-:W-:Y:S02]  /*7e50*/  IMAD R36, R0.reuse, R2, R36 ;  /* 0x0000000200247224 */ /* 0x040fe400078e0224 */
[----:B------:R-:W-:-:S03]  /*7e60*/  IMAD R5, R0, R6, R5 ;  /* 0x0000000600057224 */ /* 0x000fc600078e0205 */
[C---:B------:R-:W-:Y:S02]  /*7e70*/  ISETP.GT.U32.AND P2, PT, R0.reuse, R36, PT ;  /* 0x000000240000720c */ /* 0x040fe40003f44070 */
[C---:B------:R-:W-:Y:S02]  /*7e80*/  ISETP.GT.U32.AND P3, PT, R0.reuse, R5, PT ;  /* 0x000000050000720c */ /* 0x040fe40003f64070 */
[----:B------:R-:W-:-:S09]  /*7e90*/  ISETP.GT.U32.AND P6, PT, R0, R35, PT ;  /* 0x000000230000720c */ /* 0x000fd20003fc4070 */
[--C-:B------:R-:W-:Y:S02]  /*7ea0*/  @!P2 IMAD.IADD R36, R36, 0x1, -R0.reuse ;  /* 0x000000012424a824 */ /* 0x100fe400078e0a00 */
[----:B------:R-:W-:-:S03]  /*7eb0*/  @!P3 IMAD.IADD R5, R5, 0x1, -R0 ;  /* 0x000000010505b824 */ /* 0x000fc600078e0a00 */
[C---:B------:R-:W-:Y:S01]  /*7ec0*/  ISETP.GT.U32.AND P2, PT, R0.reuse, R36, PT ;  /* 0x000000240000720c */ /* 0x040fe20003f44070 */
[----:B------:R-:W-:Y:S01]  /*7ed0*/  @!P6 IMAD.IADD R35, R35, 0x1, -R0 ;  /* 0x000000012323e824 */ /* 0x000fe200078e0a00 */
[----:B------:R-:W-:Y:S01]  /*7ee0*/  ISETP.GT.U32.AND P3, PT, R0, R5, PT ;  /* 0x000000050000720c */ /* 0x000fe20003f64070 */
[----:B------:R-:W-:-:S10]  /*7ef0*/  @!P5 IMAD.MOV R34, RZ, RZ, -R34 ;  /* 0x000000ffff22d224 */ /* 0x000fd400078e0a22 */
[--C-:B------:R-:W-:Y:S02]  /*7f00*/  @!P2 IMAD.IADD R36, R36, 0x1, -R0.reuse ;  /* 0x000000012424a824 */ /* 0x100fe400078e0a00 */
[----:B------:R-:W-:Y:S02]  /*7f10*/  @!P3 IMAD.IADD R5, R5, 0x1, -R0 ;  /* 0x000000010505b824 */ /* 0x000fe400078e0a00 */
[----:B------:R-:W-:Y:S02]  /*7f20*/  IMAD.MOV.U32 R8, RZ, RZ, R36 ;  /* 0x000000ffff087224 */ /* 0x000fe400078e0024 */
[----:B0-----:R-:W-:Y:S02]  /*7f30*/  IMAD.MOV.U32 R3, RZ, RZ, R5 ;  /* 0x000000ffff037224 */ /* 0x001fe400078e0005 */
[----:B------:R-:W-:Y:S02]  /*7f40*/  @!P4 IMAD.MOV R8, RZ, RZ, -R8 ;  /* 0x000000ffff08c224 */ /* 0x000fe400078e0a08 */
[----:B------:R-:W-:Y:S01]  /*7f50*/  @!P0 IMAD.MOV R3, RZ, RZ, -R3 ;  /* 0x000000ffff038224 */ /* 0x000fe200078e0a03 */
[----:B---3--:R-:W-:-:S05]  /*7f60*/  IABS R2, R56 ;  /* 0x0000003800027213 */ /* 0x008fca0000000000 */
[----:B------:R-:W-:-:S04]  /*7f70*/  IMAD.HI.U32 R40, R4, R2, RZ ;  /* 0x0000000204287227 */ /* 0x000fc800078e00ff */
[----:B------:R-:W-:-:S04]  /*7f80*/  IMAD.MOV R40, RZ, RZ, -R40 ;  /* 0x000000ffff287224 */ /* 0x000fc800078e0a28 */
[----:B------:R-:W-:-:S05]  /*7f90*/  IMAD R2, R0, R40, R2 ;  /* 0x0000002800027224 */ /* 0x000fca00078e0202 */
[----:B------:R-:W-:Y:S02]  /*7fa0*/  ISETP.GT.U32.AND P6, PT, R0, R2, PT ;  /* 0x000000020000720c */ /* 0x000fe40003fc4070 */
[----:B------:R-:W-:Y:S02]  /*7fb0*/  ISETP.GE.AND P5, PT, R56, RZ, PT ;  /* 0x000000ff3800720c */ /* 0x000fe40003fa6270 */
[----:B------:R-:W3:Y:S09]  /*7fc0*/  LDL.LU R56, [R1+0x2b4] ;  /* 0x0002b40001387983 */ /* 0x000ef20000300800 */
[----:B------:R-:W-:Y:S01]  /*7fd0*/  @!P6 IMAD.IADD R2, R2, 0x1, -R0 ;  /* 0x000000010202e824 */ /* 0x000fe200078e0a00 */
[----:B------:R-:W-:-:S02]  /*7fe0*/  IABS R38, R57 ;  /* 0x0000003900267213 */ /* 0x000fc40000000000 */
[----:B------:R-:W-:Y:S02]  /*7ff0*/  ISETP.GE.AND P6, PT, R57, RZ, PT ;  /* 0x000000ff3900720c */ /* 0x000fe40003fc6270 */
[----:B------:R-:W3:Y:S01]  /*8000*/  LDL.LU R57, [R1+0x2b8] ;  /* 0x0002b80001397983 */ /* 0x000ee20000300800 */
[----:B------:R-:W-:-:S03]  /*8010*/  IMAD.HI.U32 R7, R4, R38, RZ ;  /* 0x0000002604077227 */ /* 0x000fc600078e00ff */
[----:B------:R-:W-:Y:S01]  /*8020*/  STL [R1+0x3c], R8 ;  /* 0x00003c0801007387 */ /* 0x000fe20000100800 */
[----:B------:R-:W-:-:S03]  /*8030*/  IMAD.MOV R7, RZ, RZ, -R7 ;  /* 0x000000ffff077224 */ /* 0x000fc600078e0a07 */
[----:B------:R0:W-:Y:S01]  /*8040*/  STL [R1+0x44], R3 ;  /* 0x0000440301007387 */ /* 0x0001e20000100800 */
[----:B------:R-:W-:-:S05]  /*8050*/  IMAD R38, R0, R7, R38 ;  /* 0x0000000700267224 */ /* 0x000fca00078e0226 */
[----:B------:R-:W-:Y:S02]  /*8060*/  ISETP.GT.U32.AND P2, PT, R0, R38, PT ;  /* 0x000000260000720c */ /* 0x000fe40003f44070 */
[----:B------:R-:W-:Y:S02]  /*8070*/  IABS R6, R52 ;  /* 0x0000003400067213 */ /* 0x000fe40000000000 */
[----:B------:R-:W-:Y:S02]  /*8080*/  ISETP.GE.AND P4, PT, R52, RZ, PT ;  /* 0x000000ff3400720c */ /* 0x000fe40003f86270 */
[----:B------:R-:W3:Y:S01]  /*8090*/  LDL.LU R52, [R1+0x2bc] ;  /* 0x0002bc0001347983 */ /* 0x000ee20000300800 */
[----:B------:R-:W-:-:S06]  /*80a0*/  IMAD.HI.U32 R40, R4, R6, RZ ;  /* 0x0000000604287227 */ /* 0x000fcc00078e00ff */
[----:B------:R-:W-:Y:S01]  /*80b0*/  @!P2 IMAD.IADD R38, R38, 0x1, -R0 ;  /* 0x000000012626a824 */ /* 0x000fe200078e0a00 */
[----:B------:R-:W-:Y:S01]  /*80c0*/  ISETP.GT.U32.AND P2, PT, R0, R2, PT ;  /* 0x000000020000720c */ /* 0x000fe20003f44070 */
[----:B------:R-:W-:-:S04]  /*80d0*/  IMAD.MOV R40, RZ, RZ, -R40 ;  /* 0x000000ffff287224 */ /* 0x000fc800078e0a28 */
[----:B------:R-:W-:-:S05]  /*80e0*/  IMAD R6, R0, R40, R6 ;  /* 0x0000002800067224 */ /* 0x000fca00078e0206 */
[----:B------:R-:W-:-:S03]  /*80f0*/  ISETP.GT.U32.AND P3, PT, R0, R6, PT ;  /* 0x000000060000720c */ /* 0x000fc60003f64070 */
[----:B------:R-:W-:-:S04]  /*8100*/  @!P2 IMAD.IADD R2, R2, 0x1, -R0 ;  /* 0x000000010202a824 */ /* 0x000fc800078e0a00 */
[----:B0-----:R-:W-:Y:S01]  /*8110*/  IMAD.MOV.U32 R3, RZ, RZ, R2 ;  /* 0x000000ffff037224 */ /* 0x001fe200078e0002 */
[----:B------:R-:W-:-:S03]  /*8120*/  ISETP.GE.AND P1, PT, R51, RZ, PT ;  /* 0x000000ff3300720c */ /* 0x000fc60003f26270 */
[----:B------:R-:W-:Y:S01]  /*8130*/  @!P5 IMAD.MOV R3, RZ, RZ, -R3 ;  /* 0x000000ffff03d224 */ /* 0x000fe200078e0a03 */
[----:B------:R-:W-:Y:S01]  /*8140*/  IABS R37, R53 ;  /* 0x0000003500257213 */ /* 0x000fe20000000000 */
[----:B------:R-:W-:Y:S01]  /*8150*/  @!P3 IMAD.IADD R6, R6, 0x1, -R0 ;  /* 0x000000010606b824 */ /* 0x000fe200078e0a00 */
[----:B------:R-:W-:Y:S02]  /*8160*/  ISETP.GE.AND P2, PT, R53, RZ, PT ;  /* 0x000000ff3500720c */ /* 0x000fe40003f46270 */
[----:B------:R-:W3:Y:S04]  /*8170*/  LDL.LU R53, [R1+0x2d0] ;  /* 0x0002d00001357983 */ /* 0x000ee80000300800 */
[----:B------:R0:W-:Y:S01]  /*8180*/  STL [R1+0xb4], R3 ;  /* 0x0000b40301007387 */ /* 0x0001e20000100800 */
[----:B------:R-:W-:Y:S01]  /*8190*/  @!P1 IMAD.MOV R35, RZ, RZ, -R35 ;  /* 0x000000ffff239224 */ /* 0x000fe200078e0a23 */
[----:B------:R-:W-:-:S02]  /*81a0*/  ISETP.GT.U32.AND P1, PT, R0, R38, PT ;  /* 0x000000260000720c */ /* 0x000fc40003f24070 */
[----:B--2---:R-:W-:Y:S02]  /*81b0*/  IABS R7, R54 ;  /* 0x0000003600077213 */ /* 0x004fe40000000000 */
[----:B------:R-:W-:Y:S02]  /*81c0*/  ISETP.GE.AND P3, PT, R54, RZ, PT ;  /* 0x000000ff3600720c */ /* 0x000fe40003f66270 */
[----:B------:R-:W2:Y:S07]  /*81d0*/  LDL.LU R54, [R1+0x2d4] ;  /* 0x0002d40001367983 */ /* 0x000eae0000300800 */
[----:B------:R-:W-:-:S04]  /*81e0*/  @!P1 IMAD.IADD R38, R38, 0x1, -R0 ;  /* 0x0000000126269824 */ /* 0x000fc800078e0a00 */
[----:B0-----:R-:W-:-:S04]  /*81f0*/  IMAD.MOV.U32 R3, RZ, RZ, R38 ;  /* 0x000000ffff037224 */ /* 0x001fc800078e0026 */
[----:B------:R-:W-:Y:S01]  /*8200*/  @!P6 IMAD.MOV R3, RZ, RZ, -R3 ;  /* 0x000000ffff03e224 */ /* 0x000fe200078e0a03 */
[----:B----4-:R-:W-:Y:S02]  /*8210*/  IABS R5, R55 ;  /* 0x0000003700057213 */ /* 0x010fe40000000000 */
[----:B------:R-:W-:Y:S02]  /*8220*/  ISETP.GE.AND P6, PT, R55, RZ, PT ;  /* 0x000000ff3700720c */ /* 0x000fe40003fc6270 */
[----:B------:R-:W4:Y:S01]  /*8230*/  LDL.LU R55, [R1+0x2d8] ;  /* 0x0002d80001377983 */ /* 0x000f220000300800 */
[----:B------:R-:W-:-:S04]  /*8240*/  IMAD.HI.U32 R39, R4, R37, RZ ;  /* 0x0000002504277227 */ /* 0x000fc800078e00ff */
[----:B------:R-:W-:-:S04]  /*8250*/  IMAD.MOV R39, RZ, RZ, -R39 ;  /* 0x000000ffff277224 */ /* 0x000fc800078e0a27 */
[----:B------:R-:W-:Y:S02]  /*8260*/  IMAD R37, R0, R39, R37 ;  /* 0x0000002700257224 */ /* 0x000fe400078e0225 */
[----:B------:R-:W-:-:S04]  /*8270*/  IMAD.HI.U32 R39, R4, R7, RZ ;  /* 0x0000000704277227 */ /* 0x000fc800078e00ff */
[----:B------:R-:W-:-:S04]  /*8280*/  IMAD.MOV R39, RZ, RZ, -R39 ;  /* 0x000000ffff277224 */ /* 0x000fc800078e0a27 */
[C---:B------:R-:W-:Y:S01]  /*8290*/  IMAD R7, R0.reuse, R39, R7 ;  /* 0x0000002700077224 */ /* 0x040fe200078e0207 */
[----:B------:R-:W-:-:S04]  /*82a0*/  ISETP.GT.U32.AND P0, PT, R0, R37, PT ;  /* 0x000000250000720c */ /* 0x000fc80003f04070 */
[C---:B------:R-:W-:Y:S02]  /*82b0*/  ISETP.GT.U32.AND P1, PT, R0.reuse, R7, PT ;  /* 0x000000070000720c */ /* 0x040fe40003f24070 */
[----:B------:R-:W-:-:S07]  /*82c0*/  ISETP.GT.U32.AND P5, PT, R0, R6, PT ;  /* 0x000000060000720c */ /* 0x000fce0003fa4070 */
[----:B------:R-:W-:-:S04]  /*82d0*/  @!P0 IMAD.IADD R37, R37, 0x1, -R0 ;  /* 0x0000000125258824 */ /* 0x000fc800078e0a00 */
[--C-:B------:R-:W-:Y:S01]  /*82e0*/  @!P1 IMAD.IADD R7, R7, 0x1, -R0.reuse ;  /* 0x0000000107079824 */ /* 0x100fe200078e0a00 */
[----:B------:R-:W-:Y:S01]  /*82f0*/  ISETP.GT.U32.AND P0, PT, R0, R37, PT ;  /* 0x000000250000720c */ /* 0x000fe20003f04070 */
[----:B------:R-:W-:-:S03]  /*8300*/  @!P5 IMAD.IADD R6, R6, 0x1, -R0 ;  /* 0x000000010606d824 */ /* 0x000fc600078e0a00 */
[----:B------:R-:W-:Y:S01]  /*8310*/  ISETP.GT.U32.AND P1, PT, R0, R7, PT ;  /* 0x000000070000720c */ /* 0x000fe20003f24070 */
[----:B------:R0:W-:Y:S01]  /*8320*/  STL [R1+0xac], R3 ;  /* 0x0000ac0301007387 */ /* 0x0001e20000100800 */
[----:B------:R-:W-:-:S04]  /*8330*/  IMAD.HI.U32 R36, R4, R5, RZ ;  /* 0x0000000504247227 */ /* 0x000fc800078e00ff */
[----:B------:R-:W-:Y:S02]  /*8340*/  IMAD.MOV R36, RZ, RZ, -R36 ;  /* 0x000000ffff247224 */ /* 0x000fe400078e0a24 */
[----:B0-----:R-:W-:Y:S02]  /*8350*/  IMAD.MOV.U32 R3, RZ, RZ, R6 ;  /* 0x000000ffff037224 */ /* 0x001fe400078e0006 */
[--C-:B------:R-:W-:Y:S02]  /*8360*/  @!P0 IMAD.IADD R37, R37, 0x1, -R0.reuse ;  /* 0x0000000125258824 */ /* 0x100fe400078e0a00 */
[----:B------:R-:W-:Y:S02]  /*8370*/  @!P4 IMAD.MOV R3, RZ, RZ, -R3 ;  /* 0x000000ffff03c224 */ /* 0x000fe400078e0a03 */
[----:B------:R-:W-:Y:S02]  /*8380*/  @!P1 IMAD.IADD R7, R7, 0x1, -R0 ;  /* 0x0000000107079824 */ /* 0x000fe400078e0a00 */
[----:B------:R-:W-:-:S02]  /*8390*/  IMAD R5, R0, R36, R5 ;  /* 0x0000002400057224 */ /* 0x000fc400078e0205 */
[----:B------:R-:W-:-:S03]  /*83a0*/  IMAD.MOV.U32 R8, RZ, RZ, R37 ;  /* 0x000000ffff087224 */ /* 0x000fc600078e0025 */
[----:B------:R-:W-:Y:S01]  /*83b0*/  ISETP.GT.U32.AND P5, PT, R0, R5, PT ;  /* 0x000000050000720c */ /* 0x000fe20003fa4070 */
[----:B------:R-:W-:-:S12]  /*83c0*/  @!P2 IMAD.MOV R8, RZ, RZ, -R8 ;  /* 0x000000ffff08a224 */ /* 0x000fd800078e0a08 */
[----:B------:R-:W-:-:S05]  /*83d0*/  @!P5 IMAD.IADD R5, R5, 0x1, -R0 ;  /* 0x000000010505d824 */ /* 0x000fca00078e0a00 */
[----:B------:R-:W-:Y:S02]  /*83e0*/  ISETP.GT.U32.AND P5, PT, R0, R5, PT ;  /* 0x000000050000720c */ /* 0x000fe40003fa4070 */
[----:B---3--:R-:W-:Y:S02]  /*83f0*/  IABS R39, R56 ;  /* 0x0000003800277213 */ /* 0x008fe40000000000 */
[----:B------:R-:W-:Y:S02]  /*8400*/  ISETP.GE.AND P0, PT, R56, RZ, PT ;  /* 0x000000ff3800720c */ /* 0x000fe40003f06270 */
[----:B------:R-:W3:Y:S01]  /*8410*/  LDL.LU R56, [R1+0x2dc] ;  /* 0x0002dc0001387983 */ /* 0x000ee20000300800 */
[----:B------:R-:W-:-:S03]  /*8420*/  IMAD.HI.U32 R36, R4, R39, RZ ;  /* 0x0000002704247227 */ /* 0x000fc600078e00ff */
[----:B------:R0:W-:Y:S01]  /*8430*/  STL [R1+0x88], R3 ;  /* 0x0000880301007387 */ /* 0x0001e20000100800 */
[----:B------:R-:W-:Y:S01]  /*8440*/  IMAD.MOV R36, RZ, RZ, -R36 ;  /* 0x000000ffff247224 */ /* 0x000fe200078e0a24 */
[----:B------:R-:W-:Y:S01]  /*8450*/  IABS R2, R57 ;  /* 0x0000003900027213 */ /* 0x000fe20000000000 */
[----:B0-----:R-:W-:Y:S01]  /*8460*/  IMAD.MOV.U32 R3, RZ, RZ, R7 ;  /* 0x000000ffff037224 */ /* 0x001fe200078e0007 */
[----:B------:R-:W-:Y:S02]  /*8470*/  ISETP.GE.AND P1, PT, R57, RZ, PT ;  /* 0x000000ff3900720c */ /* 0x000fe40003f26270 */
[----:B------:R-:W3:Y:S01]  /*8480*/  LDL.LU R57, [R1+0x2f0] ;  /* 0x0002f00001397983 */ /* 0x000ee20000300800 */
[----:B------:R-:W-:Y:S02]  /*8490*/  @!P3 IMAD.MOV R3, RZ, RZ, -R3 ;  /* 0x000000ffff03b224 */ /* 0x000fe400078e0a03 */
[C---:B------:R-:W-:Y:S01]  /*84a0*/  IMAD R39, R0.reuse, R36, R39 ;  /* 0x0000002400277224 */ /* 0x040fe200078e0227 */
[----:B------:R-:W-:Y:S04]  /*84b0*/  STL [R1+0x98], R8 ;  /* 0x0000980801007387 */ /* 0x000fe80000100800 */
[----:B------:R0:W-:Y:S01]  /*84c0*/  STL [R1+0x9c], R3 ;  /* 0x00009c0301007387 */ /* 0x0001e20000100800 */
[----:B------:R-:W-:Y:S01]  /*84d0*/  ISETP.GT.U32.AND P4, PT, R0, R39, PT ;  /* 0x000000270000720c */ /* 0x000fe20003f84070 */
[----:B------:R-:W-:-:S04]  /*84e0*/  IMAD.HI.U32 R40, R4, R2, RZ ;  /* 0x0000000204287227 */ /* 0x000fc800078e00ff */
[----:B------:R-:W-:-:S08]  /*84f0*/  @!P5 IMAD.IADD R5, R5, 0x1, -R0 ;  /* 0x000000010505d824 */ /* 0x000fd000078e0a00 */
[----:B------:R-:W-:Y:S01]  /*8500*/  @!P4 IMAD.IADD R39, R39, 0x1, -R0 ;  /* 0x000000012727c824 */ /* 0x000fe200078e0a00 */
[----:B------:R-:W-:Y:S02]  /*8510*/  IABS R38, R52 ;  /* 0x0000003400267213 */ /* 0x000fe40000000000 */
[----:B------:R-:W-:Y:S02]  /*8520*/  ISETP.GE.AND P3, PT, R52, RZ, PT ;  /* 0x000000ff3400720c */ /* 0x000fe40003f66270 */
[----:B------:R-:W3:Y:S01]  /*8530*/  LDL.LU R52, [R1+0x2f4] ;  /* 0x0002f40001347983 */ /* 0x000ee20000300800 */
[C---:B------:R-:W-:Y:S01]  /*8540*/  ISETP.GT.U32.AND P4, PT, R0.reuse, R39, PT ;  /* 0x000000270000720c */ /* 0x040fe20003f84070 */
[----:B------:R-:W-:Y:S02]  /*8550*/  IMAD.MOV R40, RZ, RZ, -R40 ;  /* 0x000000ffff287224 */ /* 0x000fe400078e0a28 */
[----:B0-----:R-:W-:Y:S02]  /*8560*/  IMAD.MOV.U32 R3, RZ, RZ, R5 ;  /* 0x000000ffff037224 */ /* 0x001fe400078e0005 */
[----:B------:R-:W-:-:S02]  /*8570*/  IMAD R2, R0, R40, R2 ;  /* 0x0000002800027224 */ /* 0x000fc400078e0202 */
[----:B------:R-:W-:-:S03]  /*8580*/  @!P6 IMAD.MOV R3, RZ, RZ, -R3 ;  /* 0x000000ffff03e224 */ /* 0x000fc600078e0a03 */
[----:B------:R-:W-:-:S03]  /*8590*/  ISETP.GT.U32.AND P2, PT, R0, R2, PT ;  /* 0x000000020000720c */ /* 0x000fc60003f44070 */
[----:B------:R-:W-:Y:S01]  /*85a0*/  @!P4 IMAD.IADD R39, R39, 0x1, -R0 ;  /* 0x000000012727c824 */ /* 0x000fe200078e0a00 */
[----:B------:R0:W-:Y:S03]  /*85b0*/  STL [R1+0x94], R3 ;  /* 0x0000940301007387 */ /* 0x0001e60000100800 */
[----:B0-----:R-:W-:-:S04]  /*85c0*/  IMAD.MOV.U32 R3, RZ, RZ, R39 ;  /* 0x000000ffff037224 */ /* 0x001fc800078e0027 */
[----:B------:R-:W-:Y:S01]  /*85d0*/  @!P0 IMAD.MOV R3, RZ, RZ, -R3 ;  /* 0x000000ffff038224 */ /* 0x000fe200078e0a03 */
[----:B------:R-:W-:Y:S01]  /*85e0*/  IABS R36, R53 ;  /* 0x0000003500247213 */ /* 0x000fe20000000000 */
[----:B------:R-:W-:Y:S01]  /*85f0*/  @!P2 IMAD.IADD R2, R2, 0x1, -R0 ;  /* 0x000000010202a824 */ /* 0x000fe200078e0a00 */
[----:B------:R-:W-:Y:S02]  /*8600*/  ISETP.GE.AND P6, PT, R53, RZ, PT ;  /* 0x000000ff3500720c */ /* 0x000fe40003fc6270 */
[----:B------:R0:W-:Y:S04]  /*8610*/  STL [R1+0x70], R3 ;  /* 0x0000700301007387 */ /* 0x0001e80000100800 */
[----:B------:R-:W3:Y:S01]  /*8620*/  LDL.LU R53, [R1+0x2f8] ;  /* 0x0002f80001357983 */ /* 0x000ee20000300800 */
[----:B------:R-:W-:-:S02]  /*8630*/  ISETP.GT.U32.AND P2, PT, R0, R2, PT ;  /* 0x000000020000720c */ /* 0x000fc40003f44070 */
[----:B--2---:R-:W-:-:S05]  /*8640*/  IABS R37, R54 ;  /* 0x0000003600257213 */ /* 0x004fca0000000000 */
[----:B------:R-:W-:-:S04]  /*8650*/  IMAD.HI.U32 R5, R4, R37, RZ ;  /* 0x0000002504057227 */ /* 0x000fc800078e00ff */
[----:B------:R-:W-:-:S04]  /*8660*/  IMAD.MOV R5, RZ, RZ, -R5 ;  /* 0x000000ffff057224 */ /* 0x000fc800078e0a05 */
[----:B------:R-:W-:Y:S02]  /*8670*/  IMAD R37, R0, R5, R37 ;  /* 0x0000000500257224 */ /* 0x000fe400078e0225 */
[----:B------:R-:W-:-:S03]  /*8680*/  @!P2 IMAD.IADD R2, R2, 0x1, -R0 ;  /* 0x000000010202a824 */ /* 0x000fc600078e0a00 */
[----:B------:R-:W-:Y:S02]  /*8690*/  ISETP.GT.U32.AND P2, PT, R0, R37, PT ;  /* 0x000000250000720c */ /* 0x000fe40003f44070 */
[----:B------:R-:W-:Y:S02]  /*86a0*/  ISETP.GE.AND P0, PT, R54, RZ, PT ;  /* 0x000000ff3600720c */ /* 0x000fe40003f06270 */
[----:B------:R-:W2:Y:S09]  /*86b0*/  LDL.LU R54, [R1+0x2fc] ;  /* 0x0002fc0001367983 */ /* 0x000eb20000300800 */
[----:B------:R-:W-:Y:S01]  /*86c0*/  @!P2 IMAD.IADD R37, R37, 0x1, -R0 ;  /* 0x000000012525a824 */ /* 0x000fe200078e0a00 */
[----:B----4-:R-:W-:-:S02]  /*86d0*/  IABS R7, R55 ;  /* 0x0000003700077213 */ /* 0x010fc40000000000 */
[----:B------:R-:W-:Y:S02]  /*86e0*/  ISETP.GE.AND P2, PT, R55, RZ, PT ;  /* 0x000000ff3700720c */ /* 0x000fe40003f46270 */
[----:B------:R-:W4:Y:S01]  /*86f0*/  LDL.LU R55, [R1+0x390] ;  /* 0x0003900001377983 */ /* 0x000f220000300800 */
        /* <DEDUP_REMOVED lines=8> */
[----:B------:R-:W-:Y:S02]  /*8780*/  @!P5 IMAD.IADD R38, R38, 0x1, -R0 ;  /* 0x000000012626d824 */ /* 0x000fe400078e0a00 */
[----:B------:R-:W-:-:S03]  /*8790*/  IMAD.HI.U32 R40, R4, R7, RZ ;  /* 0x0000000704287227 */ /* 0x000fc600078e00ff */
[----:B------:R-:W-:Y:S01]  /*87a0*/  ISETP.GT.U32.AND P5, PT, R0, R38, PT ;  /* 0x000000260000720c */ /* 0x000fe20003fa4070 */
[----:B------:R-:W-:-:S04]  /*87b0*/  IMAD.MOV R40, RZ, RZ, -R40 ;  /* 0x000000ffff287224 */ /* 0x000fc800078e0a28 */
[----:B------:R-:W-:Y:S02]  /*87c0*/  @!P4 IMAD.IADD R36, R36, 0x1, -R0 ;  /* 0x000000012424c824 */ /* 0x000fe400078e0a00 */
[----:B------:R-:W-:-:S03]  /*87d0*/  IMAD R7, R0, R40, R7 ;  /* 0x0000002800077224 */ /* 0x000fc600078e0207 */
[----:B------:R-:W-:Y:S01]  /*87e0*/  ISETP.GT.U32.AND P4, PT, R0, R36, PT ;  /* 0x000000240000720c */ /* 0x000fe20003f84070 */
[----:B0-----:R-:W-:Y:S02]  /*87f0*/  IMAD.MOV.U32 R3, RZ, RZ, R2 ;  /* 0x000000ffff037224 */ /* 0x001fe400078e0002 */
[----:B------:R-:W-:Y:S01]  /*8800*/  @!P5 IMAD.IADD R38, R38, 0x1, -R0 ;  /* 0x000000012626d824 */ /* 0x000fe200078e0a00 */
[C---:B------:R-:W-:Y:S01]  /*8810*/  ISETP.GT.U32.AND P5, PT, R0.reuse, R7, PT ;  /* 0x000000070000720c */ /* 0x040fe20003fa4070 */
[----:B------:R-:W-:Y:S01]  /*8820*/  @!P1 IMAD.MOV R3, RZ, RZ, -R3 ;  /* 0x000000ffff039224 */ /* 0x000fe200078e0a03 */
[----:B------:R-:W-:Y:S01]  /*8830*/  ISETP.GT.U32.AND P1, PT, R0, R37, PT ;  /* 0x000000250000720c */ /* 0x000fe20003f24070 */
[----:B------:R-:W-:-:S03]  /*8840*/  IMAD.MOV.U32 R8, RZ, RZ, R38 ;  /* 0x000000ffff087224 */ /* 0x000fc600078e0026 */
[----:B------:R0:W-:Y:S03]  /*8850*/  STL [R1+0x40], R3 ;  /* 0x0000400301007387 */ /* 0x0001e60000100800 */
[----:B------:R-:W-:-:S04]  /*8860*/  @!P4 IMAD.IADD R36, R36, 0x1, -R0 ;  /* 0x000000012424c824 */ /* 0x000fc800078e0a00 */
[----:B------:R-:W-:Y:S02]  /*8870*/  @!P5 IMAD.IADD R7, R7, 0x1, -R0 ;  /* 0x000000010707d824 */ /* 0x000fe400078e0a00 */
[----:B0-----:R-:W-:Y:S02]  /*8880*/  IMAD.MOV.U32 R3, RZ, RZ, R36 ;  /* 0x000000ffff037224 */ /* 0x001fe400078e0024 */
[----:B------:R-:W-:Y:S01]  /*8890*/  @!P3 IMAD.MOV R8, RZ, RZ, -R8 ;  /* 0x000000ffff08b224 */ /* 0x000fe200078e0a08 */
[----:B------:R-:W-:Y:S01]  /*88a0*/  ISETP.GT.U32.AND P5, PT, R0, R7, PT ;  /* 0x000000070000720c */ /* 0x000fe20003fa4070 */
[----:B------:R-:W-:Y:S02]  /*88b0*/  @!P6 IMAD.MOV R3, RZ, RZ, -R3 ;  /* 0x000000ffff03e224 */ /* 0x000fe400078e0a03 */
[----:B------:R-:W-:Y:S01]  /*88c0*/  @!P1 IMAD.IADD R37, R37, 0x1, -R0 ;  /* 0x0000000125259824 */ /* 0x000fe200078e0a00 */
[----:B------:R-:W-:Y:S04]  /*88d0*/  STL [R1+0x48], R8 ;  /* 0x0000480801007387 */ /* 0x000fe80000100800 */
[----:B------:R0:W-:Y:S02]  /*88e0*/  STL [R1+0x58], R3 ;  /* 0x0000580301007387 */ /* 0x0001e40000100800 */
[----:B0-----:R-:W-:-:S04]  /*88f0*/  IMAD.MOV.U32 R3, RZ, RZ, R37 ;  /* 0x000000ffff037224 */ /* 0x001fc800078e0025 */
[----:B------:R-:W-:Y:S02]  /*8900*/  @!P0 IMAD.MOV R3, RZ, RZ, -R3 ;  /* 0x000000ffff038224 */ /* 0x000fe400078e0a03 */
[----:B------:R-:W-:Y:S01]  /*8910*/  @!P5 IMAD.IADD R7, R7, 0x1, -R0 ;  /* 0x000000010707d824 */ /* 0x000fe200078e0a00 */
[----:B---3--:R-:W-:Y:S02]  /*8920*/  IABS R5, R57 ;  /* 0x0000003900057213 */ /* 0x008fe40000000000 */
[----:B------:R-:W-:Y:S02]  /*8930*/  ISETP.GE.AND P1, PT, R57, RZ, PT ;  /* 0x000000ff3900720c */ /* 0x000fe40003f26270 */
[----:B------:R-:W3:Y:S04]  /*8940*/  LDL.LU R57, [R1+0x394] ;  /* 0x0003940001397983 */ /* 0x000ee80000300800 */
[----:B------:R-:W3:Y:S04]  /*8950*/  LDL.LU R50, [R1+0x398] ;  /* 0x0003980001327983 */ /* 0x000ee80000300800 */
[----:B------:R0:W-:Y:S01]  /*8960*/  STL [R1+0x5c], R3 ;  /* 0x00005c0301007387 */ /* 0x0001e20000100800 */
[----:B------:R-:W-:-:S05]  /*8970*/  IABS R6, R56 ;  /* 0x0000003800067213 */ /* 0x000fca0000000000 */
[----:B------:R-:W-:-:S04]  /*8980*/  IMAD.HI.U32 R40, R4, R6, RZ ;  /* 0x0000000604287227 */ /* 0x000fc800078e00ff */
[----:B0-----:R-:W-:Y:S02]  /*8990*/  IMAD.MOV.U32 R3, RZ, RZ, R7 ;  /* 0x000000ffff037224 */ /* 0x001fe400078e0007 */
[----:B------:R-:W-:Y:S01]  /*89a0*/  IMAD.MOV R40, RZ, RZ, -R40 ;  /* 0x000000ffff287224 */ /* 0x000fe200078e0a28 */
[----:B------:R-:W-:Y:S02]  /*89b0*/  IABS R2, R52 ;  /* 0x0000003400027213 */ /* 0x000fe40000000000 */
[----:B------:R-:W-:Y:S02]  /*89c0*/  ISETP.GE.AND P5, PT, R52, RZ, PT ;  /* 0x000000ff3400720c */ /* 0x000fe40003fa6270 */
[----:B------:R-:W3:Y:S01]  /*89d0*/  LDL.LU R52, [R1+0x39c] ;  /* 0x00039c0001347983 */ /* 0x000ee20000300800 */
[----:B------:R-:W-:Y:S02]  /*89e0*/  @!P2 IMAD.MOV R3, RZ, RZ, -R3 ;  /* 0x000000ffff03a224 */ /* 0x000fe400078e0a03 */
[----:B------:R-:W-:-:S03]  /*89f0*/  IMAD R6, R0, R40, R6 ;  /* 0x0000002800067224 */ /* 0x000fc600078e0206 */
[----:B------:R0:W-:Y:S02]  /*8a00*/  STL [R1+0x50], R3 ;  /* 0x0000500301007387 */ /* 0x0001e40000100800 */
[----:B------:R-:W-:Y:S02]  /*8a10*/  ISETP.GT.U32.AND P4, PT, R0, R6, PT ;  /* 0x000000060000720c */ /* 0x000fe40003f84070 */
[----:B------:R-:W3:Y:S01]  /*8a20*/  LDL.LU R51, [R1+0x3a0] ;  /* 0x0003a00001337983 */ /* 0x000ee20000300800 */
[----:B------:R-:W-:-:S04]  /*8a30*/  IMAD.HI.U32 R39, R4, R5, RZ ;  /* 0x0000000504277227 */ /* 0x000fc800078e00ff */
[----:B------:R-:W-:-:S04]  /*8a40*/  IMAD.HI.U32 R36, R4, R2, RZ ;  /* 0x0000000204247227 */ /* 0x000fc800078e00ff */
[----:B------:R-:W-:Y:S02]  /*8a50*/  IMAD.MOV R39, RZ, RZ, -R39 ;  /* 0x000000ffff277224 */ /* 0x000fe400078e0a27 */
[----:B------:R-:W-:Y:S02]  /*8a60*/  IMAD.MOV R36, RZ, RZ, -R36 ;  /* 0x000000ffff247224 */ /* 0x000fe400078e0a24 */
[C---:B------:R-:W-:Y:S02]  /*8a70*/  IMAD R5, R0.reuse, R39, R5 ;  /* 0x0000002700057224 */ /* 0x040fe400078e0205 */
[----:B------:R-:W-:Y:S02]  /*8a80*/  IMAD R2, R0, R36, R2 ;  /* 0x0000002400027224 */ /* 0x000fe400078e0202 */
[----:B------:R-:W-:Y:S01]  /*8a90*/  @!P4 IMAD.IADD R6, R6, 0x1, -R0 ;  /* 0x000000010606c824 */ /* 0x000fe200078e0a00 */
[----:B------:R-:W-:Y:S02]  /*8aa0*/  ISETP.GT.U32.AND P6, PT, R0, R5, PT ;  /* 0x000000050000720c */ /* 0x000fe40003fc4070 */
[----:B------:R-:W-:-:S02]  /*8ab0*/  ISETP.GE.AND P4, PT, R53, RZ, PT ;  /* 0x000000ff3500720c */ /* 0x000fc40003f86270 */
[----:B------:R-:W-:Y:S02]  /*8ac0*/  IABS R36, R53 ;  /* 0x0000003500247213 */ /* 0x000fe40000000000 */
[----:B------:R-:W3:Y:S01]  /*8ad0*/  LDL.LU R53, [R1+0x3a4] ;  /* 0x0003a40001357983 */ /* 0x000ee20000300800 */
[----:B------:R-:W-:-:S06]  /*8ae0*/  ISETP.GT.U32.AND P0, PT, R0, R6, PT ;  /* 0x000000060000720c */ /* 0x000fcc0003f04070 */
[----:B------:R-:W-:Y:S01]  /*8af0*/  @!P6 IMAD.IADD R5, R5, 0x1, -R0 ;  /* 0x000000010505e824 */ /* 0x000fe200078e0a00 */
[----:B------:R-:W-:-:S04]  /*8b00*/  ISETP.GE.AND P3, PT, R56, RZ, PT ;  /* 0x000000ff3800720c */ /* 0x000fc80003f66270 */
[----:B------:R-:W-:Y:S02]  /*8b10*/  ISETP.GT.U32.AND P6, PT, R0, R5, PT ;  /* 0x000000050000720c */ /* 0x000fe40003fc4070 */
[----:B------:R-:W-:-:S04]  /*8b20*/  @!P0 IMAD.IADD R6, R6, 0x1, -R0 ;  /* 0x0000000106068824 */ /* 0x000fc800078e0a00 */
[----:B------:R-:W-:-:S04]  /*8b30*/  IMAD.MOV.U32 R8, RZ, RZ, R6 ;  /* 0x000000ffff087224 */ /* 0x000fc800078e0006 */
[----:B------:R-:W-:-:S03]  /*8b40*/  @!P3 IMAD.MOV R8, RZ, RZ, -R8 ;  /* 0x000000ffff08b224 */ /* 0x000fc600078e0a08 */
[----:B------:R-:W-:Y:S01]  /*8b50*/  @!P6 IMAD.IADD R5, R5, 0x1, -R0 ;  /* 0x000000010505e824 */ /* 0x000fe200078e0a00 */
[----:B--2---:R-:W-:Y:S02]  /*8b60*/  IABS R37, R54 ;  /* 0x0000003600257213 */ /* 0x004fe40000000000 */
[----:B------:R-:W-:Y:S02]  /*8b70*/  ISETP.GE.AND P0, PT, R54, RZ, PT ;  /* 0x000000ff3600720c */ /* 0x000fe40003f06270 */
[----:B------:R-:W2:Y:S04]  /*8b80*/  LDL.LU R54, [R1+0x3a8] ;  /* 0x0003a80001367983 */ /* 0x000ea80000300800 */
[----:B------:R-:W-:Y:S01]  /*8b90*/  STL [R1+0x34], R8 ;  /* 0x0000340801007387 */ /* 0x000fe20000100800 */
[----:B----4-:R-:W-:-:S02]  /*8ba0*/  IABS R38, R55 ;  /* 0x0000003700267213 */ /* 0x010fc40000000000 */
[----:B------:R-:W-:Y:S02]  /*8bb0*/  ISETP.GE.AND P6, PT, R55, RZ, PT ;  /* 0x000000ff3700720c */ /* 0x000fe40003fc6270 */
[----:B------:R-:W4:Y:S01]  /*8bc0*/  LDL.LU R55, [R1+0x3ac] ;  /* 0x0003ac0001377983 */ /* 0x000f220000300800 */
[----:B------:R-:W-:Y:S01]  /*8bd0*/  ISETP.GT.U32.AND P2, PT, R0, R2, PT ;  /* 0x000000020000720c */ /* 0x000fe20003f44070 */
[----:B------:R-:W-:-:S04]  /*8be0*/  IMAD.HI.U32 R40, R4, R37, RZ ;  /* 0x0000002504287227 */ /* 0x000fc800078e00ff */
[----:B------:R-:W-:-:S08]  /*8bf0*/  IMAD.HI.U32 R7, R4, R38, RZ ;  /* 0x0000002604077227 */ /* 0x000fd000078e00ff */
[----:B------:R-:W-:Y:S02]  /*8c00*/  @!P2 IMAD.IADD R2, R2, 0x1, -R0 ;  /* 0x000000010202a824 */ /* 0x000fe400078e0a00 */
[----:B------:R-:W-:-:S03]  /*8c10*/  IMAD.MOV R40, RZ, RZ, -R40 ;  /* 0x000000ffff287224 */ /* 0x000fc600078e0a28 */
[C---:B------:R-:W-:Y:S01]  /*8c20*/  ISETP.GT.U32.AND P2, PT, R0.reuse, R2, PT ;  /* 0x000000020000720c */ /* 0x040fe20003f44070 */
[----:B------:R-:W-:Y:S02]  /*8c30*/  IMAD.MOV R7, RZ, RZ, -R7 ;  /* 0x000000ffff077224 */ /* 0x000fe400078e0a07 */
[C---:B------:R-:W-:Y:S02]  /*8c40*/  IMAD R37, R0.reuse, R40, R37 ;  /* 0x0000002800257224 */ /* 0x040fe400078e0225 */
[----:B0-----:R-:W-:Y:S02]  /*8c50*/  IMAD.MOV.U32 R3, RZ, RZ, R5 ;  /* 0x000000ffff037224 */ /* 0x001fe400078e0005 */
[C---:B------:R-:W-:Y:S02]  /*8c60*/  IMAD R38, R0.reuse, R7, R38 ;  /* 0x0000000700267224 */ /* 0x040fe400078e0226 */
[----:B------:R-:W-:Y:S01]  /*8c70*/  @!P1 IMAD.MOV R3, RZ, RZ, -R3 ;  /* 0x000000ffff039224 */ /* 0x000fe200078e0a03 */
[----:B------:R-:W-:Y:S01]  /*8c80*/  ISETP.GT.U32.AND P1, PT, R0, R37, PT ;  /* 0x000000250000720c */ /* 0x000fe20003f24070 */
[----:B------:R-:W-:-:S04]  /*8c90*/  IMAD.HI.U32 R39, R4, R36, RZ ;  /* 0x0000002404277227 */ /* 0x000fc800078e00ff */
[----:B------:R-:W-:Y:S01]  /*8ca0*/  @!P2 IMAD.IADD R2, R2, 0x1, -R0 ;  /* 0x000000010202a824 */ /* 0x000fe200078e0a00 */
[----:B------:R-:W-:Y:S01]  /*8cb0*/  ISETP.GT.U32.AND P2, PT, R0, R38, PT ;  /* 0x000000260000720c */ /* 0x000fe20003f44070 */
[----:B------:R-:W-:-:S04]  /*8cc0*/  IMAD.MOV R39, RZ, RZ, -R39 ;  /* 0x000000ffff277224 */ /* 0x000fc800078e0a27 */
[----:B------:R-:W-:Y:S02]  /*8cd0*/  IMAD R36, R0, R39, R36 ;  /* 0x0000002700247224 */ /* 0x000fe400078e0224 */
[----:B------:R-:W-:-:S03]  /*8ce0*/  @!P1 IMAD.IADD R37, R37, 0x1, -R0 ;  /* 0x0000000125259824 */ /* 0x000fc600078e0a00 */
[----:B------:R-:W-:-:S03]  /*8cf0*/  ISETP.GT.U32.AND P3, PT, R0, R36, PT ;  /* 0x000000240000720c */ /* 0x000fc60003f64070 */
[----:B------:R-:W-:Y:S01]  /*8d00*/  @!P2 IMAD.IADD R38, R38, 0x1, -R0 ;  /* 0x000000012626a824 */ /* 0x000fe200078e0a00 */
[----:B------:R-:W-:Y:S01]  /*8d10*/  ISETP.GT.U32.AND P2, PT, R0, R37, PT ;  /* 0x000000250000720c */ /* 0x000fe20003f44070 */
[----:B------:R0:W-:Y:S02]  /*8d20*/  STL [R1+0x38], R3 ;  /* 0x0000380301007387 */ /* 0x0001e40000100800 */
[----:B0-----:R-:W-:-:S06]  /*8d30*/  IMAD.MOV.U32 R3, RZ, RZ, R2 ;  /* 0x000000ffff037224 */ /* 0x001fcc00078e0002 */
[--C-:B------:R-:W-:Y:S02]  /*8d40*/  @!P3 IMAD.IADD R36, R36, 0x1, -R0.reuse ;  /* 0x000000012424b824 */ /* 0x100fe400078e0a00 */
[----:B------:R-:W-:Y:S01]  /*8d50*/  @!P5 IMAD.MOV R3, RZ, RZ, -R3 ;  /* 0x000000ffff03d224 */ /* 0x000fe200078e0a03 */
[C---:B------:R-:W-:Y:S01]  /*8d60*/  ISETP.GT.U32.AND P5, PT, R0.reuse, R38, PT ;  /* 0x000000260000720c */ /* 0x040fe20003fa4070 */
[--C-:B------:R-:W-:Y:S01]  /*8d70*/  @!P2 IMAD.IADD R37, R37, 0x1, -R0.reuse ;  /* 0x000000012525a824 */ /* 0x100fe200078e0a00 */
[----:B------:R-:W-:Y:S02]  /*8d80*/  ISETP.GT.U32.AND P1, PT, R0, R36, PT ;  /* 0x000000240000720c */ /* 0x000fe40003f24070 */
[----:B------:R0:W-:Y:S04]  /*8d90*/  STL [R1+0x30], R3 ;  /* 0x0000300301007387 */ /* 0x0001e80000100800 */
[----:B------:R-:W4:Y:S05]  /*8da0*/  LDL.LU R56, [R1+0x3b0] ;  /* 0x0003b00001387983 */ /* 0x000f2a0000300800 */
[----:B------:R-:W-:-:S02]  /*8db0*/  @!P5 IMAD.IADD R38, R38, 0x1, -R0 ;  /* 0x000000012626d824 */ /* 0x000fc400078e0a00 */
[----:B------:R-:W-:-:S04]  /*8dc0*/  @!P1 IMAD.IADD R36, R36, 0x1, -R0 ;  /* 0x0000000124249824 */ /* 0x000fc800078e0a00 */
[----:B------:R-:W-:Y:S01]  /*8dd0*/  @!P4 IMAD.MOV R36, RZ, RZ, -R36 ;  /* 0x000000ffff24c224 */ /* 0x000fe200078e0a24 */
[----:B---3--:R-:W-:Y:S02]  /*8de0*/  IABS R40, R50 ;  /* 0x0000003200287213 */ /* 0x008fe40000000000 */
[----:B------:R-:W-:-:S03]  /*8df0*/  IABS R39, R57 ;  /* 0x0000003900277213 */ /* 0x000fc60000000000 */
[----:B------:R-:W-:-:S04]  /*8e00*/  IMAD.HI.U32 R5, R4, R40, RZ ;  /* 0x0000002804057227 */ /* 0x000fc800078e00ff */
[----:B------:R-:W-:Y:S02]  /*8e10*/  IMAD.MOV R5, RZ, RZ, -R5 ;  /* 0x000000ffff057224 */ /* 0x000fe400078e0a05 */
[----:B------:R-:W-:-:S04]  /*8e20*/  IMAD.HI.U32 R6, R4, R39, RZ ;  /* 0x0000002704067227 */ /* 0x000fc800078e00ff */
[----:B------:R-:W-:Y:S02]  /*8e30*/  IMAD R40, R0, R5, R40 ;  /* 0x0000000500287224 */ /* 0x000fe400078e0228 */
[----:B------:R-:W-:-:S04]  /*8e40*/  IMAD.MOV R6, RZ, RZ, -R6 ;  /* 0x000000ffff067224 */ /* 0x000fc800078e0a06 */
[----:B------:R-:W-:-:S05]  /*8e50*/  IMAD R39, R0, R6, R39 ;  /* 0x0000000600277224 */ /* 0x000fca00078e0227 */
[----:B------:R-:W-:Y:S02]  /*8e60*/  ISETP.GT.U32.AND P3, PT, R0, R39, PT ;  /* 0x000000270000720c */ /* 0x000fe40003f64070 */
[----:B------:R-:W-:-:S05]  /*8e70*/  IABS R41, R52 ;  /* 0x0000003400297213 */ /* 0x000fca0000000000 */
[----:B------:R-:W-:-:S04]  /*8e80*/  IMAD.HI.U32 R5, R4, R41, RZ ;  /* 0x0000002904057227 */ /* 0x000fc800078e00ff */
[----:B------:R-:W-:-:S04]  /*8e90*/  IMAD.MOV R5, RZ, RZ, -R5 ;  /* 0x000000ffff057224 */ /* 0x000fc800078e0a05 */
[----:B------:R-:W-:-:S05]  /*8ea0*/  IMAD R41, R0, R5, R41 ;  /* 0x0000000500297224 */ /* 0x000fca00078e0229 */
[----:B------:R-:W-:Y:S02]  /*8eb0*/  ISETP.GT.U32.AND P2, PT, R0, R41, PT ;  /* 0x000000290000720c */ /* 0x000fe40003f44070 */
[----:B------:R-:W-:Y:S02]  /*8ec0*/  ISETP.GE.AND P5, PT, R57, RZ, PT ;  /* 0x000000ff3900720c */ /* 0x000fe40003fa6270 */
[----:B------:R-:W3:Y:S01]  /*8ed0*/  LDL.LU R57, [R1+0x3b4] ;  /* 0x0003b40001397983 */ /* 0x000ee20000300800 */
[----:B------:R-:W-:Y:S01]  /*8ee0*/  @!P3 IMAD.IADD R39, R39, 0x1, -R0 ;  /* 0x000000012727b824 */ /* 0x000fe200078e0a00 */
[----:B------:R-:W-:-:S07]  /*8ef0*/  IABS R42, R51 ;  /* 0x00000033002a7213 */ /* 0x000fce0000000000 */
[----:B------:R-:W-:Y:S01]  /*8f00*/  @!P2 IMAD.IADD R41, R41, 0x1, -R0 ;  /* 0x000000012929a824 */ /* 0x000fe200078e0a00 */
[----:B------:R-:W-:Y:S01]  /*8f10*/  ISETP.GT.U32.AND P3, PT, R0, R39, PT ;  /* 0x000000270000720c */ /* 0x000fe20003f64070 */
[----:B------:R-:W-:Y:S01]  /*8f20*/  IMAD.HI.U32 R2, R4, R42, RZ ;  /* 0x0000002a04027227 */ /* 0x000fe200078e00ff */
[----:B------:R-:W-:Y:S02]  /*8f30*/  ISETP.GE.AND P2, PT, R52, RZ, PT ;  /* 0x000000ff3400720c */ /* 0x000fe40003f46270 */
[C---:B------:R-:W-:Y:S01]  /*8f40*/  ISETP.GT.U32.AND P4, PT, R0.reuse, R41, PT ;  /* 0x000000290000720c */ /* 0x040fe20003f84070 */
[----:B------:R-:W3:Y:S01]  /*8f50*/  LDL.LU R52, [R1+0x3b8] ;  /* 0x0003b80001347983 */ /* 0x000ee20000300800 */
[----:B------:R-:W-:Y:S01]  /*8f60*/  IMAD.MOV R2, RZ, RZ, -R2 ;  /* 0x000000ffff027224 */ /* 0x000fe200078e0a02 */
[----:B------:R-:W-:-:S03]  /*8f70*/  ISETP.GT.U32.AND P1, PT, R0, R40, PT ;  /* 0x000000280000720c */ /* 0x000fc60003f24070 */
[C---:B------:R-:W-:Y:S01]  /*8f80*/  IMAD R42, R0.reuse, R2, R42 ;  /* 0x00000002002a7224 */ /* 0x040fe200078e022a */
[----:B------:R-:W-:Y:S02]  /*8f90*/  IABS R43, R53 ;  /* 0x00000035002b7213 */ /* 0x000fe40000000000 */
[--C-:B------:R-:W-:Y:S02]  /*8fa0*/  @!P3 IMAD.IADD R39, R39, 0x1, -R0.reuse ;  /* 0x000000012727b824 */ /* 0x100fe400078e0a00 */
[----:B------:R-:W-:Y:S02]  /*8fb0*/  ISETP.GT.U32.AND P3, PT, R0, R42, PT ;  /* 0x0000002a0000720c */ /* 0x000fe40003f64070 */
[----:B------:R-:W-:Y:S01]  /*8fc0*/  @!P4 IMAD.IADD R41, R41, 0x1, -R0 ;  /* 0x000000012929c824 */ /* 0x000fe200078e0a00 */
[----:B------:R-:W-:Y:S02]  /*8fd0*/  ISETP.GE.AND P4, PT, R53, RZ, PT ;  /* 0x000000ff3500720c */ /* 0x000fe40003f86270 */
[----:B------:R-:W3:Y:S01]  /*8fe0*/  LDL.LU R53, [R1+0x3bc] ;  /* 0x0003bc0001357983 */ /* 0x000ee20000300800 */
[----:B------:R-:W-:-:S04]  /*8ff0*/  IMAD.HI.U32 R5, R4, R43, RZ ;  /* 0x0000002b04057227 */ /* 0x000fc800078e00ff */
[----:B------:R-:W-:Y:S02]  /*9000*/  IMAD.MOV R5, RZ, RZ, -R5 ;  /* 0x000000ffff057224 */ /* 0x000fe400078e0a05 */
[--C-:B------:R-:W-:Y:S02]  /*9010*/  @!P1 IMAD.IADD R40, R40, 0x1, -R0.reuse ;  /* 0x0000000128289824 */ /* 0x100fe400078e0a00 */
[----:B------:R-:W-:Y:S02]  /*9020*/  IMAD R43, R0, R5, R43 ;  /* 0x00000005002b7224 */ /* 0x000fe400078e022b */
[----:B------:R-:W-:Y:S01]  /*9030*/  @!P3 IMAD.IADD R42, R42, 0x1, -R0 ;  /* 0x000000012a2ab824 */ /* 0x000fe200078e0a00 */
[C---:B------:R-:W-:Y:S01]  /*9040*/  ISETP.GT.U32.AND P3, PT, R0.reuse, R40, PT ;  /* 0x000000280000720c */ /* 0x040fe20003f64070 */
[----:B------:R-:W-:Y:S01]  /*9050*/  @!P6 IMAD.MOV R38, RZ, RZ, -R38 ;  /* 0x000000ffff26e224 */ /* 0x000fe200078e0a26 */
[----:B------:R-:W-:Y:S02]  /*9060*/  ISETP.GT.U32.AND P6, PT, R0, R43, PT ;  /* 0x0000002b0000720c */ /* 0x000fe40003fc4070 */
[----:B------:R-:W-:-:S09]  /*9070*/  ISETP.GE.AND P1, PT, R50, RZ, PT ;  /* 0x000000ff3200720c */ /* 0x000fd20003f26270 */
[--C-:B------:R-:W-:Y:S02]  /*9080*/  @!P3 IMAD.IADD R40, R40, 0x1, -R0.reuse ;  /* 0x000000012828b824 */ /* 0x100fe400078e0a00 */
[----:B------:R-:W-:Y:S02]  /*9090*/  @!P6 IMAD.IADD R43, R43, 0x1, -R0 ;  /* 0x000000012b2be824 */ /* 0x000fe400078e0a00 */
[----:B------:R-:W-:Y:S01]  /*90a0*/  @!P1 IMAD.MOV R40, RZ, RZ, -R40 ;  /* 0x000000ffff289224 */ /* 0x000fe200078e0a28 */
[----:B--2---:R-:W-:Y:S02]  /*90b0*/  IABS R44, R54 ;  /* 0x00000036002c7213 */ /* 0x004fe40000000000 */
[----:B------:R-:W-:Y:S02]  /*90c0*/  ISETP.GE.AND P6, PT, R54, RZ, PT ;  /* 0x000000ff3600720c */ /* 0x000fe40003fc6270 */
[----:B------:R-:W2:Y:S01]  /*90d0*/  LDL.LU R54, [R1+0x440] ;  /* 0x0004400001367983 */ /* 0x000ea20000300800 */
[----:B----4-:R-:W-:-:S02]  /*90e0*/  IABS R45, R55 ;  /* 0x00000037002d7213 */ /* 0x010fc40000000000 */
[----:B------:R-:W-:Y:S02]  /*90f0*/  ISETP.GE.AND P1, PT, R55, RZ, PT ;  /* 0x000000ff3700720c */ /* 0x000fe40003f26270 */
[----:B------:R-:W4:Y:S04]  /*9100*/  LDL.LU R55, [R1+0x444] ;  /* 0x0004440001377983 */ /* 0x000f280000300800 */
[----:B0-----:R-:W4:Y:S04]  /*9110*/  LDL.LU R3, [R1+0x448] ;  /* 0x0004480001037983 */ /* 0x001f280000300800 */
[----:B------:R-:W4:Y:S04]  /*9120*/  LDL.LU R14, [R1+0x44c] ;  /* 0x00044c00010e7983 */ /* 0x000f280000300800 */
        /* <DEDUP_REMOVED lines=8> */
[----:B------:R-:W4:Y:S01]  /*91b0*/  LDL.LU R59, [R1+0x470] ;  /* 0x00047000013b7983 */ /* 0x000f220000300800 */
[----:B------:R-:W-:-:S04]  /*91c0*/  IMAD.HI.U32 R2, R4, R44, RZ ;  /* 0x0000002c04027227 */ /* 0x000fc800078e00ff */
[----:B------:R-:W-:Y:S02]  /*91d0*/  IMAD.MOV R2, RZ, RZ, -R2 ;  /* 0x000000ffff027224 */ /* 0x000fe400078e0a02 */
[----:B------:R-:W-:Y:S01]  /*91e0*/  @!P0 IMAD.MOV R37, RZ, RZ, -R37 ;  /* 0x000000ffff258224 */ /* 0x000fe200078e0a25 */
[C---:B------:R-:W-:Y:S01]  /*91f0*/  ISETP.GT.U32.AND P0, PT, R0.reuse, R42, PT ;  /* 0x0000002a0000720c */ /* 0x040fe20003f04070 */
[----:B------:R-:W-:Y:S02]  /*9200*/  IMAD R44, R0, R2, R44 ;  /* 0x00000002002c7224 */ /* 0x000fe400078e022c */
[----:B------:R-:W-:-:S04]  /*9210*/  IMAD.HI.U32 R2, R4, R45, RZ ;  /* 0x0000002d04027227 */ /* 0x000fc800078e00ff */
[----:B------:R-:W-:-:S04]  /*9220*/  IMAD.MOV R2, RZ, RZ, -R2 ;  /* 0x000000ffff027224 */ /* 0x000fc800078e0a02 */
[----:B------:R-:W-:Y:S02]  /*9230*/  IMAD R45, R0, R2, R45 ;  /* 0x00000002002d7224 */ /* 0x000fe400078e022d */
[----:B------:R-:W-:-:S03]  /*9240*/  @!P0 IMAD.IADD R42, R42, 0x1, -R0 ;  /* 0x000000012a2a8824 */ /* 0x000fc600078e0a00 */
[C---:B------:R-:W-:Y:S01]  /*9250*/  ISETP.GT.U32.AND P0, PT, R0.reuse, R45, PT ;  /* 0x0000002d0000720c */ /* 0x040fe20003f04070 */
[----:B------:R-:W-:Y:S01]  /*9260*/  @!P2 IMAD.MOV R41, RZ, RZ, -R41 ;  /* 0x000000ffff29a224 */ /* 0x000fe200078e0a29 */
[----:B------:R-:W-:-:S11]  /*9270*/  ISETP.GT.U32.AND P3, PT, R0, R44, PT ;  /* 0x0000002c0000720c */ /* 0x000fd60003f64070 */
[----:B------:R-:W-:-:S05]  /*9280*/  @!P0 IMAD.IADD R45, R45, 0x1, -R0 ;  /* 0x000000012d2d8824 */ /* 0x000fca00078e0a00 */
[----:B------:R-:W-:Y:S02]  /*9290*/  ISETP.GT.U32.AND P2, PT, R0, R45, PT ;  /* 0x0000002d0000720c */ /* 0x000fe40003f44070 */
[----:B------:R-:W-:Y:S01]  /*92a0*/  IABS R46, R56 ;  /* 0x00000038002e7213 */ /* 0x000fe20000000000 */
[----:B------:R-:W-:Y:S01]  /*92b0*/  @!P3 IMAD.IADD R44, R44, 0x1, -R0 ;  /* 0x000000012c2cb824 */ /* 0x000fe200078e0a00 */
[----:B------:R-:W-:-:S03]  /*92c0*/  ISETP.GT.U32.AND P3, PT, R0, R43, PT ;  /* 0x0000002b0000720c */ /* 0x000fc60003f64070 */
[----:B------:R-:W-:-:S06]  /*92d0*/  IMAD.HI.U32 R5, R4, R46, RZ ;  /* 0x0000002e04057227 */ /* 0x000fcc00078e00ff */
[----:B------:R-:W-:Y:S02]  /*92e0*/  @!P2 IMAD.IADD R45, R45, 0x1, -R0 ;  /* 0x000000012d2da824 */ /* 0x000fe400078e0a00 */
[----:B------:R-:W-:Y:S02]  /*92f0*/  IMAD.MOV R5, RZ, RZ, -R5 ;  /* 0x000000ffff057224 */ /* 0x000fe400078e0a05 */
[----:B------:R-:W-:Y:S02]  /*9300*/  @!P1 IMAD.MOV R45, RZ, RZ, -R45 ;  /* 0x000000ffff2d9224 */ /* 0x000fe400078e0a2d */
[C---:B------:R-:W-:Y:S01]  /*9310*/  IMAD R46, R0.reuse, R5, R46 ;  /* 0x00000005002e7224 */ /* 0x040fe200078e022e */
[----:B------:R-:W-:Y:S01]  /*9320*/  ISETP.GT.U32.AND P0, PT, R0, R44, PT ;  /* 0x0000002c0000720c */ /* 0x000fe20003f04070 */
[----:B------:R-:W-:-:S03]  /*9330*/  @!P3 IMAD.IADD R43, R43, 0x1, -R0 ;  /* 0x000000012b2bb824 */ /* 0x000fc600078e0a00 */
[----:B------:R-:W-:Y:S01]  /*9340*/  ISETP.GT.U32.AND P3, PT, R0, R46, PT ;  /* 0x0000002e0000720c */ /* 0x000fe20003f64070 */
[----:B------:R-:W-:Y:S02]  /*9350*/  @!P4 IMAD.MOV R43, RZ, RZ, -R43 ;  /* 0x000000ffff2bc224 */ /* 0x000fe400078e0a2b */
[----:B------:R-:W-:Y:S01]  /*9360*/  @!P5 IMAD.MOV R39, RZ, RZ, -R39 ;  /* 0x000000ffff27d224 */ /* 0x000fe200078e0a27 */
[----:B------:R-:W-:-:S05]  /*9370*/  ISETP.GE.AND P5, PT, R51, RZ, PT ;  /* 0x000000ff3300720c */ /* 0x000fca0003fa6270 */
[----:B------:R-:W-:-:S04]  /*9380*/  @!P0 IMAD.IADD R44, R44, 0x1, -R0 ;  /* 0x000000012c2c8824 */ /* 0x000fc800078e0a00 */
[----:B------:R-:W-:Y:S02]  /*9390*/  @!P3 IMAD.IADD R46, R46, 0x1, -R0 ;  /* 0x000000012e2eb824 */ /* 0x000fe400078e0a00 */
[----:B------:R-:W-:-:S03]  /*93a0*/  @!P6 IMAD.MOV R44, RZ, RZ, -R44 ;  /* 0x000000ffff2ce224 */ /* 0x000fc600078e0a2c */
[----:B------:R-:W-:Y:S01]  /*93b0*/  ISETP.GT.U32.AND P6, PT, R0, R46, PT ;  /* 0x0000002e0000720c */ /* 0x000fe20003fc4070 */
[----:B------:R-:W-:Y:S01]  /*93c0*/  @!P5 IMAD.MOV R42, RZ, RZ, -R42 ;  /* 0x000000ffff2ad224 */ /* 0x000fe200078e0a2a */
[----:B------:R-:W-:-:S11]  /*93d0*/  ISETP.GE.AND P5, PT, R56, RZ, PT ;  /* 0x000000ff3800720c */ /* 0x000fd60003fa6270 */
[----:B------:R-:W-:Y:S01]  /*93e0*/  @!P6 IMAD.IADD R46, R46, 0x1, -R0 ;  /* 0x000000012e2ee824 */ /* 0x000fe200078e0a00 */
[----:B---3--:R-:W-:-:S05]  /*93f0*/  IABS R47, R57 ;  /* 0x00000039002f7213 */ /* 0x008fca0000000000 */
[----:B------:R-:W-:-:S04]  /*9400*/  IMAD.HI.U32 R2, R4, R47, RZ ;  /* 0x0000002f04027227 */ /* 0x000fc800078e00ff */
[----:B------:R-:W-:Y:S01]  /*9410*/  IMAD.MOV R2, RZ, RZ, -R2 ;  /* 0x000000ffff027224 */ /* 0x000fe200078e0a02 */
[----:B------:R-:W-:-:S03]  /*9420*/  IABS R48, R52 ;  /* 0x0000003400307213 */ /* 0x000fc60000000000 */
[----:B------:R-:W-:Y:S02]  /*9430*/  IMAD R47, R0, R2, R47 ;  /* 0x00000002002f7224 */ /* 0x000fe400078e022f */
[----:B------:R-:W-:-:S04]  /*9440*/  IMAD.HI.U32 R2, R4, R48, RZ ;  /* 0x0000003004027227 */ /* 0x000fc800078e00ff */
[----:B------:R-:W-:-:S04]  /*9450*/  IMAD.MOV R2, RZ, RZ, -R2 ;  /* 0x000000ffff027224 */ /* 0x000fc800078e0a02 */
[----:B------:R-:W-:Y:S01]  /*9460*/  IMAD R48, R0, R2, R48 ;  /* 0x0000000200307224 */ /* 0x000fe200078e0230 */
[----:B------:R-:W-:-:S04]  /*9470*/  IABS R49, R53 ;  /* 0x0000003500317213 */ /* 0x000fc80000000000 */
[----:B------:R-:W-:Y:S01]  /*9480*/  ISETP.GT.U32.AND P1, PT, R0, R48, PT ;  /* 0x000000300000720c */ /* 0x000fe20003f24070 */
[----:B------:R-:W-:-:S04]  /*9490*/  IMAD.HI.U32 R2, R4, R49, RZ ;  /* 0x0000003104027227 */ /* 0x000fc800078e00ff */
[----:B------:R-:W-:-:S04]  /*94a0*/  IMAD.MOV R2, RZ, RZ, -R2 ;  /* 0x000000ffff027224 */ /* 0x000fc800078e0a02 */
[C---:B------:R-:W-:Y:S01]  /*94b0*/  IMAD R49, R0.reuse, R2, R49 ;  /* 0x0000000200317224 */ /* 0x040fe200078e0231 */
[----:B------:R-:W-:-:S03]  /*94c0*/  ISETP.GT.U32.AND P4, PT, R0, R47, PT ;  /* 0x0000002f0000720c */ /* 0x000fc60003f84070 */
[----:B------:R-:W-:Y:S01]  /*94d0*/  @!P1 IMAD.IADD R48, R48, 0x1, -R0 ;  /* 0x0000000130309824 */ /* 0x000fe200078e0a00 */
[----:B------:R-:W-:Y:S02]  /*94e0*/  ISETP.GT.U32.AND P1, PT, R0, R49, PT ;  /* 0x000000310000720c */ /* 0x000fe40003f24070 */
[----:B------:R-:W-:-:S07]  /*94f0*/  ISETP.GE.AND P2, PT, R52, RZ, PT ;  /* 0x000000ff3400720c */ /* 0x000fce0003f46270 */
[----:B------:R-:W-:-:S04]  /*9500*/  @!P4 IMAD.IADD R47, R47, 0x1, -R0 ;  /* 0x000000012f2fc824 */ /* 0x000fc800078e0a00 */
[----:B------:R-:W-:Y:S01]  /*9510*/  @!P1 IMAD.IADD R49, R49, 0x1, -R0 ;  /* 0x0000000131319824 */ /* 0x000fe200078e0a00 */
[----:B--2---:R-:W-:Y:S02]  /*9520*/  IABS R50, R54 ;  /* 0x0000003600327213 */ /* 0x004fe40000000000 */
[C---:B------:R-:W-:Y:S02]  /*9530*/  ISETP.GT.U32.AND P4, PT, R0.reuse, R47, PT ;  /* 0x0000002f0000720c */ /* 0x040fe40003f84070 */
[----:B------:R-:W-:Y:S01]  /*9540*/  ISETP.GT.U32.AND P1, PT, R0, R49, PT ;  /* 0x000000310000720c */ /* 0x000fe20003f24070 */
[----:B------:R-:W-:Y:S01]  /*9550*/  IMAD.HI.U32 R6, R4, R50, RZ ;  /* 0x0000003204067227 */ /* 0x000fe200078e00ff */
[----:B------:R-:W-:-:S03]  /*9560*/  ISETP.GE.AND P0, PT, R57, RZ, PT ;  /* 0x000000ff3900720c */ /* 0x000fc60003f06270 */
[----:B------:R-:W-:Y:S01]  /*9570*/  IMAD.MOV R2, RZ, RZ, -R6 ;  /* 0x000000ffff027224 */ /* 0x000fe200078e0a06 */
[----:B----4-:R-:W-:-:S05]  /*9580*/  IABS R52, R3 ;  /* 0x0000000300347213 */ /* 0x010fca0000000000 */
[----:B------:R-:W-:-:S04]  /*9590*/  IMAD.HI.U32 R7, R4, R52, RZ ;  /* 0x0000003404077227 */ /* 0x000fc800078e00ff */
[----:B------:R-:W-:Y:S01]  /*95a0*/  IMAD.MOV R6, RZ, RZ, -R7 ;  /* 0x000000ffff067224 */ /* 0x000fe200078e0a07 */
[----:B------:R-:W-:-:S03]  /*95b0*/  IABS R51, R55 ;  /* 0x0000003700337213 */ /* 0x000fc60000000000 */
[C---:B------:R-:W-:Y:S01]  /*95c0*/  IMAD R52, R0.reuse, R6, R52 ;  /* 0x0000000600347224 */ /* 0x040fe200078e0234 */
[----:B------:R-:W-:Y:S01]  /*95d0*/  ISETP.GE.AND P3, PT, R53, RZ, PT ;  /* 0x000000ff3500720c */ /* 0x000fe20003f66270 */
[----:B------:R-:W-:Y:S01]  /*95e0*/  @!P4 IMAD.IADD R47, R47, 0x1, -R0 ;  /* 0x000000012f2fc824 */ /* 0x000fe200078e0a00 */
[----:B------:R-:W-:Y:S01]  /*95f0*/  IABS R53, R14 ;  /* 0x0000000e00357213 */ /* 0x000fe20000000000 */
[C---:B------:R-:W-:Y:S02]  /*9600*/  IMAD R50, R0.reuse, R2, R50 ;  /* 0x0000000200327224 */ /* 0x040fe400078e0232 */
[----:B------:R-:W-:Y:S01]  /*9610*/  @!P5 IMAD.MOV R46, RZ, RZ, -R46 ;  /* 0x000000ffff2ed224 */ /* 0x000fe200078e0a2e */
[C---:B------:R-:W-:Y:S01]  /*9620*/  ISETP.GT.U32.AND P5, PT, R0.reuse, R48, PT ;  /* 0x000000300000720c */ /* 0x040fe20003fa4070 */
[----:B------:R-:W-:Y:S01]  /*9630*/  @!P1 IMAD.IADD R49, R49, 0x1, -R0 ;  /* 0x0000000131319824 */ /* 0x000fe200078e0a00 */
[----:B------:R-:W-:Y:S01]  /*9640*/  ISETP.GT.U32.AND P1, PT, R0, R52, PT ;  /* 0x000000340000720c */ /* 0x000fe20003f24070 */
[----:B------:R-:W-:Y:S01]  /*9650*/  IMAD.HI.U32 R5, R4, R51, RZ ;  /* 0x0000003304057227 */ /* 0x000fe200078e00ff */
[----:B------:R-:W-:-:S03]  /*9660*/  ISETP.GE.AND P6, PT, R54, RZ, PT ;  /* 0x000000ff3600720c */ /* 0x000fc60003fc6270 */
[----:B------:R-:W-:Y:S01]  /*9670*/  @!P0 IMAD.MOV R47, RZ, RZ, -R47 ;  /* 0x000000ffff2f8224 */ /* 0x000fe200078e0a2f */
[----:B------:R-:W-:Y:S01]  /*9680*/  ISETP.GT.U32.AND P0, PT, R0, R50, PT ;  /* 0x000000320000720c */ /* 0x000fe20003f04070 */
[----:B------:R-:W-:Y:S01]  /*9690*/  IMAD.MOV R5, RZ, RZ, -R5 ;  /* 0x000000ffff057224 */ /* 0x000fe200078e0a05 */
[----:B------:R-:W-:Y:S01]  /*96a0*/  IABS R54, R8 ;  /* 0x0000000800367213 */ /* 0x000fe20000000000 */
[----:B------:R-:W-:Y:S01]  /*96b0*/  IMAD.HI.U32 R2, R4, R53, RZ ;  /* 0x0000003504027227 */ /* 0x000fe200078e00ff */
[----:B------:R-:W-:-:S03]  /*96c0*/  IABS R56, R12 ;  /* 0x0000000c00387213 */ /* 0x000fc60000000000 */
[----:B------:R-:W-:Y:S02]  /*96d0*/  IMAD R51, R0, R5, R51 ;  /* 0x0000000500337224 */ /* 0x000fe400078e0233 */
[----:B------:R-:W-:Y:S02]  /*96e0*/  IMAD.MOV R2, RZ, RZ, -R2 ;  /* 0x000000ffff027224 */ /* 0x000fe400078e0a02 */
[----:B------:R-:W-:Y:S01]  /*96f0*/  IMAD.HI.U32 R5, R4, R54, RZ ;  /* 0x0000003604057227 */ /* 0x000fe200078e00ff */
[----:B------:R-:W-:Y:S02]  /*9700*/  ISETP.GE.AND P4, PT, R55, RZ, PT ;  /* 0x000000ff3700720c */ /* 0x000fe40003f86270 */
[----:B------:R-:W-:Y:S01]  /*9710*/  IABS R55, R13 ;  /* 0x0000000d00377213 */ /* 0x000fe20000000000 */
[----:B------:R-:W-:Y:S02]  /*9720*/  IMAD R53, R0, R2, R53 ;  /* 0x0000000200357224 */ /* 0x000fe400078e0235 */
[--C-:B------:R-:W-:Y:S01]  /*9730*/  @!P5 IMAD.IADD R48, R48, 0x1, -R0.reuse ;  /* 0x000000013030d824 */ /* 0x100fe200078e0a00 */
[----:B------:R-:W-:Y:S01]  /*9740*/  ISETP.GT.U32.AND P5, PT, R0, R51, PT ;  /* 0x000000330000720c */ /* 0x000fe20003fa4070 */
[----:B------:R-:W-:-:S02]  /*9750*/  @!P1 IMAD.IADD R52, R52, 0x1, -R0 ;  /* 0x0000000134349824 */ /* 0x000fc400078e0a00 */
[----:B------:R-:W-:Y:S02]  /*9760*/  IMAD.MOV R2, RZ, RZ, -R5 ;  /* 0x000000ffff027224 */ /* 0x000fe400078e0a05 */
[----:B------:R-:W-:Y:S01]  /*9770*/  IMAD.HI.U32 R5, R4, R56, RZ ;  /* 0x0000003804057227 */ /* 0x000fe200078e00ff */
[----:B------:R-:W-:-:S03]  /*9780*/  IABS R57, R11 ;  /* 0x0000000b00397213 */ /* 0x000fc60000000000 */
[----:B------:R-:W-:Y:S01]  /*9790*/  @!P0 IMAD.IADD R50, R50, 0x1, -R0 ;  /* 0x0000000132328824 */ /* 0x000fe200078e0a00 */
[C---:B------:R-:W-:Y:S01]  /*97a0*/  ISETP.GT.U32.AND P0, PT, R0.reuse, R53, PT ;  /* 0x000000350000720c */ /* 0x040fe20003f04070 */
[----:B------:R-:W-:Y:S01]  /*97b0*/  @!P2 IMAD.MOV R48, RZ, RZ, -R48 ;  /* 0x000000ffff30a224 */ /* 0x000fe200078e0a30 */
[C---:B------:R-:W-:Y:S01]  /*97c0*/  ISETP.GT.U32.AND P2, PT, R0.reuse, R52, PT ;  /* 0x000000340000720c */ /* 0x040fe20003f44070 */
[----:B------:R-:W-:Y:S02]  /*97d0*/  IMAD R54, R0, R2, R54 ;  /* 0x0000000200367224 */ /* 0x000fe400078e0236 */
[----:B------:R-:W-:-:S04]  /*97e0*/  IMAD.HI.U32 R6, R4, R55, RZ ;  /* 0x0000003704067227 */ /* 0x000fc800078e00ff */
[----:B------:R-:W-:Y:S02]  /*97f0*/  IMAD.MOV R2, RZ, RZ, -R5 ;  /* 0x000000ffff027224 */ /* 0x000fe400078e0a05 */
[----:B------:R-:W-:Y:S02]  /*9800*/  IMAD.MOV R6, RZ, RZ, -R6 ;  /* 0x000000ffff067224 */ /* 0x000fe400078e0a06 */
[----:B------:R-:W-:Y:S02]  /*9810*/  IMAD R56, R0, R2, R56 ;  /* 0x0000000200387224 */ /* 0x000fe400078e0238 */
[----:B------:R-:W-:-:S04]  /*9820*/  IMAD.HI.U32 R2, R4, R57, RZ ;  /* 0x0000003904027227 */ /* 0x000fc800078e00ff */
[C---:B------:R-:W-:Y:S01]  /*9830*/  IMAD R55, R0.reuse, R6, R55 ;  /* 0x0000000600377224 */ /* 0x040fe200078e0237 */
[----:B------:R-:W-:Y:S01]  /*9840*/  IABS R6, R60 ;  /* 0x0000003c00067213 */ /* 0x000fe20000000000 */
[----:B------:R-:W-:Y:S01]  /*9850*/  @!P5 IMAD.IADD R51, R51, 0x1, -R0 ;  /* 0x000000013333d824 */ /* 0x000fe200078e0a00 */
[----:B------:R-:W-:Y:S01]  /*9860*/  ISETP.GT.U32.AND P5, PT, R0, R50, PT ;  /* 0x000000320000720c */ /* 0x000fe20003fa4070 */
[----:B------:R-:W-:Y:S02]  /*9870*/  IMAD.MOV R2, RZ, RZ, -R2 ;  /* 0x000000ffff027224 */ /* 0x000fe400078e0a02 */
[--C-:B------:R-:W-:Y:S02]  /*9880*/  @!P0 IMAD.IADD R53, R53, 0x1, -R0.reuse ;  /* 0x0000000135358824 */ /* 0x100fe400078e0a00 */
[----:B------:R-:W-:Y:S01]  /*9890*/  @!P2 IMAD.IADD R52, R52, 0x1, -R0 ;  /* 0x000000013434a824 */ /* 0x000fe200078e0a00 */
[C---:B------:R-:W-:Y:S01]  /*98a0*/  ISETP.GT.U32.AND P2, PT, R0.reuse, R56, PT ;  /* 0x000000380000720c */ /* 0x040fe20003f44070 */
[----:B------:R-:W-:-:S02]  /*98b0*/  IMAD R57, R0, R2, R57 ;  /* 0x0000000200397224 */ /* 0x000fc400078e0239 */
[----:B------:R-:W-:Y:S01]  /*98c0*/  IMAD.HI.U32 R2, R4, R6, RZ ;  /* 0x0000000604027227 */ /* 0x000fe200078e00ff */
[----:B------:R-:W-:-:S03]  /*98d0*/  ISETP.GT.U32.AND P0, PT, R0, R53, PT ;  /* 0x000000350000720c */ /* 0x000fc60003f04070 */
[----:B------:R-:W-:Y:S01]  /*98e0*/  IMAD.MOV R2, RZ, RZ, -R2 ;  /* 0x000000ffff027224 */ /* 0x000fe200078e0a02 */
[----:B------:R-:W-:Y:S01]  /*98f0*/  IABS R7, R9 ;  /* 0x0000000900077213 */ /* 0x000fe20000000000 */
[----:B------:R-:W-:Y:S01]  /*9900*/  @!P5 IMAD.IADD R50, R50, 0x1, -R0 ;  /* 0x000000013232d824 */ /* 0x000fe200078e0a00 */
[C---:B------:R-:W-:Y:S01]  /*9910*/  ISETP.GT.U32.AND P5, PT, R0.reuse, R54, PT ;  /* 0x000000360000720c */ /* 0x040fe20003fa4070 */
[----:B------:R-:W-:Y:S02]  /*9920*/  IMAD R6, R0, R2, R6 ;  /* 0x0000000200067224 */ /* 0x000fe400078e0206 */
[----:B------:R-:W-:Y:S02]  /*9930*/  @!P2 IMAD.IADD R56, R56, 0x1, -R0 ;  /* 0x000000013838a824 */ /* 0x000fe400078e0a00 */
[----:B------:R-:W-:Y:S01]  /*9940*/  IMAD.HI.U32 R5, R4, R7, RZ ;  /* 0x0000000704057227 */ /* 0x000fe200078e00ff */
[----:B------:R-:W-:-:S03]  /*9950*/  ISETP.GT.U32.AND P2, PT, R0, R6, PT ;  /* 0x000000060000720c */ /* 0x000fc60003f44070 */
[--C-:B------:R-:W-:Y:S01]  /*9960*/  @!P0 IMAD.IADD R53, R53, 0x1, -R0.reuse ;  /* 0x0000000135358824 */ /* 0x100fe200078e0a00 */
[C---:B------:R-:W-:Y:S01]  /*9970*/  ISETP.GT.U32.AND P0, PT, R0.reuse, R57, PT ;  /* 0x000000390000720c */ /* 0x040fe20003f04070 */
[----:B------:R-:W-:Y:S01]  /*9980*/  IMAD.MOV R5, RZ, RZ, -R5 ;  /* 0x000000ffff057224 */ /* 0x000fe200078e0a05 */
[----:B------:R-:W-:Y:S01]  /*9990*/  ISETP.GT.U32.AND P1, PT, R0, R51, PT ;  /* 0x000000330000720c */ /* 0x000fe20003f24070 */
[----:B------:R-:W-:Y:S02]  /*99a0*/  @!P5 IMAD.IADD R54, R54, 0x1, -R0 ;  /* 0x000000013636d824 */ /* 0x000fe400078e0a00 */
[----:B------:R-:W-:Y:S01]  /*99b0*/  IMAD R7, R0, R5, R7 ;  /* 0x0000000500077224 */ /* 0x000fe200078e0207 */
[----:B------:R-:W-:-:S03]  /*99c0*/  IABS R5, R10 ;  /* 0x0000000a00057213 */ /* 0x000fc60000000000 */
[----:B------:R-:W-:Y:S01]  /*99d0*/  @!P2 IMAD.IADD R6, R6, 0x1, -R0 ;  /* 0x000000010606a824 */ /* 0x000fe200078e0a00 */
[----:B------:R-:W-:Y:S01]  /*99e0*/  ISETP.GT.U32.AND P2, PT, R0, R54, PT ;  /* 0x000000360000720c */ /* 0x000fe20003f44070 */
[----:B------:R-:W-:-:S04]  /*99f0*/  IMAD.HI.U32 R61, R4, R5, RZ ;  /* 0x00000005043d7227 */ /* 0x000fc800078e00ff */
[--C-:B------:R-:W-:Y:S01]  /*9a00*/  @!P0 IMAD.IADD R57, R57, 0x1, -R0.reuse ;  /* 0x0000000139398824 */ /* 0x100fe200078e0a00 */
[----:B------:R-:W-:Y:S01]  /*9a10*/  ISETP.GE.AND P0, PT, R14, RZ, PT ;  /* 0x000000ff0e00720c */ /* 0x000fe20003f06270 */
[----:B------:R-:W-:Y:S01]  /*9a20*/  @!P1 IMAD.IADD R51, R51, 0x1, -R0 ;  /* 0x0000000133339824 */ /* 0x000fe200078e0a00 */
[----:B------:R-:W-:Y:S01]  /*9a30*/  ISETP.GT.U32.AND P1, PT, R0, R55, PT ;  /* 0x000000370000720c */ /* 0x000fe20003f24070 */
[----:B------:R-:W-:-:S04]  /*9a40*/  IMAD.MOV R14, RZ, RZ, -R61 ;  /* 0x000000ffff0e7224 */ /* 0x000fc800078e0a3d */
[----:B------:R-:W-:Y:S02]  /*9a50*/  IMAD R5, R0, R14, R5 ;  /* 0x0000000e00057224 */ /* 0x000fe400078e0205 */
[----:B------:R-:W-:-:S03]  /*9a60*/  @!P2 IMAD.IADD R54, R54, 0x1, -R0 ;  /* 0x000000013636a824 */ /* 0x000fc600078e0a00 */
[----:B------:R-:W-:-:S03]  /*9a70*/  ISETP.GT.U32.AND P2, PT, R0, R5, PT ;  /* 0x000000050000720c */ /* 0x000fc60003f44070 */
[----:B------:R-:W-:Y:S01]  /*9a80*/  @!P1 IMAD.IADD R55, R55, 0x1, -R0 ;  /* 0x0000000137379824 */ /* 0x000fe200078e0a00 */
[----:B------:R-:W-:Y:S02]  /*9a90*/  ISETP.GT.U32.AND P1, PT, R0, R7, PT ;  /* 0x000000070000720c */ /* 0x000fe40003f24070 */
[----:B------:R-:W-:Y:S02]  /*9aa0*/  ISETP.GE.AND P5, PT, R3, RZ, PT ;  /* 0x000000ff0300720c */ /* 0x000fe40003fa6270 */
[----:B------:R-:W-:-:S05]  /*9ab0*/  IABS R3, R59 ;  /* 0x0000003b00037213 */ /* 0x000fca0000000000 */
[--C-:B------:R-:W-:Y:S01]  /*9ac0*/  @!P2 IMAD.IADD R5, R5, 0x1, -R0.reuse ;  /* 0x000000010505a824 */ /* 0x100fe200078e0a00 */
[----:B------:R-:W-:Y:S02]  /*9ad0*/  ISETP.GE.AND P2, PT, R60, RZ, PT ;  /* 0x000000ff3c00720c */ /* 0x000fe40003f46270 */
[----:B------:R-:W0:Y:S01]  /*9ae0*/  S2R R60, SR_TID.X ;  /* 0x00000000003c7919 */ /* 0x000e220000002100 */
[----:B------:R-:W-:Y:S01]  /*9af0*/  IABS R2, R58 ;  /* 0x0000003a00027213 */ /* 0x000fe20000000000 */
[----:B------:R-:W-:Y:S02]  /*9b00*/  @!P1 IMAD.IADD R7, R7, 0x1, -R0 ;  /* 0x0000000107079824 */ /* 0x000fe400078e0a00 */
[----:B------:R-:W-:Y:S02]  /*9b10*/  IMAD.MOV.U32 R61, RZ, RZ, R3 ;  /* 0x000000ffff3d7224 */ /* 0x000fe400078e0003 */
[----:B------:R-:W-:Y:S01]  /*9b20*/  @!P6 IMAD.MOV R50, RZ, RZ, -R50 ;  /* 0x000000ffff32e224 */ /* 0x000fe200078e0a32 */
[----:B------:R-:W-:Y:S01]  /*9b30*/  ISETP.GT.U32.AND P6, PT, R0, R7, PT ;  /* 0x000000070000720c */ /* 0x000fe20003fc4070 */
[----:B------:R-:W-:-:S04]  /*9b40*/  IMAD.HI.U32 R3, R4, R2, RZ ;  /* 0x0000000204037227 */ /* 0x000fc800078e00ff */
[----:B------:R-:W-:-:S04]  /*9b50*/  IMAD.HI.U32 R14, R4, R61, RZ ;  /* 0x0000003d040e7227 */ /* 0x000fc800078e00ff */
[----:B------:R-:W-:Y:S02]  /*9b60*/  IMAD.MOV R4, RZ, RZ, -R3 ;  /* 0x000000ffff047224 */ /* 0x000fe400078e0a03 */
[----:B------:R-:W-:Y:S01]  /*9b70*/  IMAD.MOV R14, RZ, RZ, -R14 ;  /* 0x000000ffff0e7224 */ /* 0x000fe200078e0a0e */
[----:B------:R-:W-:Y:S01]  /*9b80*/  ISETP.GE.AND P1, PT, R8, RZ, PT ;  /* 0x000000ff0800720c */ /* 0x000fe20003f26270 */
[C---:B------:R-:W-:Y:S01]  /*9b90*/  IMAD R4, R0.reuse, R4, R2 ;  /* 0x0000000400047224 */ /* 0x040fe200078e0202 */
[----:B------:R-:W2:Y:S01]  /*9ba0*/  LDL.LU R8, [R1+0x2010] ;  /* 0x0020100001087983 */ /* 0x000ea20000300800 */
[C---:B------:R-:W-:Y:S02]  /*9bb0*/  IMAD R2, R0.reuse, R14, R61 ;  /* 0x0000000e00027224 */ /* 0x040fe400078e023d */
[----:B------:R-:W-:Y:S01]  /*9bc0*/  @!P3 IMAD.MOV R49, RZ, RZ, -R49 ;  /* 0x000000ffff31b224 */ /* 0x000fe200078e0a31 */
[C---:B------:R-:W-:Y:S01]  /*9bd0*/  ISETP.GT.U32.AND P3, PT, R0.reuse, R55, PT ;  /* 0x000000370000720c */ /* 0x040fe20003f64070 */
[----:B------:R-:W-:Y:S01]  /*9be0*/  @!P0 IMAD.MOV R53, RZ, RZ, -R53 ;  /* 0x000000ffff358224 */ /* 0x000fe200078e0a35 */
[C---:B------:R-:W-:Y:S01]  /*9bf0*/  ISETP.GT.U32.AND P0, PT, R0.reuse, R6, PT ;  /* 0x000000060000720c */ /* 0x040fe20003f04070 */
[----:B------:R-:W-:Y:S01]  /*9c00*/  @!P6 IMAD.IADD R7, R7, 0x1, -R0 ;  /* 0x000000010707e824 */ /* 0x000fe200078e0a00 */
[C---:B------:R-:W-:Y:S01]  /*9c10*/  ISETP.GT.U32.AND P6, PT, R0.reuse, R2, PT ;  /* 0x000000020000720c */ /* 0x040fe20003fc4070 */
[----:B------:R-:W-:Y:S01]  /*9c20*/  @!P4 IMAD.MOV R51, RZ, RZ, -R51 ;  /* 0x000000ffff33c224 */ /* 0x000fe200078e0a33 */
[C---:B------:R-:W-:Y:S01]  /*9c30*/  ISETP.GT.U32.AND P4, PT, R0.reuse, R56, PT ;  /* 0x000000380000720c */ /* 0x040fe20003f84070 */
[----:B------:R-:W-:Y:S01]  /*9c40*/  @!P5 IMAD.MOV R52, RZ, RZ, -R52 ;  /* 0x000000ffff34d224 */ /* 0x000fe200078e0a34 */
[----:B------:R-:W-:Y:S01]  /*9c50*/  ISETP.GT.U32.AND P5, PT, R0, R57, PT ;  /* 0x000000390000720c */ /* 0x000fe20003fa4070 */
[----:B------:R-:W-:Y:S01]  /*9c60*/  @!P1 IMAD.MOV R54, RZ, RZ, -R54 ;  /* 0x000000ffff369224 */ /* 0x000fe200078e0a36 */
[----:B------:R-:W-:Y:S01]  /*9c70*/  ISETP.GE.AND P1, PT, R9, RZ, PT ;  /* 0x000000ff0900720c */ /* 0x000fe20003f26270 */
[----:B------:R-:W3:Y:S01]  /*9c80*/  LDL.LU R3, [R1+0x200c] ;  /* 0x00200c0001037983 */ /* 0x000ee20000300800 */
[----:B0-----:R-:W-:Y:S01]  /*9c90*/  LOP3.LUT R9, R60, 0x7, RZ, 0xc0, !PT ;  /* 0x000000073c097812 */ /* 0x001fe200078ec0ff */
[--C-:B------:R-:W-:Y:S01]  /*9ca0*/  @!P3 IMAD.IADD R55, R55, 0x1, -R0.reuse ;  /* 0x000000013737b824 */ /* 0x100fe200078e0a00 */
[----:B------:R-:W-:Y:S01]  /*9cb0*/  ISETP.GT.U32.AND P3, PT, R0, R4, PT ;  /* 0x000000040000720c */ /* 0x000fe20003f64070 */
[--C-:B------:R-:W-:Y:S01]  /*9cc0*/  @!P0 IMAD.IADD R6, R6, 0x1, -R0.reuse ;  /* 0x0000000106068824 */ /* 0x100fe200078e0a00 */
[----:B------:R-:W-:Y:S01]  /*9cd0*/  ISETP.GE.AND P0, PT, R11, RZ, PT ;  /* 0x000000ff0b00720c */ /* 0x000fe20003f06270 */
[----:B------:R-:W-:Y:S01]  /*9ce0*/  @!P6 IMAD.IADD R2, R2, 0x1, -R0 ;  /* 0x000000010202e824 */ /* 0x000fe200078e0a00 */
[----:B------:R-:W-:Y:S01]  /*9cf0*/  ISETP.GE.AND P6, PT, R10, RZ, PT ;  /* 0x000000ff0a00720c */ /* 0x000fe20003fc6270 */
[----:B------:R-:W-:-:S02]  /*9d00*/  IMAD.SHL.U32 R11, R60, 0x8, RZ ;  /* 0x000000083c0b7824 */ /* 0x000fc400078e00ff */
[--C-:B------:R-:W-:Y:S01]  /*9d10*/  @!P4 IMAD.IADD R56, R56, 0x1, -R0.reuse ;  /* 0x000000013838c824 */ /* 0x100fe200078e0a00 */
[----:B------:R-:W-:Y:S01]  /*9d20*/  ISETP.GE.AND P4, PT, R13, RZ, PT ;  /* 0x000000ff0d00720c */ /* 0x000fe20003f86270 */
[----:B------:R-:W-:Y:S02]  /*9d30*/  IMAD.SHL.U32 R10, R60, 0x2, RZ ;  /* 0x000000023c0a7824 */ /* 0x000fe400078e00ff */
[----:B------:R-:W-:Y:S02]  /*9d40*/  IMAD R61, R9, 0x210, RZ ;  /* 0x00000210093d7824 */ /* 0x000fe400078e02ff */
[----:B------:R-:W-:Y:S01]  /*9d50*/  @!P5 IMAD.IADD R57, R57, 0x1, -R0 ;  /* 0x000000013939d824 */ /* 0x000fe200078e0a00 */
[----:B------:R-:W-:Y:S02]  /*9d60*/  ISETP.GE.AND P5, PT, R12, RZ, PT ;  /* 0x000000ff0c00720c */ /* 0x000fe40003fa6270 */
[----:B------:R-:W-:Y:S01]  /*9d70*/  LOP3.LUT R12, R11, 0x30, RZ, 0xc0, !PT ;  /* 0x000000300b0c7812 */ /* 0x000fe200078ec0ff */
[----:B------:R-:W-:Y:S01]  /*9d80*/  IMAD.SHL.U32 R11, R60, 0x100, RZ ;  /* 0x000001003c0b7824 */ /* 0x000fe200078e00ff */
[----:B------:R-:W-:Y:S01]  /*9d90*/  LOP3.LUT R61, R61, 0x10, R10, 0x78, !PT ;  /* 0x000000103d3d7812 */ /* 0x000fe200078e780a */
[----:B------:R-:W-:-:S03]  /*9da0*/  @!P3 IMAD.IADD R4, R4, 0x1, -R0 ;  /* 0x000000010404b824 */ /* 0x000fc600078e0a00 */
[----:B------:R-:W-:Y:S01]  /*9db0*/  LOP3.LUT R61, R61, 0x1000, R11, 0xf8, !PT ;  /* 0x000010003d3d7812 */ /* 0x000fe200078ef80b */
[----:B------:R-:W-:Y:S01]  /*9dc0*/  @!P4 IMAD.MOV R55, RZ, RZ, -R55 ;  /* 0x000000ffff37c224 */ /* 0x000fe200078e0a37 */
[C---:B------:R-:W-:Y:S01]  /*9dd0*/  ISETP.GT.U32.AND P3, PT, R0.reuse, R5, PT ;  /* 0x000000050000720c */ /* 0x040fe20003f64070 */
[----:B------:R-:W-:Y:S01]  /*9de0*/  IMAD R9, R9, 0x40, R12 ;  /* 0x0000004009097824 */ /* 0x000fe200078e020c */
[----:B------:R-:W-:Y:S01]  /*9df0*/  ISETP.GT.U32.AND P4, PT, R0, R4, PT ;  /* 0x000000040000720c */ /* 0x000fe20003f84070 */
[----:B------:R0:W-:Y:S04]  /*9e00*/  STL [R1+0x1f68], R61 ;  /* 0x001f683d01007387 */ /* 0x0001e80000100800 */
[----:B------:R-:W4:Y:S01]  /*9e10*/  LDL.LU R14, [R1+0x2c] ;  /* 0x00002c00010e7983 */ /* 0x000f220000300800 */
[----:B------:R-:W-:-:S03]  /*9e20*/  LOP3.LUT R9, R9, 0x30, R10, 0x78, !PT ;  /* 0x0000003009097812 */ /* 0x000fc600078e780a */
[----:B------:R-:W2:Y:S04]  /*9e30*/  LDL.LU R13, [R1+0x28] ;  /* 0x00002800010d7983 */ /* 0x000ea80000300800 */
[----:B------:R-:W2:Y:S04]  /*9e40*/  LDL.LU R12, [R1+0x24] ;  /* 0x00002400010c7983 */ /* 0x000ea80000300800 */
[----:B------:R-:W2:Y:S01]  /*9e50*/  LDL.LU R11, [R1+0x20] ;  /* 0x00002000010b7983 */ /* 0x000ea20000300800 */
[----:B------:R-:W-:-:S03]  /*9e60*/  @!P3 IMAD.IADD R5, R5, 0x1, -R0 ;  /* 0x000000010505b824 */ /* 0x000fc600078e0a00 */
[----:B------:R-:W2:Y:S01]  /*9e70*/  LDL.LU R10, [R1+0x1c] ;  /* 0x00001c00010a7983 */ /* 0x000ea20000300800 */
[----:B------:R-:W-:Y:S01]  /*9e80*/  ISETP.GE.AND P3, PT, R58, RZ, PT ;  /* 0x000000ff3a00720c */ /* 0x000fe20003f66270 */
[----:B------:R-:W-:Y:S02]  /*9e90*/  @!P4 IMAD.IADD R4, R4, 0x1, -R0 ;  /* 0x000000010404c824 */ /* 0x000fe400078e0a00 */
[----:B------:R-:W2:Y:S01]  /*9ea0*/  LDL.LU R9, [R1+0x18] ;  /* 0x0000180001097983 */ /* 0x000ea20000300800 */
[----:B------:R-:W-:-:S03]  /*9eb0*/  ISETP.GE.AND P4, PT, R59, RZ, PT ;  /* 0x000000ff3b00720c */ /* 0x000fc60003f86270 */
[----:B------:R-:W2:Y:S04]  /*9ec0*/  LDL.LU R58, [R1+0x10] ;  /* 0x00001000013a7983 */ /* 0x000ea80000300800 */
[----:B------:R-:W2:Y:S01]  /*9ed0*/  LDL.LU R59, [R1+0xc] ;  /* 0x00000c00013b7983 */ /* 0x000ea20000300800 */
[----:B------:R-:W-:Y:S01]  /*9ee0*/  @!P5 IMAD.MOV R56, RZ, RZ, -R56 ;  /* 0x000000ffff38d224 */ /* 0x000fe200078e0a38 */
[----:B------:R-:W-:Y:S02]  /*9ef0*/  ISETP.GT.U32.AND P5, PT, R0, R2, PT ;  /* 0x000000020000720c */ /* 0x000fe40003fa4070 */
[----:B------:R-:W-:Y:S01]  /*9f00*/  LOP3.LUT R60, R60, 0x1f, RZ, 0xc0, !PT ;  /* 0x0000001f3c3c7812 */ /* 0x000fe200078ec0ff */
[----:B------:R-:W-:Y:S01]  /*9f10*/  @!P0 IMAD.MOV R57, RZ, RZ, -R57 ;  /* 0x000000ffff398224 */ /* 0x000fe200078e0a39 */
[----:B0-----:R-:W2:Y:S03]  /*9f20*/  LDL.LU R61, [R1] ;  /* 0x00000000013d7983 */ /* 0x001ea60000300800 */
[----:B------:R-:W-:-:S06]  /*9f30*/  IMAD R60, R60, UR7, RZ ;  /* 0x000000073c3c7c24 */ /* 0x000fcc000f8e02ff */
[----:B------:R-:W-:Y:S01]  /*9f40*/  @!P5 IMAD.IADD R2, R2, 0x1, -R0 ;  /* 0x000000010202d824 */ /* 0x000fe200078e0a00 */
[----:B------:R-:W-:Y:S01]  /*9f50*/  LEA R0, P5, R60, UR10, 0x1 ;  /* 0x0000000a3c007c11 */ /* 0x000fe2000f8a08ff */
[----:B------:R-:W-:Y:S01]  /*9f60*/  @!P1 IMAD.MOV R7, RZ, RZ, -R7 ;  /* 0x000000ffff079224 */ /* 0x000fe200078e0a07 */
[----:B------:R-:W-:Y:S01]  /*9f70*/  UIMAD UR8, UR6, 0x1f, URZ ;  /* 0x0000001f060878a4 */ /* 0x000fe2000f8e023f */
[----:B---3--:R-:W-:Y:S01]  /*9f80*/  ISETP.NE.AND P0, PT, R3, RZ, PT ;  /* 0x000000ff0300720c */ /* 0x008fe20003f05270 */
[----:B------:R-:W-:Y:S01]  /*9f90*/  @!P2 IMAD.MOV R6, RZ, RZ, -R6 ;  /* 0x000000ffff06a224 */ /* 0x000fe200078e0a06 */
[----:B------:R-:W-:Y:S01]  /*9fa0*/  LOP3.LUT R3, RZ, R3, RZ, 0x33, !PT ;  /* 0x00000003ff037212 */ /* 0x000fe200078e33ff */
[----:B------:R0:W-:Y:S01]  /*9fb0*/  STL [R1+0x1f74], R0 ;  /* 0x001f740001007387 */ /* 0x0001e20000100800 */
[----:B------:R-:W-:Y:S01]  /*9fc0*/  @!P6 IMAD.MOV R5, RZ, RZ, -R5 ;  /* 0x000000ffff05e224 */ /* 0x000fe200078e0a05 */
[----:B------:R-:W-:Y:S02]  /*9fd0*/  ULDC UR10, c[0x0][0x234] ;  /* 0x00008d00000a7ab9 */ /* 0x000fe40000000800 */
[----:B0-----:R-:W3:Y:S01]  /*9fe0*/  LDL.LU R0, [R1+0x4] ;  /* 0x0000040001007983 */ /* 0x001ee20000300800 */
[----:B----4-:R-:W-:-:S02]  /*9ff0*/  SEL R14, R3, R14, !P0 ;  /* 0x0000000e030e7207 */ /* 0x010fc40004000000 */
[----:B--2---:R-:W-:-:S03]  /*a000*/  SEL R13, R3, R13, !P0 ;  /* 0x0000000d030d7207 */ /* 0x004fc60004000000 */
[----:B------:R0:W-:Y:S01]  /*a010*/  STL [R1+0x130], R14 ;  /* 0x0001300e01007387 */ /* 0x0001e20000100800 */
[C---:B------:R-:W-:Y:S02]  /*a020*/  SEL R12, R3.reuse, R12, !P0 ;  /* 0x0000000c030c7207 */ /* 0x040fe40004000000 */
[C---:B------:R-:W-:Y:S01]  /*a030*/  SEL R11, R3.reuse, R11, !P0 ;  /* 0x0000000b030b7207 */ /* 0x040fe20004000000 */
[----:B0-----:R-:W2:Y:S01]  /*a040*/  LDL.LU R14, [R1+0x2008] ;  /* 0x00200800010e7983 */ /* 0x001ea20000300800 */
[----:B------:R-:W-:-:S03]  /*a050*/  SEL R10, R3, R10, !P0 ;  /* 0x0000000a030a7207 */ /* 0x000fc60004000000 */
[----:B------:R0:W-:Y:S01]  /*a060*/  STL [R1+0x12c], R13 ;  /* 0x00012c0d01007387 */ /* 0x0001e20000100800 */
[C---:B------:R-:W-:Y:S02]  /*a070*/  SEL R9, R3.reuse, R9, !P0 ;  /* 0x0000000903097207 */ /* 0x040fe40004000000 */
[C---:B------:R-:W-:Y:S01]  /*a080*/  SEL R58, R3.reuse, R58, !P0 ;  /* 0x0000003a033a7207 */ /* 0x040fe20004000000 */
[----:B0-----:R-:W4:Y:S04]  /*a090*/  LDL.LU R13, [R1+0x2004] ;  /* 0x00200400010d7983 */ /* 0x001f280000300800 */
[----:B------:R0:W-:Y:S01]  /*a0a0*/  STL [R1+0x128], R12 ;  /* 0x0001280c01007387 */ /* 0x0001e20000100800 */
[----:B------:R-:W-:-:S03]  /*a0b0*/  SEL R59, R3, R59, !P0 ;  /* 0x0000003b033b7207 */ /* 0x000fc60004000000 */
[----:B0-----:R-:W2:Y:S04]  /*a0c0*/  LDL.LU R12, [R1+0x2000] ;  /* 0x00200000010c7983 */ /* 0x001ea80000300800 */
[----:B------:R0:W-:Y:S04]  /*a0d0*/  STL [R1+0x124], R11 ;  /* 0x0001240b01007387 */ /* 0x0001e80000100800 */
[----:B0-----:R-:W4:Y:S04]  /*a0e0*/  LDL.LU R11, [R1+0x1ffc] ;  /* 0x001ffc00010b7983 */ /* 0x001f280000300800 */
[----:B------:R0:W-:Y:S04]  /*a0f0*/  STL [R1+0x120], R10 ;  /* 0x0001200a01007387 */ /* 0x0001e80000100800 */
[----:B0-----:R-:W2:Y:S04]  /*a100*/  LDL.LU R10, [R1+0x1ff8] ;  /* 0x001ff800010a7983 */ /* 0x001ea80000300800 */
[----:B------:R0:W-:Y:S04]  /*a110*/  STL [R1+0x11c], R9 ;  /* 0x00011c0901007387 */ /* 0x0001e80000100800 */
[----:B0-----:R-:W4:Y:S04]  /*a120*/  LDL.LU R9, [R1+0x1ff4] ;  /* 0x001ff40001097983 */ /* 0x001f280000300800 */
[----:B------:R0:W-:Y:S04]  /*a130*/  STL [R1+0x118], R58 ;  /* 0x0001183a01007387 */ /* 0x0001e80000100800 */
[----:B0-----:R-:W2:Y:S04]  /*a140*/  LDL.LU R58, [R1+0x1ff0] ;  /* 0x001ff000013a7983 */ /* 0x001ea80000300800 */
[----:B------:R0:W-:Y:S04]  /*a150*/  STL [R1+0x114], R59 ;  /* 0x0001143b01007387 */ /* 0x0001e80000100800 */
[----:B0-----:R-:W4:Y:S01]  /*a160*/  LDL.LU R59, [R1+0x1fec] ;  /* 0x001fec00013b7983 */ /* 0x001f220000300800 */
[----:B------:R-:W-:-:S02]  /*a170*/  SEL R61, R3, R61, !P0 ;  /* 0x0000003d033d7207 */ /* 0x000fc40004000000 */
[----:B---3--:R-:W-:-:S05]  /*a180*/  SEL R0, R3, R0, !P0 ;  /* 0x0000000003007207 */ /* 0x008fca0004000000 */
[----:B------:R2:W-:Y:S04]  /*a190*/  STL [R1+0x110], R0 ;  /* 0x0001100001007387 */ /* 0x0005e80000100800 */
[----:B------:R-:W-:Y:S01]  /*a1a0*/  STL [R1+0x10c], R61 ;  /* 0x00010c3d01007387 */ /* 0x000fe20000100800 */
[C---:B--2---:R-:W-:Y:S02]  /*a1b0*/  SEL R0, R3.reuse, R58, !P0 ;  /* 0x0000003a03007207 */ /* 0x044fe40004000000 */
[C---:B----4-:R-:W-:Y:S02]  /*a1c0*/  SEL R58, R3.reuse, R9, !P0 ;  /* 0x00000009033a7207 */ /* 0x050fe40004000000 */
[C---:B------:R-:W-:Y:S02]  /*a1d0*/  SEL R9, R3.reuse, R10, !P0 ;  /* 0x0000000a03097207 */ /* 0x040fe40004000000 */
[----:B------:R-:W-:-:S05]  /*a1e0*/  SEL R59, R3, R59, !P0 ;  /* 0x0000003b033b7207 */ /* 0x000fca0004000000 */
[----:B------:R-:W-:Y:S01]  /*a1f0*/  STL [R1+0x108], R59 ;  /* 0x0001083b01007387 */ /* 0x000fe20000100800 */
[----:B------:R-:W-:-:S03]  /*a200*/  SEL R10, R3, R12, !P0 ;  /* 0x0000000c030a7207 */ /* 0x000fc60004000000 */
[----:B------:R0:W-:Y:S04]  /*a210*/  STL [R1+0x104], R0 ;  /* 0x0001040001007387 */ /* 0x0001e80000100800 */
[----:B------:R-:W-:Y:S01]  /*a220*/  STL [R1+0x100], R58 ;  /* 0x0001003a01007387 */ /* 0x000fe20000100800 */
[----:B0-----:R-:W-:-:S03]  /*a230*/  SEL R0, R3, R11, !P0 ;  /* 0x0000000b03007207 */ /* 0x001fc60004000000 */
[----:B------:R0:W-:Y:S04]  /*a240*/  STL [R1+0xfc], R9 ;  /* 0x0000fc0901007387 */ /* 0x0001e80000100800 */
[----:B------:R1:W-:Y:S01]  /*a250*/  STL [R1+0xf8], R0 ;  /* 0x0000f80001007387 */ /* 0x0003e20000100800 */
[----:B0-----:R-:W-:-:S03]  /*a260*/  SEL R9, R3, R13, !P0 ;  /* 0x0000000d03097207 */ /* 0x001fc60004000000 */
[----:B------:R0:W-:Y:S01]  /*a270*/  STL [R1+0xf4], R10 ;  /* 0x0000f40a01007387 */ /* 0x0001e20000100800 */
[----:B-1----:R-:W-:-:S03]  /*a280*/  SEL R0, R3, R14, !P0 ;  /* 0x0000000e03007207 */ /* 0x002fc60004000000 */
[----:B------:R-:W2:Y:S04]  /*a290*/  LDL.LU R11, [R1+0x134] ;  /* 0x00013400010b7983 */ /* 0x000ea80000300800 */
[----:B------:R1:W-:Y:S01]  /*a2a0*/  STL [R1+0xf0], R9 ;  /* 0x0000f00901007387 */ /* 0x0003e20000100800 */
[----:B0-----:R-:W-:-:S03]  /*a2b0*/  SEL R10, R3, R15, !P0 ;  /* 0x0000000f030a7207 */ /* 0x001fc60004000000 */
[----:B------:R-:W3:Y:S04]  /*a2c0*/  LDL.LU R59, [R1+0x14c] ;  /* 0x00014c00013b7983 */ /* 0x000ee80000300800 */
[----:B------:R0:W-:Y:S01]  /*a2d0*/  STL [R1+0xec], R0 ;  /* 0x0000ec0001007387 */ /* 0x0001e20000100800 */
[----:B-1----:R-:W-:-:S03]  /*a2e0*/  SEL R9, R3, R17, !P0 ;  /* 0x0000001103097207 */ /* 0x002fc60004000000 */
[----:B------:R1:W-:Y:S01]  /*a2f0*/  STL [R1+0xe8], R10 ;  /* 0x0000e80a01007387 */ /* 0x0003e20000100800 */
[C---:B0-----:R-:W-:Y:S02]  /*a300*/  SEL R0, R3.reuse, R16, !P0 ;  /* 0x0000001003007207 */ /* 0x041fe40004000000 */
[----:B-1----:R-:W-:-:S03]  /*a310*/  SEL R10, R3, R18, !P0 ;  /* 0x00000012030a7207 */ /* 0x002fc60004000000 */
[----:B------:R0:W-:Y:S04]  /*a320*/  STL [R1+0xe4], R0 ;  /* 0x0000e40001007387 */ /* 0x0001e80000100800 */
[----:B------:R1:W-:Y:S04]  /*a330*/  STL [R1+0xe0], R9 ;  /* 0x0000e00901007387 */ /* 0x0003e80000100800 */
[----:B------:R4:W-:Y:S01]  /*a340*/  STL [R1+0xdc], R10 ;  /* 0x0000dc0a01007387 */ /* 0x0009e20000100800 */
[C---:B0-----:R-:W-:Y:S02]  /*a350*/  SEL R0, R3.reuse, R19, !P0 ;  /* 0x0000001303007207 */ /* 0x041fe40004000000 */
[----:B-1----:R-:W-:-:S03]  /*a360*/  SEL R9, R3, R20, !P0 ;  /* 0x0000001403097207 */ /* 0x002fc60004000000 */
[----:B------:R0:W-:Y:S01]  /*a370*/  STL [R1+0xd8], R0 ;  /* 0x0000d80001007387 */ /* 0x0001e20000100800 */
[----:B----4-:R-:W-:-:S03]  /*a380*/  SEL R10, R3, R21, !P0 ;  /* 0x00000015030a7207 */ /* 0x010fc60004000000 */
        /* <DEDUP_REMOVED lines=13> */
[----:B------:R4:W-:Y:S04]  /*a460*/  STL [R1+0xb8], R10 ;  /* 0x0000b80a01007387 */ /* 0x0009e80000100800 */
[----:B------:R-:W3:Y:S01]  /*a470*/  LDL.LU R61, [R1+0x150] ;  /* 0x00015000013d7983 */ /* 0x000ee20000300800 */
[C---:B0-----:R-:W-:Y:S02]  /*a480*/  SEL R0, R3.reuse, R28, !P0 ;  /* 0x0000001c03007207 */ /* 0x041fe40004000000 */
[----:B-1----:R-:W-:-:S03]  /*a490*/  SEL R9, R3, R29, !P0 ;  /* 0x0000001d03097207 */ /* 0x002fc60004000000 */
[----:B------:R0:W-:Y:S01]  /*a4a0*/  STL [R1+0xb0], R0 ;  /* 0x0000b00001007387 */ /* 0x0001e20000100800 */
[----:B------:R-:W-:-:S03]  /*a4b0*/  SEL R12, R3, R31, !P0 ;  /* 0x0000001f030c7207 */ /* 0x000fc60004000000 */
[----:B------:R1:W-:Y:S04]  /*a4c0*/  STL [R1+0xa8], R9 ;  /* 0x0000a80901007387 */ /* 0x0003e80000100800 */
[----:B----4-:R-:W4:Y:S01]  /*a4d0*/  LDL.LU R10, [R1+0x15c] ;  /* 0x00015c00010a7983 */ /* 0x010f220000300800 */
[----:B0-----:R-:W-:-:S05]  /*a4e0*/  SEL R0, R3, R30, !P0 ;  /* 0x0000001e03007207 */ /* 0x001fca0004000000 */
[----:B------:R0:W-:Y:S04]  /*a4f0*/  STL [R1+0xa4], R0 ;  /* 0x0000a40001007387 */ /* 0x0001e80000100800 */
[----:B-1----:R-:W4:Y:S04]  /*a500*/  LDL.LU R9, [R1+0x164] ;  /* 0x0001640001097983 */ /* 0x002f280000300800 */
[----:B------:R-:W-:Y:S01]  /*a510*/  STL [R1+0xa0], R12 ;  /* 0x0000a00c01007387 */ /* 0x000fe20000100800 */
[----:B0-----:R-:W-:-:S03]  /*a520*/  SEL R0, R3, R32, !P0 ;  /* 0x0000002003007207 */ /* 0x001fc60004000000 */
[----:B------:R-:W4:Y:S04]  /*a530*/  LDL.LU R30, [R1+0x16c] ;  /* 0x00016c00011e7983 */ /* 0x000f280000300800 */
[----:B------:R-:W4:Y:S04]  /*a540*/  LDL.LU R29, [R1+0x170] ;  /* 0x00017000011d7983 */ /* 0x000f280000300800 */
[----:B------:R0:W-:Y:S04]  /*a550*/  STL [R1+0x90], R0 ;  /* 0x0000900001007387 */ /* 0x0001e80000100800 */
[----:B------:R-:W4:Y:S04]  /*a560*/  LDL.LU R28, [R1+0x178] ;  /* 0x00017800011c7983 */ /* 0x000f280000300800 */
[----:B------:R-:W4:Y:S04]  /*a570*/  LDL.LU R27, [R1+0x180] ;  /* 0x00018000011b7983 */ /* 0x000f280000300800 */
[----:B------:R-:W4:Y:S04]  /*a580*/  LDL.LU R26, [R1+0x18c] ;  /* 0x00018c00011a7983 */ /* 0x000f280000300800 */
[----:B------:R-:W4:Y:S04]  /*a590*/  LDL.LU R25, [R1+0x190] ;  /* 0x0001900001197983 */ /* 0x000f280000300800 */
[----:B------:R-:W4:Y:S04]  /*a5a0*/  LDL.LU R58, [R1+0x19c] ;  /* 0x00019c00013a7983 */ /* 0x000f280000300800 */
[----:B0-----:R-:W4:Y:S04]  /*a5b0*/  LDL.LU R0, [R1+0x1a0] ;  /* 0x0001a00001007983 */ /* 0x001f280000300800 */
[----:B------:R-:W4:Y:S01]  /*a5c0*/  LDL.LU R24, [R1+0x1a8] ;  /* 0x0001a80001187983 */ /* 0x000f220000300800 */
[----:B--2---:R-:W-:-:S05]  /*a5d0*/  SEL R12, R3, R11, !P0 ;  /* 0x0000000b030c7207 */ /* 0x004fca0004000000 */
[----:B------:R0:W-:Y:S01]  /*a5e0*/  STL [R1+0x134], R12 ;  /* 0x0001340c01007387 */ /* 0x0001e20000100800 */
[----:B---3--:R-:W-:-:S03]  /*a5f0*/  SEL R11, R3, R59, !P0 ;  /* 0x0000003b030b7207 */ /* 0x008fc60004000000 */
[----:B------:R-:W2:Y:S04]  /*a600*/  LDL.LU R23, [R1+0x1b0] ;  /* 0x0001b00001177983 */ /* 0x000ea80000300800 */
[----:B------:R1:W-:Y:S04]  /*a610*/  STL [R1+0x14c], R11 ;  /* 0x00014c0b01007387 */ /* 0x0003e80000100800 */
[----:B------:R-:W3:Y:S04]  /*a620*/  LDL.LU R22, [R1+0x1ac] ;  /* 0x0001ac0001167983 */ /* 0x000ee80000300800 */
        /* <DEDUP_REMOVED lines=9> */
[----:B0-----:R-:W3:Y:S04]  /*a6c0*/  LDL.LU R12, [R1+0x158] ;  /* 0x00015800010c7983 */ /* 0x001ee80000300800 */
[----:B-1----:R-:W3:Y:S04]  /*a6d0*/  LDL.LU R11, [R1+0x148] ;  /* 0x00014800010b7983 */ /* 0x002ee80000300800 */
[----:B------:R-:W3:Y:S01]  /*a6e0*/  LDL.LU R59, [R1+0x144] ;  /* 0x00014400013b7983 */ /* 0x000ee20000300800 */
[----:B------:R-:W-:-:S03]  /*a6f0*/  SEL R31, R3, R61, !P0 ;  /* 0x0000003d031f7207 */ /* 0x000fc60004000000 */
[----:B------:R-:W3:Y:S04]  /*a700*/  LDL.LU R61, [R1+0x140] ;  /* 0x00014000013d7983 */ /* 0x000ee80000300800 */
[----:B------:R0:W-:Y:S01]  /*a710*/  STL [R1+0x150], R31 ;  /* 0x0001501f01007387 */ /* 0x0001e20000100800 */
[----:B----4-:R-:W-:-:S03]  /*a720*/  SEL R32, R3, R10, !P0 ;  /* 0x0000000a03207207 */ /* 0x010fc60004000000 */
[----:B------:R-:W4:Y:S04]  /*a730*/  LDL.LU R10, [R1+0x13c] ;  /* 0x00013c00010a7983 */ /* 0x000f280000300800 */
[----:B------:R1:W-:Y:S01]  /*a740*/  STL [R1+0x15c], R32 ;  /* 0x00015c2001007387 */ /* 0x0003e20000100800 */
[----:B0-----:R-:W-:-:S03]  /*a750*/  SEL R31, R3, R9, !P0 ;  /* 0x00000009031f7207 */ /* 0x001fc60004000000 */
[----:B------:R-:W4:Y:S04]  /*a760*/  LDL.LU R9, [R1+0x138] ;  /* 0x0001380001097983 */ /* 0x000f280000300800 */
[----:B------:R0:W-:Y:S01]  /*a770*/  STL [R1+0x164], R31 ;  /* 0x0001641f01007387 */ /* 0x0001e20000100800 */
[C---:B-1----:R-:W-:Y:S02]  /*a780*/  SEL R32, R3.reuse, R30, !P0 ;  /* 0x0000001e03207207 */ /* 0x042fe40004000000 */
[----:B0-----:R-:W-:-:S03]  /*a790*/  SEL R31, R3, R29, !P0 ;  /* 0x0000001d031f7207 */ /* 0x001fc60004000000 */
[----:B------:R-:W-:Y:S01]  /*a7a0*/  STL [R1+0x16c], R32 ;  /* 0x00016c2001007387 */ /* 0x000fe20000100800 */
[----:B------:R-:W-:-:S03]  /*a7b0*/  SEL R30, R3, R28, !P0 ;  /* 0x0000001c031e7207 */ /* 0x000fc60004000000 */
        /* <DEDUP_REMOVED lines=10> */
[----:B------:R-:W4:Y:S04]  /*a860*/  LDL.LU R58, [R1+0x8c] ;  /* 0x00008c00013a7983 */ /* 0x000f280000300800 */
[----:B------:R-:W-:Y:S04]  /*a870*/  STL [R1+0x19c], R26 ;  /* 0x00019c1a01007387 */ /* 0x000fe80000100800 */
[----:B------:R-:W4:Y:S04]  /*a880*/  LDL.LU R0, [R1+0x154] ;  /* 0x0001540001007983 */ /* 0x000f280000300800 */
[----:B------:R0:W-:Y:S02]  /*a890*/  STL [R1+0x1a0], R25 ;  /* 0x0001a01901007387 */ /* 0x0001e40000100800 */
[----:B0-----:R-:W-:-:S05]  /*a8a0*/  SEL R25, R3, R24, !P0 ;  /* 0x0000001803197207 */ /* 0x001fca0004000000 */
[----:B------:R-:W-:Y:S01]  /*a8b0*/  STL [R1+0x1a8], R25 ;  /* 0x0001a81901007387 */ /* 0x000fe20000100800 */
[C---:B--2---:R-:W-:Y:S02]  /*a8c0*/  SEL R24, R3.reuse, R23, !P0 ;  /* 0x0000001703187207 */ /* 0x044fe40004000000 */
[----:B---3--:R-:W-:-:S03]  /*a8d0*/  SEL R23, R3, R22, !P0 ;  /* 0x0000001603177207 */ /* 0x008fc60004000000 */
        /* <DEDUP_REMOVED lines=24> */
[----:B------:R-:W2:Y:S04]  /*aa60*/  LDL.LU R59, [R1+0x84] ;  /* 0x00008400013b7983 */ /* 0x000ea80000300800 */
[----:B------:R0:W-:Y:S04]  /*aa70*/  STL [R1+0x17c], R11 ;  /* 0x00017c0b01007387 */ /* 0x0001e80000100800 */
[----:B------:R-:W-:Y:S01]  /*aa80*/  STL [R1+0x174], R12 ;  /* 0x0001740c01007387 */ /* 0x000fe20000100800 */
[----:B0-----:R-:W-:-:S03]  /*aa90*/  SEL R11, R3, R61, !P0 ;  /* 0x0000003d030b7207 */ /* 0x001fc60004000000 */
[----:B------:R-:W3:Y:S04]  /*aaa0*/  LDL.LU R61, [R1+0x80] ;  /* 0x00008000013d7983 */ /* 0x000ee80000300800 */
[----:B------:R-:W-:Y:S04]  /*aab0*/  STL [R1+0x168], R11 ;  /* 0x0001680b01007387 */ /* 0x000fe80000100800 */
[----:B------:R-:W3:Y:S01]  /*aac0*/  LDL.LU R30, [R1+0x4c] ;  /* 0x00004c00011e7983 */ /* 0x000ee20000300800 */
[----:B----4-:R-:W-:-:S05]  /*aad0*/  SEL R10, R3, R10, !P0 ;  /* 0x0000000a030a7207 */ /* 0x010fca0004000000 */
[----:B------:R-:W-:Y:S04]  /*aae0*/  STL [R1+0x160], R10 ;  /* 0x0001600a01007387 */ /* 0x000fe80000100800 */
[----:B------:R-:W4:Y:S01]  /*aaf0*/  LDL.LU R29, [R1+0x68] ;  /* 0x00006800011d7983 */ /* 0x000f220000300800 */
[----:B------:R-:W-:-:S03]  /*ab00*/  SEL R9, R3, R9, !P0 ;  /* 0x0000000903097207 */ /* 0x000fc60004000000 */
[----:B------:R-:W4:Y:S04]  /*ab10*/  LDL.LU R28, [R1+0x78] ;  /* 0x00007800011c7983 */ /* 0x000f280000300800 */
[----:B------:R0:W-:Y:S04]  /*ab20*/  STL [R1+0x158], R9 ;  /* 0x0001580901007387 */ /* 0x0001e80000100800 */
[----:B------:R-:W4:Y:S04]  /*ab30*/  LDL.LU R27, [R1+0x7c] ;  /* 0x00007c00011b7983 */ /* 0x000f280000300800 */
[----:B------:R-:W4:Y:S04]  /*ab40*/  LDL.LU R26, [R1+0x74] ;  /* 0x00007400011a7983 */ /* 0x000f280000300800 */
[----:B------:R-:W4:Y:S04]  /*ab50*/  LDL.LU R25, [R1+0x6c] ;  /* 0x00006c0001197983 */ /* 0x000f280000300800 */
[----:B------:R-:W4:Y:S04]  /*ab60*/  LDL.LU R24, [R1+0x64] ;  /* 0x0000640001187983 */ /* 0x000f280000300800 */
[----:B------:R-:W4:Y:S04]  /*ab70*/  LDL.LU R23, [R1+0x60] ;  /* 0x0000600001177983 */ /* 0x000f280000300800 */
[----:B------:R-:W4:Y:S04]  /*ab80*/  LDL.LU R22, [R1+0x54] ;  /* 0x0000540001167983 */ /* 0x000f280000300800 */
[----:B------:R-:W4:Y:S01]  /*ab90*/  LDL.LU R21, [R1+0x3c] ;  /* 0x00003c0001157983 */ /* 0x000f220000300800 */
[----:B0-----:R-:W-:-:S05]  /*aba0*/  SEL R9, R3, R58, !P0 ;  /* 0x0000003a03097207 */ /* 0x001fca0004000000 */
[----:B------:R0:W-:Y:S01]  /*abb0*/  STL [R1+0x148], R9 ;  /* 0x0001480901007387 */ /* 0x0001e20000100800 */
        /* <DEDUP_REMOVED lines=13> */
[----:B0-----:R-:W4:Y:S04]  /*ac90*/  LDL.LU R9, [R1+0x5c] ;  /* 0x00005c0001097983 */ /* 0x001f280000300800 */
[----:B------:R-:W4:Y:S04]  /*aca0*/  LDL.LU R58, [R1+0x50] ;  /* 0x00005000013a7983 */ /* 0x000f280000300800 */
[----:B-1----:R-:W4:Y:S01]  /*acb0*/  LDL.LU R0, [R1+0x34] ;  /* 0x0000340001007983 */ /* 0x002f220000300800 */
[----:B--2---:R-:W-:-:S03]  /*acc0*/  SEL R31, R3, R59, !P0 ;  /* 0x0000003b031f7207 */ /* 0x004fc60004000000 */
[----:B------:R-:W2:Y:S04]  /*acd0*/  LDL.LU R59, [R1+0x38] ;  /* 0x00003800013b7983 */ /* 0x000ea80000300800 */
[----:B------:R0:W-:Y:S01]  /*ace0*/  STL [R1+0x140], R31 ;  /* 0x0001401f01007387 */ /* 0x0001e20000100800 */
[----:B---3--:R-:W-:-:S03]  /*acf0*/  SEL R32, R3, R61, !P0 ;  /* 0x0000003d03207207 */ /* 0x008fc60004000000 */
[----:B------:R-:W3:Y:S01]  /*ad00*/  LDL.LU R61, [R1+0x30] ;  /* 0x00003000013d7983 */ /* 0x000ee20000300800 */
[C---:B0-----:R-:W-:Y:S02]  /*ad10*/  SEL R31, R3.reuse, R30, !P0 ;  /* 0x0000001e031f7207 */ /* 0x041fe40004000000 */
[C---:B------:R-:W-:Y:S01]  /*ad20*/  SEL R30, R3.reuse, R33, !P0 ;  /* 0x00000021031e7207 */ /* 0x040fe20004000000 */
[----:B------:R-:W-:Y:S04]  /*ad30*/  STL [R1+0x13c], R32 ;  /* 0x00013c2001007387 */ /* 0x000fe80000100800 */
[----:B------:R-:W-:Y:S01]  /*ad40*/  STL [R1+0x138], R31 ;  /* 0x0001381f01007387 */ /* 0x000fe20000100800 */
[----:B----4-:R-:W-:-:S03]  /*ad50*/  SEL R29, R3, R29, !P0 ;  /* 0x0000001d031d7207 */ /* 0x010fc60004000000 */
        /* <DEDUP_REMOVED lines=12> */
[----:B------:R0:W-:Y:S01]  /*ae20*/  STL [R1+0x6c], R24 ;  /* 0x00006c1801007387 */ /* 0x0001e20000100800 */
[----:B------:R-:W-:-:S03]  /*ae30*/  SEL R22, R3, R22, !P0 ;  /* 0x0000001603167207 */ /* 0x000fc60004000000 */
[----:B------:R1:W-:Y:S04]  /*ae40*/  STL [R1+0x68], R23 ;  /* 0x0000681701007387 */ /* 0x0003e80000100800 */
[----:B------:R4:W-:Y:S01]  /*ae50*/  STL [R1+0x64], R22 ;  /* 0x0000641601007387 */ /* 0x0009e20000100800 */
[C---:B0-----:R-:W-:Y:S02]  /*ae60*/  SEL R24, R3.reuse, R34, !P0 ;  /* 0x0000002203187207 */ /* 0x041fe40004000000 */
[----:B-1----:R-:W-:-:S03]  /*ae70*/  SEL R23, R3, R35, !P0 ;  /* 0x0000002303177207 */ /* 0x002fc60004000000 */
[----:B------:R-:W-:Y:S01]  /*ae80*/  STL [R1+0x60], R24 ;  /* 0x0000601801007387 */ /* 0x000fe20000100800 */
[C---:B----4-:R-:W-:Y:S02]  /*ae90*/  SEL R22, R3.reuse, R21, !P0 ;  /* 0x0000001503167207 */ /* 0x050fe40004000000 */
[C---:B------:R-:W-:Y:S01]  /*aea0*/  SEL R21, R3.reuse, R20, !P0 ;  /* 0x0000001403157207 */ /* 0x040fe20004000000 */
[----:B------:R-:W-:Y:S04]  /*aeb0*/  STL [R1+0x54], R23 ;  /* 0x0000541701007387 */ /* 0x000fe80000100800 */
        /* <DEDUP_REMOVED lines=18> */
[----:B------:R1:W-:Y:S01]  /*afe0*/  STL [R1+0x14], R13 ;  /* 0x0000140d01007387 */ /* 0x0003e20000100800 */
[----:B------:R-:W-:-:S03]  /*aff0*/  SEL R11, R3, R10, !P0 ;  /* 0x0000000a030b7207 */ /* 0x000fc60004000000 */
[----:B------:R-:W-:Y:S01]  /*b000*/  STL [R1+0x10], R12 ;  /* 0x0000100c01007387 */ /* 0x000fe20000100800 */
[----:B------:R-:W-:-:S03]  /*b010*/  SEL R10, R3, R9, !P0 ;  /* 0x00000009030a7207 */ /* 0x000fc60004000000 */
[----:B------:R-:W-:Y:S01]  /*b020*/  STL [R1+0xc], R11 ;  /* 0x00000c0b01007387 */ /* 0x000fe20000100800 */
[C---:B------:R-:W-:Y:S02]  /*b030*/  SEL R9, R3.reuse, R58, !P0 ;  /* 0x0000003a03097207 */ /* 0x040fe40004000000 */
[C---:B------:R-:W-:Y:S01]  /*b040*/  SEL R0, R3.reuse, R0, !P0 ;  /* 0x0000000003007207 */ /* 0x040fe20004000000 */
[----:B------:R-:W-:Y:S04]  /*b050*/  STL [R1+0x8], R10 ;  /* 0x0000080a01007387 */ /* 0x000fe80000100800 */
[----:B------:R-:W-:Y:S04]  /*b060*/  STL [R1+0x1f78], R0 ;  /* 0x001f780001007387 */ /* 0x000fe80000100800 */
[----:B------:R4:W-:Y:S01]  /*b070*/  STL [R1+0x4], R9 ;  /* 0x0000040901007387 */ /* 0x0009e20000100800 */
[----:B--2---:R-:W-:-:S05]  /*b080*/  SEL R59, R3, R59, !P0 ;  /* 0x0000003b033b7207 */ /* 0x004fca0004000000 */
[----:B------:R-:W-:Y:S04]  /*b090*/  STL [R1+0x1f7c], R59 ;  /* 0x001f7c3b01007387 */ /* 0x000fe80000100800 */
[----:B0-----:R-:W2:Y:S04]  /*b0a0*/  LDL.LU R14, [R1+0x1f4] ;  /* 0x0001f400010e7983 */ /* 0x001ea80000300800 */
[----:B-1----:R-:W2:Y:S01]  /*b0b0*/  LDL.LU R13, [R1+0x1f0] ;  /* 0x0001f000010d7983 */ /* 0x002ea20000300800 */
[----:B---3--:R-:W-:-:S03]  /*b0c0*/  SEL R58, R3, R61, !P0 ;  /* 0x0000003d033a7207 */ /* 0x008fc60004000000 */
[----:B------:R-:W3:Y:S01]  /*b0d0*/  LDL.LU R61, [R1+0x1cc] ;  /* 0x0001cc00013d7983 */ /* 0x000ee20000300800 */
[C---:B------:R-:W-:Y:S02]  /*b0e0*/  SEL R36, R3.reuse, R36, !P0 ;  /* 0x0000002403247207 */ /* 0x040fe40004000000 */
[C---:B------:R-:W-:Y:S01]  /*b0f0*/  SEL R37, R3.reuse, R37, !P0 ;  /* 0x0000002503257207 */ /* 0x040fe20004000000 */
[----:B----4-:R-:W4:Y:S01]  /*b100*/  LDL.LU R9, [R1+0x130] ;  /* 0x0001300001097983 */ /* 0x010f220000300800 */
[----:B------:R-:W-:-:S03]  /*b110*/  SEL R38, R3, R38, !P0 ;  /* 0x0000002603267207 */ /* 0x000fc60004000000 */
[----:B------:R-:W4:Y:S01]  /*b120*/  LDL.LU R10, [R1+0x12c] ;  /* 0x00012c00010a7983 */ /* 0x000f220000300800 */
[----:B------:R-:W-:-:S03]  /*b130*/  SEL R39, R3, R39, !P0 ;  /* 0x0000002703277207 */ /* 0x000fc60004000000 */
[----:B------:R-:W4:Y:S01]  /*b140*/  LDL.LU R11, [R1+0x128] ;  /* 0x00012800010b7983 */ /* 0x000f220000300800 */
[----:B------:R-:W-:-:S03]  /*b150*/  SEL R40, R3, R40, !P0 ;  /* 0x0000002803287207 */ /* 0x000fc60004000000 */
[----:B------:R-:W4:Y:S01]  /*b160*/  LDL.LU R12, [R1+0x124] ;  /* 0x00012400010c7983 */ /* 0x000f220000300800 */
        /* <DEDUP_REMOVED lines=28> */
[C---:B------:R-:W-:Y:S01]  /*b330*/  SEL R55, R3.reuse, R55, !P0 ;  /* 0x0000003703377207 */ /* 0x040fe20004000000 */
[----:B------:R-:W-:Y:S02]  /*b340*/  @!P3 IMAD.MOV R4, RZ, RZ, -R4 ;  /* 0x000000ffff04b224 */ /* 0x000fe400078e0a04 */
        /* <DEDUP_REMOVED lines=18> */
[----:B------:R-:W-:-:S03]  /*b470*/  LEA.HI.X.SX32 R2, R60, UR11, 0x1, P5 ;  /* 0x0000000b3c027c11 */ /* 0x000fc6000a8f0eff */
[----:B------:R-:W-:Y:S01]  /*b480*/  STL [R1+0x1fdc], R7 ;  /* 0x001fdc0701007387 */ /* 0x000fe20000100800 */
[----:B------:R-:W-:-:S03]  /*b490*/  IMAD.U32 R60, RZ, RZ, UR8 ;  /* 0x00000008ff3c7e24 */ /* 0x000fc6000f8e00ff */
[----:B------:R-:W-:Y:S04]  /*b4a0*/  STL [R1+0x1fe0], R6 ;  /* 0x001fe00601007387 */ /* 0x000fe80000100800 */
[----:B------:R-:W-:Y:S04]  /*b4b0*/  STL [R1+0x1fe4], R5 ;  /* 0x001fe40501007387 */ /* 0x000fe80000100800 */
[----:B------:R2:W-:Y:S04]  /*b4c0*/  STL [R1+0x1fe8], R4 ;  /* 0x001fe80401007387 */ /* 0x0005e80000100800 */
[----:B------:R-:W-:Y:S01]  /*b4d0*/  STL [R1+0x1f6c], R60 ;  /* 0x001f6c3c01007387 */ /* 0x000fe20000100800 */
[----:B--2---:R-:W-:-:S02]  /*b4e0*/  IMAD R4, R14, UR10, RZ ;  /* 0x0000000a0e047c24 */ /* 0x004fc4000f8e02ff */
[----:B------:R-:W-:-:S03]  /*b4f0*/  IMAD R0, R13, UR10, RZ ;  /* 0x0000000a0d007c24 */ /* 0x000fc6000f8e02ff */
[----:B------:R-:W-:Y:S01]  /*b500*/  STL [R1+0x154], R4 ;  /* 0x0001540401007387 */ /* 0x000fe20000100800 */
[----:B---3--:R-:W-:-:S05]  /*b510*/  IMAD R61, R61, UR10, RZ ;  /* 0x0000000a3d3d7c24 */ /* 0x008fca000f8e02ff */
[----:B------:R-:W-:Y:S04]  /*b520*/  STL [R1+0x1f70], R61 ;  /* 0x001f703d01007387 */ /* 0x000fe80000100800 */
[----:B------:R0:W-:Y:S04]  /*b530*/  STL [R1+0x1c8], R0 ;  /* 0x0001c80001007387 */ /* 0x0001e80000100800 */
[----:B------:R-:W2:Y:S04]  /*b540*/  LDL.LU R13, [R1+0x120] ;  /* 0x00012000010d7983 */ /* 0x000ea80000300800 */
        /* <DEDUP_REMOVED lines=22> */
[----:B------:R-:W4:Y:S04]  /*b6b0*/  LDL.LU R40, [R1+0xc4] ;  /* 0x0000c40001287983 */ /* 0x000f280000300800 */
[----:B------:R-:W2:Y:S04]  /*b6c0*/  LDL.LU R39, [R1+0xc0] ;  /* 0x0000c00001277983 */ /* 0x000ea80000300800 */
[----:B------:R-:W3:Y:S04]  /*b6d0*/  LDL.LU R38, [R1+0xbc] ;  /* 0x0000bc0001267983 */ /* 0x000ee80000300800 */
[----:B------:R-:W3:Y:S04]  /*b6e0*/  LDL.LU R37, [R1+0xb8] ;  /* 0x0000b80001257983 */ /* 0x000ee80000300800 */
[----:B------:R-:W3:Y:S04]  /*b6f0*/  LDL.LU R36, [R1+0xb0] ;  /* 0x0000b00001247983 */ /* 0x000ee80000300800 */
[----:B------:R-:W3:Y:S04]  /*b700*/  LDL.LU R58, [R1+0xa8] ;  /* 0x0000a800013a7983 */ /* 0x000ee80000300800 */
[----:B------:R-:W3:Y:S04]  /*b710*/  LDL.LU R59, [R1+0xa4] ;  /* 0x0000a400013b7983 */ /* 0x000ee80000300800 */
[----:B0-----:R-:W3:Y:S01]  /*b720*/  LDL.LU R0, [R1+0xa0] ;  /* 0x0000a00001007983 */ /* 0x001ee20000300800 */
[----:B----4-:R-:W-:-:S02]  /*b730*/  IMAD R4, R40, UR9, RZ ;  /* 0x0000000928047c24 */ /* 0x010fc4000f8e02ff */
[----:B--2---:R-:W-:-:S03]  /*b740*/  IMAD R6, R39, UR9, RZ ;  /* 0x0000000927067c24 */ /* 0x004fc6000f8e02ff */
[----:B------:R0:W-:Y:S01]  /*b750*/  STL [R1+0x30], R4 ;  /* 0x0000300401007387 */ /* 0x0001e20000100800 */
[----:B---3--:R-:W-:-:S03]  /*b760*/  IMAD R5, R38, UR9, RZ ;  /* 0x0000000926057c24 */ /* 0x008fc6000f8e02ff */
[----:B------:R1:W-:Y:S01]  /*b770*/  STL [R1+0x34], R6 ;  /* 0x0000340601007387 */ /* 0x0003e20000100800 */
[----:B0-----:R-:W-:-:S03]  /*b780*/  IMAD R4, R37, UR9, RZ ;  /* 0x0000000925047c24 */ /* 0x001fc6000f8e02ff */
[----:B------:R0:W-:Y:S01]  /*b790*/  STL [R1+0x38], R5 ;  /* 0x0000380501007387 */ /* 0x0001e20000100800 */
[----:B-1----:R-:W-:-:S03]  /*b7a0*/  IMAD R6, R36, UR9, RZ ;  /* 0x0000000924067c24 */ /* 0x002fc6000f8e02ff */
[----:B------:R1:W-:Y:S01]  /*b7b0*/  STL [R1+0x40], R4 ;  /* 0x0000400401007387 */ /* 0x0003e20000100800 */
[----:B0-----:R-:W-:-:S03]  /*b7c0*/  IMAD R5, R58, UR9, RZ ;  /* 0x000000093a057c24 */ /* 0x001fc6000f8e02ff */
[----:B------:R-:W-:Y:S01]  /*b7d0*/  STL [R1+0x48], R6 ;  /* 0x0000480601007387 */ /* 0x000fe20000100800 */
[----:B-1----:R-:W-:-:S03]  /*b7e0*/  IMAD R4, R59, UR9, RZ ;  /* 0x000000093b047c24 */ /* 0x002fc6000f8e02ff */
[----:B------:R-:W-:Y:S01]  /*b7f0*/  STL [R1+0x50], R5 ;  /* 0x0000500501007387 */ /* 0x000fe20000100800 */
[----:B------:R-:W-:-:S03]  /*b800*/  IMAD R0, R0, UR9, RZ ;  /* 0x0000000900007c24 */ /* 0x000fc6000f8e02ff */
[----:B------:R-:W2:Y:S04]  /*b810*/  LDL.LU R61, [R1+0x90] ;  /* 0x00009000013d7983 */ /* 0x000ea80000300800 */
[----:B------:R0:W-:Y:S04]  /*b820*/  STL [R1+0x58], R4 ;  /* 0x0000580401007387 */ /* 0x0001e80000100800 */
[----:B------:R-:W3:Y:S04]  /*b830*/  LDL.LU R60, [R1+0x134] ;  /* 0x00013400013c7983 */ /* 0x000ee80000300800 */
[----:B------:R1:W-:Y:S04]  /*b840*/  STL [R1+0x5c], R0 ;  /* 0x00005c0001007387 */ /* 0x0003e80000100800 */
        /* <DEDUP_REMOVED lines=28> */
[----:B-1----:R-:W4:Y:S01]  /*ba10*/  LDL.LU R0, [R1+0x160] ;  /* 0x0001600001007983 */ /* 0x002f220000300800 */
[----:B--2---:R-:W-:-:S02]  /*ba20*/  IMAD R61, R61, UR9, RZ ;  /* 0x000000093d3d7c24 */ /* 0x004fc4000f8e02ff */
[----:B---3--:R-:W-:-:S03]  /*ba30*/  IMAD R60, R60, UR9, RZ ;  /* 0x000000093c3c7c24 */ /* 0x008fc6000f8e02ff */
[----:B------:R4:W-:Y:S04]  /*ba40*/  STL [R1+0x70], R61 ;  /* 0x0000703d01007387 */ /* 0x0009e80000100800 */
[----:B------:R0:W-:Y:S01]  /*ba50*/  STL [R1+0x88], R60 ;  /* 0x0000883c01007387 */ /* 0x0001e20000100800 */
[----:B----4-:R-:W-:Y:S02]  /*ba60*/  IMAD R61, R4, UR9, RZ ;  /* 0x00000009043d7c24 */ /* 0x010fe4000f8e02ff */
[----:B0-----:R-:W-:Y:S02]  /*ba70*/  IMAD R60, R5, UR9, RZ ;  /* 0x00000009053c7c24 */ /* 0x001fe4000f8e02ff */
[----:B------:R-:W-:Y:S01]  /*ba80*/  IMAD R4, R6, UR9, RZ ;  /* 0x0000000906047c24 */ /* 0x000fe2000f8e02ff */
[----:B------:R-:W-:Y:S01]  /*ba90*/  STL [R1+0x90], R61 ;  /* 0x0000903d01007387 */ /* 0x000fe20000100800 */
[----:B------:R-:W-:-:S03]  /*baa0*/  IMAD R5, R7, UR9, RZ ;  /* 0x0000000907057c24 */ /* 0x000fc6000f8e02ff */
[----:B------:R-:W-:Y:S01]  /*bab0*/  STL [R1+0x94], R60 ;  /* 0x0000943c01007387 */ /* 0x000fe20000100800 */
[----:B------:R-:W-:-:S03]  /*bac0*/  IMAD R6, R57, UR9, RZ ;  /* 0x0000000939067c24 */ /* 0x000fc6000f8e02ff */
[----:B------:R0:W-:Y:S04]  /*bad0*/  STL [R1+0x98], R4 ;  /* 0x0000980401007387 */ /* 0x0001e80000100800 */
[----:B------:R1:W-:Y:S01]  /*bae0*/  STL [R1+0x9c], R5 ;  /* 0x00009c0501007387 */ /* 0x0003e20000100800 */
[----:B0-----:R-:W-:-:S03]  /*baf0*/  IMAD R4, R56, UR9, RZ ;  /* 0x0000000938047c24 */ /* 0x001fc6000f8e02ff */
[----:B------:R0:W-:Y:S01]  /*bb00*/  STL [R1+0xa0], R6 ;  /* 0x0000a00601007387 */ /* 0x0001e20000100800 */
[----:B-1----:R-:W-:-:S03]  /*bb10*/  IMAD R5, R55, UR9, RZ ;  /* 0x0000000937057c24 */ /* 0x002fc6000f8e02ff */
[----:B------:R1:W-:Y:S04]  /*bb20*/  STL [R1+0xa4], R4 ;  /* 0x0000a40401007387 */ /* 0x0003e80000100800 */
[----:B------:R2:W-:Y:S01]  /*bb30*/  STL [R1+0xa8], R5 ;  /* 0x0000a80501007387 */ /* 0x0005e20000100800 */
[----:B0-----:R-:W-:Y:S02]  /*bb40*/  IMAD R6, R54, UR9, RZ ;  /* 0x0000000936067c24 */ /* 0x001fe4000f8e02ff */
[----:B-1----:R-:W-:-:S03]  /*bb50*/  IMAD R4, R53, UR9, RZ ;  /* 0x0000000935047c24 */ /* 0x002fc6000f8e02ff */
[----:B------:R0:W-:Y:S01]  /*bb60*/  STL [R1+0xac], R6 ;  /* 0x0000ac0601007387 */ /* 0x0001e20000100800 */
[----:B--2---:R-:W-:-:S03]  /*bb70*/  IMAD R5, R52, UR9, RZ ;  /* 0x0000000934057c24 */ /* 0x004fc6000f8e02ff */
        /* <DEDUP_REMOVED lines=30> */
[----:B------:R1:W-:Y:S01]  /*bd60*/  STL [R1+0xec], R4 ;  /* 0x0000ec0401007387 */ /* 0x0003e20000100800 */
[----:B------:R-:W-:-:S03]  /*bd70*/  IMAD R0, R0, UR9, RZ ;  /* 0x0000000900007c24 */ /* 0x000fc6000f8e02ff */
[----:B------:R2:W-:Y:S01]  /*bd80*/  STL [R1+0xf0], R5 ;  /* 0x0000f00501007387 */ /* 0x0005e20000100800 */
[----:B0-----:R-:W-:Y:S02]  /*bd90*/  IMAD R6, R36, UR9, RZ ;  /* 0x0000000924067c24 */ /* 0x001fe4000f8e02ff */
[----:B-1----:R-:W-:-:S03]  /*bda0*/  IMAD R4, R58, UR9, RZ ;  /* 0x000000093a047c24 */ /* 0x002fc6000f8e02ff */
[----:B------:R-:W-:Y:S01]  /*bdb0*/  STL [R1+0xf4], R6 ;  /* 0x0000f40601007387 */ /* 0x000fe20000100800 */
[----:B--2---:R-:W-:-:S03]  /*bdc0*/  IMAD R5, R59, UR9, RZ ;  /* 0x000000093b057c24 */ /* 0x004fc6000f8e02ff */
[----:B------:R0:W-:Y:S04]  /*bdd0*/  STL [R1+0xf8], R4 ;  /* 0x0000f80401007387 */ /* 0x0001e80000100800 */
[----:B0-----:R-:W2:Y:S04]  /*bde0*/  LDL.LU R4, [R1+0x158] ;  /* 0x0001580001047983 */ /* 0x001ea80000300800 */
[----:B------:R0:W-:Y:S04]  /*bdf0*/  STL [R1+0xfc], R5 ;  /* 0x0000fc0501007387 */ /* 0x0001e80000100800 */
[----:B0-----:R-:W3:Y:S04]  /*be00*/  LDL.LU R5, [R1+0x148] ;  /* 0x0001480001057983 */ /* 0x001ee80000300800 */
        /* <DEDUP_REMOVED lines=29> */
[----:B------:R-:W4:Y:S01]  /*bfe0*/  LDL.LU R60, [R1+0x4] ;  /* 0x00000400013c7983 */ /* 0x000f220000300800 */
[----:B--2---:R-:W-:-:S05]  /*bff0*/  IMAD R4, R4, UR9, RZ ;  /* 0x0000000904047c24 */ /* 0x004fca000f8e02ff */
[----:B------:R0:W-:Y:S01]  /*c000*/  STL [R1+0x104], R4 ;  /* 0x0001040401007387 */ /* 0x0001e20000100800 */
[----:B---3--:R-:W-:-:S03]  /*c010*/  IMAD R5, R5, UR9, RZ ;  /* 0x0000000905057c24 */ /* 0x008fc6000f8e02ff */
[----:B0-----:R-:W2:Y:S04]  /*c020*/  LDL.LU R4, [R1+0x1fe8] ;  /* 0x001fe80001047983 */ /* 0x001ea80000300800 */
[----:B------:R0:W-:Y:S01]  /*c030*/  STL [R1+0x108], R5 ;  /* 0x0001080501007387 */ /* 0x0001e20000100800 */
[----:B----4-:R-:W-:Y:S02]  /*c040*/  IMAD R6, R6, UR9, RZ ;  /* 0x0000000906067c24 */ /* 0x010fe4000f8e02ff */
[----:B------:R-:W-:Y:S01]  /*c050*/  IMAD R7, R7, UR9, RZ ;  /* 0x0000000907077c24 */ /* 0x000fe2000f8e02ff */
[----:B0-----:R-:W3:Y:S01]  /*c060*/  LDL.LU R5, [R1+0x1fe4] ;  /* 0x001fe40001057983 */ /* 0x001ee20000300800 */
[----:B------:R-:W-:-:S03]  /*c070*/  IMAD R57, R57, UR9, RZ ;  /* 0x0000000939397c24 */ /* 0x000fc6000f8e02ff */
[----:B------:R0:W-:Y:S01]  /*c080*/  STL [R1+0x10c], R6 ;  /* 0x00010c0601007387 */ /* 0x0001e20000100800 */
[----:B------:R-:W-:Y:S02]  /*c090*/  IMAD R56, R56, UR9, RZ ;  /* 0x0000000938387c24 */ /* 0x000fe4000f8e02ff */
[----:B------:R-:W-:Y:S01]  /*c0a0*/  IMAD R55, R55, UR9, RZ ;  /* 0x0000000937377c24 */ /* 0x000fe2000f8e02ff */
[----:B0-----:R-:W4:Y:S01]  /*c0b0*/  LDL.LU R6, [R1+0x1fe0] ;  /* 0x001fe00001067983 */ /* 0x001f220000300800 */
[----:B------:R-:W-:-:S03]  /*c0c0*/  IMAD R54, R54, UR9, RZ ;  /* 0x0000000936367c24 */ /* 0x000fc6000f8e02ff */
[----:B------:R0:W-:Y:S01]  /*c0d0*/  STL [R1+0x110], R7 ;  /* 0x0001100701007387 */ /* 0x0001e20000100800 */
[----:B------:R-:W-:Y:S02]  /*c0e0*/  IMAD R53, R53, UR9, RZ ;  /* 0x0000000935357c24 */ /* 0x000fe4000f8e02ff */
[----:B------:R-:W-:Y:S01]  /*c0f0*/  IMAD R52, R52, UR9, RZ ;  /* 0x0000000934347c24 */ /* 0x000fe2000f8e02ff */
[----:B0-----:R-:W3:Y:S04]  /*c100*/  LDL.LU R7, [R1+0x1fdc] ;  /* 0x001fdc0001077983 */ /* 0x001ee80000300800 */
[----:B------:R0:W-:Y:S01]  /*c110*/  STL [R1+0x114], R57 ;  /* 0x0001143901007387 */ /* 0x0001e20000100800 */
[----:B------:R-:W-:-:S03]  /*c120*/  IMAD R51, R51, UR9, RZ ;  /* 0x0000000933337c24 */ /* 0x000fc6000f8e02ff */
[----:B0-----:R-:W4:Y:S04]  /*c130*/  LDL.LU R57, [R1+0x1fd8] ;  /* 0x001fd80001397983 */ /* 0x001f280000300800 */
[----:B------:R0:W-:Y:S01]  /*c140*/  STL [R1+0x118], R56 ;  /* 0x0001183801007387 */ /* 0x0001e20000100800 */
[----:B------:R-:W-:-:S03]  /*c150*/  IMAD R50, R50, UR9, RZ ;  /* 0x0000000932327c24 */ /* 0x000fc6000f8e02ff */
        /* <DEDUP_REMOVED lines=52> */
[----:B------:R0:W-:Y:S04]  /*c4a0*/  STL [R1+0x20], R38 ;  /* 0x0000202601007387 */ /* 0x0001e80000100800 */
[----:B0-----:R-:W3:Y:S04]  /*c4b0*/  LDL.LU R38, [R1+0x1f8c] ;  /* 0x001f8c0001267983 */ /* 0x001ee80000300800 */
[----:B------:R0:W-:Y:S04]  /*c4c0*/  STL [R1+0x1c], R37 ;  /* 0x00001c2501007387 */ /* 0x0001e80000100800 */
        /* <DEDUP_REMOVED lines=8> */
[----:B0-----:R-:W2:Y:S01]  /*c550*/  LDL.LU R0, [R1+0x1f78] ;  /* 0x001f780001007983 */ /* 0x001ea20000300800 */
[----:B------:R-:W-:-:S05]  /*c560*/  IMAD R61, R61, UR9, RZ ;  /* 0x000000093d3d7c24 */ /* 0x000fca000f8e02ff */
[----:B------:R0:W-:Y:S02]  /*c570*/  STL [R1+0x8], R61 ;  /* 0x0000083d01007387 */ /* 0x0001e40000100800 */
[----:B0-----:R-:W-:Y:S02]  /*c580*/  IMAD R61, R60, UR9, RZ ;  /* 0x000000093c3d7c24 */ /* 0x001fe4000f8e02ff */
[----:B--2---:R-:W-:Y:S02]  /*c590*/  IMAD R60, R0, UR9, RZ ;  /* 0x00000009003c7c24 */ /* 0x004fe4000f8e02ff */
[----:B------:R-:W2:Y:S01]  /*c5a0*/  LDL.LU R0, [R1+0x1f74] ;  /* 0x001f740001007983 */ /* 0x000ea20000300800 */
[----:B------:R-:W-:Y:S02]  /*c5b0*/  IMAD R4, R4, UR9, RZ ;  /* 0x0000000904047c24 */ /* 0x000fe4000f8e02ff */
[----:B------:R-:W-:-:S03]  /*c5c0*/  IMAD R8, R8, UR9, RZ ;  /* 0x0000000908087c24 */ /* 0x000fc6000f8e02ff */
[----:B------:R2:W-:Y:S01]  /*c5d0*/  STL [R1+0x11c], R4 ;  /* 0x00011c0401007387 */ /* 0x0005e20000100800 */
[----:B------:R-:W-:Y:S02]  /*c5e0*/  IMAD R9, R9, UR9, RZ ;  /* 0x0000000909097c24 */ /* 0x000fe4000f8e02ff */
[----:B------:R-:W-:Y:S02]  /*c5f0*/  IMAD R10, R10, UR9, RZ ;  /* 0x000000090a0a7c24 */ /* 0x000fe4000f8e02ff */
[----:B------:R-:W-:Y:S02]  /*c600*/  IMAD R11, R11, UR9, RZ ;  /* 0x000000090b0b7c24 */ /* 0x000fe4000f8e02ff */
[----:B------:R-:W-:Y:S02]  /*c610*/  IMAD R12, R12, UR9, RZ ;  /* 0x000000090c0c7c24 */ /* 0x000fe4000f8e02ff */
[----:B------:R-:W-:Y:S02]  /*c620*/  IMAD R13, R13, UR9, RZ ;  /* 0x000000090d0d7c24 */ /* 0x000fe4000f8e02ff */
[----:B------:R-:W-:-:S02]  /*c630*/  IMAD R14, R14, UR9, RZ ;  /* 0x000000090e0e7c24 */ /* 0x000fc4000f8e02ff */
        /* <DEDUP_REMOVED lines=15> */
[----:B------:R-:W-:Y:S01]  /*c730*/  IMAD R30, R30, UR9, RZ ;  /* 0x000000091e1e7c24 */ /* 0x000fe2000f8e02ff */
[----:B--2---:R-:W-:-:S05]  /*c740*/  LEA R4, P0, R8, R0, 0x1 ;  /* 0x0000000008047211 */ /* 0x004fca00078008ff */
[----:B------:R0:W-:Y:S02]  /*c750*/  STL [R1+0x1f54], R4 ;  /* 0x001f540401007387 */ /* 0x0001e40000100800 */
[----:B0-----:R-:W-:-:S05]  /*c760*/  LEA R4, P3, R9, R0, 0x1 ;  /* 0x0000000009047211 */ /* 0x001fca00078608ff */
        /* <DEDUP_REMOVED lines=8> */
[----:B------:R0:W-:Y:S01]  /*c7f0*/  STL [R1+0x1f4c], R4 ;  /* 0x001f4c0401007387 */ /* 0x0001e20000100800 */
[-C--:B------:R-:W-:Y:S02]  /*c800*/  LEA.HI.X.SX32 R8, R8, R2.reuse, 0x1, P0 ;  /* 0x0000000208087211 */ /* 0x080fe400000f0eff */
[----:B------:R-:W-:Y:S02]  /*c810*/  LEA.HI.X.SX32 R9, R9, R2, 0x1, P3 ;  /* 0x0000000209097211 */ /* 0x000fe400018f0eff */
[----:B0-----:R-:W-:-:S05]  /*c820*/  LEA R4, P5, R14, R0, 0x1 ;  /* 0x000000000e047211 */ /* 0x001fca00078a08ff */
[----:B------:R0:W-:Y:S04]  /*c830*/  STL [R1+0x1f50], R4 ;  /* 0x001f500401007387 */ /* 0x0001e80000100800 */
[----:B------:R1:W-:Y:S01]  /*c840*/  STL [R1+0x1f38], R8 ;  /* 0x001f380801007387 */ /* 0x0003e20000100800 */
[-C--:B0-----:R-:W-:Y:S02]  /*c850*/  LEA R4, P0, R15, R0.reuse, 0x1 ;  /* 0x000000000f047211 */ /* 0x081fe400078008ff */
[----:B-1----:R-:W-:-:S03]  /*c860*/  LEA R8, P3, R16, R0, 0x1 ;  /* 0x0000000010087211 */ /* 0x002fc600078608ff */
[----:B------:R0:W-:Y:S04]  /*c870*/  STL [R1+0x1f34], R4 ;  /* 0x001f340401007387 */ /* 0x0001e80000100800 */
[----:B------:R1:W-:Y:S01]  /*c880*/  STL [R1+0x1f2c], R9 ;  /* 0x001f2c0901007387 */ /* 0x0003e20000100800 */
[----:B0-----:R-:W-:-:S03]  /*c890*/  LEA.HI.X.SX32 R4, R10, R2, 0x1, P2 ;  /* 0x000000020a047211 */ /* 0x001fc600010f0eff */
[----:B------:R0:W-:Y:S01]  /*c8a0*/  STL [R1+0x1f30], R8 ;  /* 0x001f300801007387 */ /* 0x0001e20000100800 */
[----:B-1----:R-:W-:-:S03]  /*c8b0*/  LEA R9, P2, R17, R0, 0x1 ;  /* 0x0000000011097211 */ /* 0x002fc600078408ff */
[----:B------:R1:W-:Y:S04]  /*c8c0*/  STL [R1+0x1f24], R4 ;  /* 0x001f240401007387 */ /* 0x0003e80000100800 */
[----:B------:R2:W-:Y:S01]  /*c8d0*/  STL [R1+0x1f28], R9 ;  /* 0x001f280901007387 */ /* 0x0005e20000100800 */
[----:B0-----:R-:W-:Y:S02]  /*c8e0*/  LEA.HI.X.SX32 R8, R11, R2, 0x1, P1 ;  /* 0x000000020b087211 */ /* 0x001fe400008f0eff */
[----:B-1----:R-:W-:-:S03]  /*c8f0*/  LEA R4, P1, R18, R0, 0x1 ;  /* 0x0000000012047211 */ /* 0x002fc600078208ff */
[----:B------:R0:W-:Y:S01]  /*c900*/  STL [R1+0x1f1c], R8 ;  /* 0x001f1c0801007387 */ /* 0x0001e20000100800 */
[----:B--2---:R-:W-:-:S03]  /*c910*/  LEA.HI.X.SX32 R9, R12, R2, 0x1, P4 ;  /* 0x000000020c097211 */ /* 0x004fc600020f0eff */
[----:B------:R1:W-:Y:S04]  /*c920*/  STL [R1+0x1f20], R4 ;  /* 0x001f200401007387 */ /* 0x0003e80000100800 */
[----:B------:R2:W-:Y:S01]  /*c930*/  STL [R1+0x1f14], R9 ;  /* 0x001f140901007387 */ /* 0x0005e20000100800 */
[----:B0-----:R-:W-:Y:S02]  /*c940*/  LEA R8, P4, R19, R0, 0x1 ;  /* 0x0000000013087211 */ /* 0x001fe400078808ff */
[----:B-1----:R-:W-:-:S03]  /*c950*/  LEA.HI.X.SX32 R4, R13, R2, 0x1, P6 ;  /* 0x000000020d047211 */ /* 0x002fc600030f0eff */
[----:B------:R0:W-:Y:S01]  /*c960*/  STL [R1+0x1f18], R8 ;  /* 0x001f180801007387 */ /* 0x0001e20000100800 */
[----:B--2---:R-:W-:-:S03]  /*c970*/  LEA R9, P6, R20, R0, 0x1 ;  /* 0x0000000014097211 */ /* 0x004fc600078c08ff */
        /* <DEDUP_REMOVED lines=19> */
[----:B------:R-:W-:Y:S01]  /*cab0*/  STL [R1+0x1ee4], R9 ;  /* 0x001ee40901007387 */ /* 0x000fe20000100800 */
[----:B0-----:R-:W-:-:S03]  /*cac0*/  LEA R8, P1, R25, R0, 0x1 ;  /* 0x0000000019087211 */ /* 0x001fc600078208ff */
[----:B------:R-:W2:Y:S01]  /*cad0*/  LDL.LU R16, [R1+0x30] ;  /* 0x0000300001107983 */ /* 0x000ea20000300800 */
[----:B-1----:R-:W-:-:S03]  /*cae0*/  LEA.HI.X.SX32 R4, R19, R2, 0x1, P4 ;  /* 0x0000000213047211 */ /* 0x002fc600020f0eff */
[----:B------:R0:W-:Y:S04]  /*caf0*/  STL [R1+0x1ee8], R8 ;  /* 0x001ee80801007387 */ /* 0x0001e80000100800 */
[----:B------:R1:W-:Y:S04]  /*cb00*/  STL [R1+0x1edc], R4 ;  /* 0x001edc0401007387 */ /* 0x0003e80000100800 */
[----:B------:R-:W4:Y:S01]  /*cb10*/  LDL.LU R15, [R1+0x34] ;  /* 0x00003400010f7983 */ /* 0x000f220000300800 */
[----:B0-----:R-:W-:Y:S02]  /*cb20*/  LEA R8, P4, R26, R0, 0x1 ;  /* 0x000000001a087211 */ /* 0x001fe400078808ff */
[----:B-1----:R-:W-:-:S03]  /*cb30*/  LEA.HI.X.SX32 R4, R20, R2, 0x1, P6 ;  /* 0x0000000214047211 */ /* 0x002fc600030f0eff */
[----:B------:R0:W-:Y:S04]  /*cb40*/  STL [R1+0x1ee0], R8 ;  /* 0x001ee00801007387 */ /* 0x0001e80000100800 */
[----:B------:R1:W-:Y:S04]  /*cb50*/  STL [R1+0x1ed4], R4 ;  /* 0x001ed40401007387 */ /* 0x0003e80000100800 */
[----:B------:R-:W3:Y:S01]  /*cb60*/  LDL.LU R14, [R1+0x38] ;  /* 0x00003800010e7983 */ /* 0x000ee20000300800 */
        /* <DEDUP_REMOVED lines=20> */
[----:B------:R-:W-:Y:S02]  /*ccb0*/  IMAD R31, R31, UR9, RZ ;  /* 0x000000091f1f7c24 */ /* 0x000fe4000f8e02ff */
[----:B------:R-:W-:-:S03]  /*ccc0*/  IMAD R32, R32, UR9, RZ ;  /* 0x0000000920207c24 */ /* 0x000fc6000f8e02ff */
[----:B0-----:R-:W-:Y:S02]  /*ccd0*/  LEA R8, P2, R31, R0, 0x1 ;  /* 0x000000001f087211 */ /* 0x001fe400078408ff */
[----:B-1----:R-:W-:Y:S01]  /*cce0*/  LEA.HI.X.SX32 R4, R25, R2, 0x1, P1 ;  /* 0x0000000219047211 */ /* 0x002fe200008f0eff */
[----:B------:R-:W-:Y:S02]  /*ccf0*/  IMAD R33, R33, UR9, RZ ;  /* 0x0000000921217c24 */ /* 0x000fe4000f8e02ff */
[----:B------:R0:W-:Y:S04]  /*cd00*/  STL [R1+0x1eb8], R8 ;  /* 0x001eb80801007387 */ /* 0x0001e80000100800 */
[----:B------:R1:W-:Y:S04]  /*cd10*/  STL [R1+0x1eac], R4 ;  /* 0x001eac0401007387 */ /* 0x0003e80000100800 */
[----:B------:R-:W3:Y:S01]  /*cd20*/  LDL.LU R9, [R1+0x5c] ;  /* 0x00005c0001097983 */ /* 0x000ee20000300800 */
[----:B0-----:R-:W-:-:S02]  /*cd30*/  LEA R8, P1, R32, R0, 0x1 ;  /* 0x0000000020087211 */ /* 0x001fc400078208ff */
[----:B-1----:R-:W-:-:S03]  /*cd40*/  LEA.HI.X.SX32 R4, R26, R2, 0x1, P4 ;  /* 0x000000021a047211 */ /* 0x002fc600020f0eff */
[----:B------:R0:W-:Y:S01]  /*cd50*/  STL [R1+0x1eb0], R8 ;  /* 0x001eb00801007387 */ /* 0x0001e20000100800 */
[----:B------:R-:W-:-:S03]  /*cd60*/  IMAD R34, R34, UR9, RZ ;  /* 0x0000000922227c24 */ /* 0x000fc6000f8e02ff */
[----:B------:R1:W-:Y:S04]  /*cd70*/  STL [R1+0x1ea4], R4 ;  /* 0x001ea40401007387 */ /* 0x0003e80000100800 */
[----:B------:R-:W3:Y:S01]  /*cd80*/  LDL.LU R24, [R1+0x70] ;  /* 0x0000700001187983 */ /* 0x000ee20000300800 */
[----:B0-----:R-:W-:Y:S02]  /*cd90*/  LEA R8, P4, R33, R0, 0x1 ;  /* 0x0000000021087211 */ /* 0x001fe400078808ff */
[----:B-1----:R-:W-:-:S03]  /*cda0*/  LEA.HI.X.SX32 R4, R27, R2, 0x1, P6 ;  /* 0x000000021b047211 */ /* 0x002fc600030f0eff */
[----:B------:R0:W-:Y:S01]  /*cdb0*/  STL [R1+0x1ea8], R8 ;  /* 0x001ea80801007387 */ /* 0x0001e20000100800 */
[----:B------:R-:W-:Y:S01]  /*cdc0*/  LEA R17, P6, R34, R0, 0x1 ;  /* 0x0000000022117211 */ /* 0x000fe200078c08ff */
[----:B------:R-:W-:Y:S02]  /*cdd0*/  IMAD R35, R35, UR9, RZ ;  /* 0x0000000923237c24 */ /* 0x000fe4000f8e02ff */
[----:B------:R1:W-:Y:S04]  /*cde0*/  STL [R1+0x1e9c], R4 ;  /* 0x001e9c0401007387 */ /* 0x0003e80000100800 */
[----:B0-----:R-:W3:Y:S01]  /*cdf0*/  LDL.LU R8, [R1+0x88] ;  /* 0x0000880001087983 */ /* 0x001ee20000300800 */
[----:B-1----:R-:W-:-:S03]  /*ce00*/  LEA.HI.X.SX32 R4, R28, R2, 0x1, P5 ;  /* 0x000000021c047211 */ /* 0x002fc600028f0eff */
[----:B------:R0:W-:Y:S04]  /*ce10*/  STL [R1+0x1ea0], R17 ;  /* 0x001ea01101007387 */ /* 0x0001e80000100800 */
[----:B------:R1:W-:Y:S04]  /*ce20*/  STL [R1+0x1e94], R4 ;  /* 0x001e940401007387 */ /* 0x0003e80000100800 */
[----:B------:R-:W3:Y:S01]  /*ce30*/  LDL.LU R23, [R1+0x90] ;  /* 0x0000900001177983 */ /* 0x000ee20000300800 */
[----:B0-----:R-:W-:Y:S02]  /*ce40*/  LEA R17, P5, R35, R0, 0x1 ;  /* 0x0000000023117211 */ /* 0x001fe400078a08ff */
[----:B-1----:R-:W-:-:S03]  /*ce50*/  LEA.HI.X.SX32 R4, R29, R2, 0x1, P0 ;  /* 0x000000021d047211 */ /* 0x002fc600000f0eff */
[----:B------:R0:W-:Y:S04]  /*ce60*/  STL [R1+0x1e98], R17 ;  /* 0x001e981101007387 */ /* 0x0001e80000100800 */
[----:B------:R1:W-:Y:S01]  /*ce70*/  STL [R1+0x1e8c], R4 ;  /* 0x001e8c0401007387 */ /* 0x0003e20000100800 */
[----:B0-----:R-:W-:-:S03]  /*ce80*/  LEA.HI.X.SX32 R17, R30, R2, 0x1, P3 ;  /* 0x000000021e117211 */ /* 0x001fc600018f0eff */
[----:B-1----:R-:W3:Y:S01]  /*ce90*/  LDL.LU R4, [R1+0x94] ;  /* 0x0000940001047983 */ /* 0x002ee20000300800 */
[----:B--2---:R-:W-:-:S05]  /*cea0*/  LEA R18, P0, R16, R0, 0x1 ;  /* 0x0000000010127211 */ /* 0x004fca00078008ff */
[----:B------:R4:W-:Y:S04]  /*ceb0*/  STL [R1+0x1e90], R18 ;  /* 0x001e901201007387 */ /* 0x0009e80000100800 */
[----:B------:R0:W-:Y:S04]  /*cec0*/  STL [R1+0x1e84], R17 ;  /* 0x001e841101007387 */ /* 0x0001e80000100800 */
[----:B------:R-:W2:Y:S01]  /*ced0*/  LDL.LU R22, [R1+0x98] ;  /* 0x0000980001167983 */ /* 0x000ea20000300800 */
[----:B----4-:R-:W-:Y:S02]  /*cee0*/  LEA R18, P3, R15, R0, 0x1 ;  /* 0x000000000f127211 */ /* 0x010fe400078608ff */
[----:B0-----:R-:W-:-:S03]  /*cef0*/  LEA.HI.X.SX32 R17, R31, R2, 0x1, P2 ;  /* 0x000000021f117211 */ /* 0x001fc600010f0eff */
[----:B------:R3:W-:Y:S04]  /*cf00*/  STL [R1+0x1e88], R18 ;  /* 0x001e881201007387 */ /* 0x0007e80000100800 */
[----:B------:R0:W-:Y:S04]  /*cf10*/  STL [R1+0x1e7c], R17 ;  /* 0x001e7c1101007387 */ /* 0x0001e80000100800 */
[----:B------:R-:W4:Y:S01]  /*cf20*/  LDL.LU R21, [R1+0x9c] ;  /* 0x00009c0001157983 */ /* 0x000f220000300800 */
[----:B---3--:R-:W-:Y:S02]  /*cf30*/  LEA R18, P2, R14, R0, 0x1 ;  /* 0x000000000e127211 */ /* 0x008fe400078408ff */
[----:B0-----:R-:W-:-:S03]  /*cf40*/  LEA.HI.X.SX32 R17, R32, R2, 0x1, P1 ;  /* 0x0000000220117211 */ /* 0x001fc600008f0eff */
        /* <DEDUP_REMOVED lines=12> */
[----:B------:R-:W-:-:S03]  /*d010*/  LEA R25, P6, R11, R0, 0x1 ;  /* 0x000000000b197211 */ /* 0x000fc600078c08ff */
[----:B0-----:R-:W3:Y:S01]  /*d020*/  LDL.LU R18, [R1+0xa8] ;  /* 0x0000a80001127983 */ /* 0x001ee20000300800 */
[----:B-1----:R-:W-:-:S03]  /*d030*/  LEA.HI.X.SX32 R17, R35, R2, 0x1, P5 ;  /* 0x0000000223117211 */ /* 0x002fc600028f0eff */
[----:B------:R0:W-:Y:S01]  /*d040*/  STL [R1+0x1e68], R25 ;  /* 0x001e681901007387 */ /* 0x0001e20000100800 */
[----:B------:R-:W-:-:S03]  /*d050*/  LEA.HI.X.SX32 R16, R16, R2, 0x1, P0 ;  /* 0x0000000210107211 */ /* 0x000fc600000f0eff */
[----:B------:R1:W-:Y:S01]  /*d060*/  STL [R1+0x1b74], R17 ;  /* 0x001b741101007387 */ /* 0x0003e20000100800 */
[----:B0-----:R-:W-:-:S03]  /*d070*/  LEA R25, P5, R10, R0, 0x1 ;  /* 0x000000000a197211 */ /* 0x001fc600078a08ff */
[----:B-1----:R-:W3:Y:S04]  /*d080*/  LDL.LU R17, [R1+0xac] ;  /* 0x0000ac0001117983 */ /* 0x002ee80000300800 */
[----:B------:R-:W-:Y:S04]  /*d090*/  STL [R1+0x1b94], R25 ;  /* 0x001b941901007387 */ /* 0x000fe80000100800 */
[----:B------:R0:W-:Y:S04]  /*d0a0*/  STL [R1+0x1b78], R16 ;  /* 0x001b781001007387 */ /* 0x0001e80000100800 */
[----:B0-----:R-:W3:Y:S01]  /*d0b0*/  LDL.LU R16, [R1+0xb0] ;  /* 0x0000b00001107983 */ /* 0x001ee20000300800 */
[----:B------:R-:W-:-:S02]  /*d0c0*/  LEA R25, P0, R9, R0, 0x1 ;  /* 0x0000000009197211 */ /* 0x000fc400078008ff */
[----:B------:R-:W-:-:S03]  /*d0d0*/  LEA.HI.X.SX32 R15, R15, R2, 0x1, P3 ;  /* 0x000000020f0f7211 */ /* 0x000fc600018f0eff */
[----:B------:R0:W-:Y:S01]  /*d0e0*/  STL [R1+0x1b9c], R25 ;  /* 0x001b9c1901007387 */ /* 0x0001e20000100800 */
[----:B------:R-:W-:-:S03]  /*d0f0*/  LEA.HI.X.SX32 R14, R14, R2, 0x1, P2 ;  /* 0x000000020e0e7211 */ /* 0x000fc600010f0eff */
[----:B------:R1:W-:Y:S01]  /*d100*/  STL [R1+0x1b7c], R15 ;  /* 0x001b7c0f01007387 */ /* 0x0003e20000100800 */
[----:B0-----:R-:W-:-:S03]  /*d110*/  LEA R25, P3, R24, R0, 0x1 ;  /* 0x0000000018197211 */ /* 0x001fc600078608ff */
[----:B-1----:R-:W3:Y:S01]  /*d120*/  LDL.LU R15, [R1+0xb4] ;  /* 0x0000b400010f7983 */ /* 0x002ee20000300800 */
[----:B------:R-:W-:-:S03]  /*d130*/  LEA.HI.X.SX32 R13, R13, R2, 0x1, P1 ;  /* 0x000000020d0d7211 */ /* 0x000fc600008f0eff */
[----:B------:R0:W-:Y:S04]  /*d140*/  STL [R1+0x1ba4], R25 ;  /* 0x001ba41901007387 */ /* 0x0001e80000100800 */
[----:B------:R1:W-:Y:S01]  /*d150*/  STL [R1+0x1b80], R14 ;  /* 0x001b800e01007387 */ /* 0x0003e20000100800 */
[----:B0-----:R-:W-:-:S03]  /*d160*/  LEA R25, P2, R8, R0, 0x1 ;  /* 0x0000000008197211 */ /* 0x001fc600078408ff */
[----:B-1----:R-:W3:Y:S04]  /*d170*/  LDL.LU R14, [R1+0xb8] ;  /* 0x0000b800010e7983 */ /* 0x002ee80000300800 */
[----:B------:R0:W-:Y:S04]  /*d180*/  STL [R1+0x1bac], R25 ;  /* 0x001bac1901007387 */ /* 0x0001e80000100800 */
[----:B------:R1:W-:Y:S01]  /*d190*/  STL [R1+0x1b84], R13 ;  /* 0x001b840d01007387 */ /* 0x0003e20000100800 */
[----:B------:R-:W-:Y:S02]  /*d1a0*/  LEA.HI.X.SX32 R26, R12, R2, 0x1, P4 ;  /* 0x000000020c1a7211 */ /* 0x000fe400020f0eff */
[-C--:B0-----:R-:W-:Y:S01]  /*d1b0*/  LEA R25, P1, R23, R0.reuse, 0x1 ;  /* 0x0000000017197211 */ /* 0x081fe200078208ff */
[----:B-1----:R-:W3:Y:S04]  /*d1c0*/  LDL.LU R13, [R1+0xbc] ;  /* 0x0000bc00010d7983 */ /* 0x002ee80000300800 */
[----:B------:R0:W-:Y:S04]  /*d1d0*/  STL [R1+0x1bb4], R25 ;  /* 0x001bb41901007387 */ /* 0x0001e80000100800 */
[----:B------:R-:W3:Y:S04]  /*d1e0*/  LDL.LU R12, [R1+0xc0] ;  /* 0x0000c000010c7983 */ /* 0x000ee80000300800 */
[----:B------:R1:W-:Y:S01]  /*d1f0*/  STL [R1+0x1b88], R26 ;  /* 0x001b881a01007387 */ /* 0x0003e20000100800 */
[----:B0-----:R-:W-:-:S05]  /*d200*/  LEA R25, P4, R4, R0, 0x1 ;  /* 0x0000000004197211 */ /* 0x001fca00078808ff */
[----:B------:R-:W-:Y:S01]  /*d210*/  STL [R1+0x1bbc], R25 ;  /* 0x001bbc1901007387 */ /* 0x000fe20000100800 */
[----:B-1----:R-:W-:-:S03]  /*d220*/  LEA.HI.X.SX32 R26, R11, R2, 0x1, P6 ;  /* 0x000000020b1a7211 */ /* 0x002fc600030f0eff */
[----:B------:R-:W3:Y:S04]  /*d230*/  LDL.LU R11, [R1+0xc4] ;  /* 0x0000c400010b7983 */ /* 0x000ee80000300800 */
[----:B------:R0:W-:Y:S02]  /*d240*/  STL [R1+0x1b8c], R26 ;  /* 0x001b8c1a01007387 */ /* 0x0001e40000100800 */
[-C--:B0-----:R-:W-:Y:S02]  /*d250*/  LEA.HI.X.SX32 R26, R10, R2.reuse, 0x1, P5 ;  /* 0x000000020a1a7211 */ /* 0x081fe400028f0eff */
[----:B------:R-:W-:Y:S02]  /*d260*/  LEA.HI.X.SX32 R23, R23, R2, 0x1, P1 ;  /* 0x0000000217177211 */ /* 0x000fe400008f0eff */
[----:B--2---:R-:W-:-:S05]  /*d270*/  LEA R25, P6, R22, R0, 0x1 ;  /* 0x0000000016197211 */ /* 0x004fca00078c08ff */
[----:B------:R4:W-:Y:S04]  /*d280*/  STL [R1+0x1bc4], R25 ;  /* 0x001bc41901007387 */ /* 0x0009e80000100800 */
[----:B------:R-:W2:Y:S04]  /*d290*/  LDL.LU R10, [R1+0xc8] ;  /* 0x0000c800010a7983 */ /* 0x000ea80000300800 */
[----:B------:R0:W-:Y:S01]  /*d2a0*/  STL [R1+0x1b90], R26 ;  /* 0x001b901a01007387 */ /* 0x0001e20000100800 */
[----:B----4-:R-:W-:-:S05]  /*d2b0*/  LEA R25, P5, R21, R0, 0x1 ;  /* 0x0000000015197211 */ /* 0x010fca00078a08ff */
[----:B------:R3:W-:Y:S01]  /*d2c0*/  STL [R1+0x1bcc], R25 ;  /* 0x001bcc1901007387 */ /* 0x0007e20000100800 */
[----:B0-----:R-:W-:-:S03]  /*d2d0*/  LEA.HI.X.SX32 R26, R9, R2, 0x1, P0 ;  /* 0x00000002091a7211 */ /* 0x001fc600000f0eff */
[----:B------:R-:W4:Y:S04]  /*d2e0*/  LDL.LU R9, [R1+0xcc] ;  /* 0x0000cc0001097983 */ /* 0x000f280000300800 */
[----:B------:R0:W-:Y:S01]  /*d2f0*/  STL [R1+0x1b98], R26 ;  /* 0x001b981a01007387 */ /* 0x0001e20000100800 */
[----:B---3--:R-:W-:-:S05]  /*d300*/  LEA R25, P0, R20, R0, 0x1 ;  /* 0x0000000014197211 */ /* 0x008fca00078008ff */
[----:B------:R1:W-:Y:S01]  /*d310*/  STL [R1+0x1bd4], R25 ;  /* 0x001bd41901007387 */ /* 0x0003e20000100800 */
[----:B0-----:R-:W-:Y:S02]  /*d320*/  LEA.HI.X.SX32 R26, R24, R2, 0x1, P3 ;  /* 0x00000002181a7211 */ /* 0x001fe400018f0eff */
[----:B------:R-:W-:-:S03]  /*d330*/  LEA R24, P3, R19, R0, 0x1 ;  /* 0x0000000013187211 */ /* 0x000fc600078608ff */
[----:B------:R-:W-:Y:S01]  /*d340*/  STL [R1+0x1ba0], R26 ;  /* 0x001ba01a01007387 */ /* 0x000fe20000100800 */
[----:B-1----:R-:W-:-:S03]  /*d350*/  LEA.HI.X.SX32 R25, R8, R2, 0x1, P2 ;  /* 0x0000000208197211 */ /* 0x002fc600010f0eff */
[----:B------:R-:W3:Y:S04]  /*d360*/  LDL.LU R8, [R1+0xd0] ;  /* 0x0000d00001087983 */ /* 0x000ee80000300800 */
[----:B------:R0:W-:Y:S04]  /*d370*/  STL [R1+0x1bdc], R24 ;  /* 0x001bdc1801007387 */ /* 0x0001e80000100800 */
[----:B------:R1:W-:Y:S01]  /*d380*/  STL [R1+0x1ba8], R25 ;  /* 0x001ba81901007387 */ /* 0x0003e20000100800 */
[----:B0-----:R-:W-:-:S03]  /*d390*/  LEA R24, P2, R18, R0, 0x1 ;  /* 0x0000000012187211 */ /* 0x001fc600078408ff */
[----:B-1----:R-:W3:Y:S04]  /*d3a0*/  LDL.LU R25, [R1+0xd4] ;  /* 0x0000d40001197983 */ /* 0x002ee80000300800 */
[----:B------:R0:W-:Y:S04]  /*d3b0*/  STL [R1+0x1be4], R24 ;  /* 0x001be41801007387 */ /* 0x0001e80000100800 */
[----:B------:R1:W-:Y:S01]  /*d3c0*/  STL [R1+0x1bb0], R23 ;  /* 0x001bb01701007387 */ /* 0x0003e20000100800 */
[----:B0-----:R-:W-:Y:S02]  /*d3d0*/  LEA R24, P1, R17, R0, 0x1 ;  /* 0x0000000011187211 */ /* 0x001fe400078208ff */
[----:B-1----:R-:W-:-:S02]  /*d3e0*/  LEA.HI.X.SX32 R23, R4, R2, 0x1, P4 ;  /* 0x0000000204177211 */ /* 0x002fc400020f0eff */
[----:B------:R-:W3:Y:S04]  /*d3f0*/  LDL.LU R4, [R1+0xd8] ;  /* 0x0000d80001047983 */ /* 0x000ee80000300800 */
[----:B------:R0:W-:Y:S04]  /*d400*/  STL [R1+0x1bec], R24 ;  /* 0x001bec1801007387 */ /* 0x0001e80000100800 */
[----:B------:R1:W-:Y:S01]  /*d410*/  STL [R1+0x1bb8], R23 ;  /* 0x001bb81701007387 */ /* 0x0003e20000100800 */
[----:B------:R-:W-:-:S03]  /*d420*/  LEA R26, P4, R16, R0, 0x1 ;  /* 0x00000000101a7211 */ /* 0x000fc600078808ff */
[----:B0-----:R-:W3:Y:S01]  /*d430*/  LDL.LU R24, [R1+0xdc] ;  /* 0x0000dc0001187983 */ /* 0x001ee20000300800 */
[----:B-1----:R-:W-:-:S03]  /*d440*/  LEA.HI.X.SX32 R23, R22, R2, 0x1, P6 ;  /* 0x0000000216177211 */ /* 0x002fc600030f0eff */
[----:B------:R-:W-:Y:S04]  /*d450*/  STL [R1+0x1bf4], R26 ;  /* 0x001bf41a01007387 */ /* 0x000fe80000100800 */
[----:B------:R0:W-:Y:S04]  /*d460*/  STL [R1+0x1bc0], R23 ;  /* 0x001bc01701007387 */ /* 0x0001e80000100800 */
[----:B0-----:R-:W3:Y:S01]  /*d470*/  LDL.LU R23, [R1+0xe0] ;  /* 0x0000e00001177983 */ /* 0x001ee20000300800 */
[----:B------:R-:W-:Y:S02]  /*d480*/  LEA R22, P6, R15, R0, 0x1 ;  /* 0x000000000f167211 */ /* 0x000fe400078c08ff */
[----:B------:R-:W-:-:S03]  /*d490*/  LEA.HI.X.SX32 R21, R21, R2, 0x1, P5 ;  /* 0x0000000215157211 */ /* 0x000fc600028f0eff */
[----:B------:R0:W-:Y:S01]  /*d4a0*/  STL [R1+0x1bfc], R22 ;  /* 0x001bfc1601007387 */ /* 0x0001e20000100800 */
[----:B------:R-:W-:-:S03]  /*d4b0*/  LEA.HI.X.SX32 R20, R20, R2, 0x1, P0 ;  /* 0x0000000214147211 */ /* 0x000fc600000f0eff */
[----:B------:R-:W-:Y:S01]  /*d4c0*/  STL [R1+0x1bc8], R21 ;  /* 0x001bc81501007387 */ /* 0x000fe20000100800 */
[----:B0-----:R-:W-:-:S05]  /*d4d0*/  LEA R22, P5, R14, R0, 0x1 ;  /* 0x000000000e167211 */ /* 0x001fca00078a08ff */
[----:B------:R0:W-:Y:S04]  /*d4e0*/  STL [R1+0x1c04], R22 ;  /* 0x001c041601007387 */ /* 0x0001e80000100800 */
[----:B0-----:R-:W3:Y:S01]  /*d4f0*/  LDL.LU R22, [R1+0xe4] ;  /* 0x0000e40001167983 */ /* 0x001ee20000300800 */
[----:B------:R-:W-:-:S03]  /*d500*/  LEA R21, P0, R13, R0, 0x1 ;  /* 0x000000000d157211 */ /* 0x000fc600078008ff */
[----:B------:R0:W-:Y:S04]  /*d510*/  STL [R1+0x1bd0], R20 ;  /* 0x001bd01401007387 */ /* 0x0001e80000100800 */
[----:B------:R1:W-:Y:S01]  /*d520*/  STL [R1+0x1c0c], R21 ;  /* 0x001c0c1501007387 */ /* 0x0003e20000100800 */
[----:B0-----:R-:W-:Y:S02]  /*d530*/  LEA.HI.X.SX32 R20, R19, R2, 0x1, P3 ;  /* 0x0000000213147211 */ /* 0x001fe400018f0eff */
[----:B------:R-:W-:Y:S01]  /*d540*/  LEA R19, P3, R12, R0, 0x1 ;  /* 0x000000000c137211 */ /* 0x000fe200078608ff */
[----:B-1----:R-:W3:Y:S01]  /*d550*/  LDL.LU R21, [R1+0xe8] ;  /* 0x0000e80001157983 */ /* 0x002ee20000300800 */
[----:B------:R-:W-:-:S03]  /*d560*/  LEA.HI.X.SX32 R18, R18, R2, 0x1, P2 ;  /* 0x0000000212127211 */ /* 0x000fc600010f0eff */
[----:B------:R0:W-:Y:S04]  /*d570*/  STL [R1+0x1bd8], R20 ;  /* 0x001bd81401007387 */ /* 0x0001e80000100800 */
[----:B------:R1:W-:Y:S04]  /*d580*/  STL [R1+0x1c14], R19 ;  /* 0x001c141301007387 */ /* 0x0003e80000100800 */
[----:B0-----:R-:W3:Y:S01]  /*d590*/  LDL.LU R20, [R1+0xec] ;  /* 0x0000ec0001147983 */ /* 0x001ee20000300800 */
[----:B-1----:R-:W-:-:S03]  /*d5a0*/  LEA R19, P2, R11, R0, 0x1 ;  /* 0x000000000b137211 */ /* 0x002fc600078408ff */
[----:B------:R0:W-:Y:S04]  /*d5b0*/  STL [R1+0x1be0], R18 ;  /* 0x001be01201007387 */ /* 0x0001e80000100800 */
[----:B------:R1:W-:Y:S01]  /*d5c0*/  STL [R1+0x1c1c], R19 ;  /* 0x001c1c1301007387 */ /* 0x0003e20000100800 */
[-C--:B------:R-:W-:Y:S02]  /*d5d0*/  LEA.HI.X.SX32 R16, R16, R2.reuse, 0x1, P4 ;  /* 0x0000000210107211 */ /* 0x080fe400020f0eff */
[-C--:B0-----:R-:W-:Y:S01]  /*d5e0*/  LEA.HI.X.SX32 R18, R17, R2.reuse, 0x1, P1 ;  /* 0x0000000211127211 */ /* 0x081fe200008f0eff */
[----:B-1----:R-:W3:Y:S04]  /*d5f0*/  LDL.LU R19, [R1+0xf0] ;  /* 0x0000f00001137983 */ /* 0x002ee80000300800 */
[----:B------:R0:W-:Y:S01]  /*d600*/  STL [R1+0x1be8], R18 ;  /* 0x001be81201007387 */ /* 0x0001e20000100800 */
[----:B------:R-:W-:-:S02]  /*d610*/  LEA.HI.X.SX32 R14, R14, R2, 0x1, P5 ;  /* 0x000000020e0e7211 */ /* 0x000fc400028f0eff */
[----:B--2---:R-:W-:-:S05]  /*d620*/  LEA R17, P1, R10, R0, 0x1 ;  /* 0x000000000a117211 */ /* 0x004fca00078208ff */
[----:B------:R4:W-:Y:S04]  /*d630*/  STL [R1+0x1c24], R17 ;  /* 0x001c241101007387 */ /* 0x0009e80000100800 */
[----:B0-----:R-:W2:Y:S04]  /*d640*/  LDL.LU R18, [R1+0xf4] ;  /* 0x0000f40001127983 */ /* 0x001ea80000300800 */
[----:B------:R0:W-:Y:S01]  /*d650*/  STL [R1+0x1bf0], R16 ;  /* 0x001bf01001007387 */ /* 0x0001e20000100800 */
[----:B----4-:R-:W-:-:S05]  /*d660*/  LEA R17, P4, R9, R0, 0x1 ;  /* 0x0000000009117211 */ /* 0x010fca00078808ff */
[----:B------:R1:W-:Y:S01]  /*d670*/  STL [R1+0x1c2c], R17 ;  /* 0x001c2c1101007387 */ /* 0x0003e20000100800 */
[----:B0-----:R-:W-:-:S03]  /*d680*/  LEA.HI.X.SX32 R16, R15, R2, 0x1, P6 ;  /* 0x000000020f107211 */ /* 0x001fc600030f0eff */
[----:B-1----:R-:W4:Y:S04]  /*d690*/  LDL.LU R17, [R1+0xf8] ;  /* 0x0000f80001117983 */ /* 0x002f280000300800 */
[----:B------:R0:W-:Y:S01]  /*d6a0*/  STL [R1+0x1bf8], R16 ;  /* 0x001bf81001007387 */ /* 0x0001e20000100800 */
[----:B---3--:R-:W-:-:S03]  /*d6b0*/  LEA R15, P6, R8, R0, 0x1 ;  /* 0x00000000080f7211 */ /* 0x008fc600078c08ff */
[----:B0-----:R-:W3:Y:S04]  /*d6c0*/  LDL.LU R16, [R1+0xfc] ;  /* 0x0000fc0001107983 */ /* 0x001ee80000300800 */
[----:B------:R0:W-:Y:S04]  /*d6d0*/  STL [R1+0x1c34], R15 ;  /* 0x001c340f01007387 */ /* 0x0001e80000100800 */
[----:B------:R1:W-:Y:S01]  /*d6e0*/  STL [R1+0x1c00], R14 ;  /* 0x001c000e01007387 */ /* 0x0003e20000100800 */
[----:B------:R-:W-:-:S03]  /*d6f0*/  LEA R26, P5, R25, R0, 0x1 ;  /* 0x00000000191a7211 */ /* 0x000fc600078a08ff */
[----:B0-----:R-:W3:Y:S01]  /*d700*/  LDL.LU R15, [R1+0x100] ;  /* 0x00010000010f7983 */ /* 0x001ee20000300800 */
[----:B-1----:R-:W-:-:S03]  /*d710*/  LEA.HI.X.SX32 R14, R13, R2, 0x1, P0 ;  /* 0x000000020d0e7211 */ /* 0x002fc600000f0eff */
[----:B------:R0:W-:Y:S04]  /*d720*/  STL [R1+0x1c3c], R26 ;  /* 0x001c3c1a01007387 */ /* 0x0001e80000100800 */
[----:B------:R1:W-:Y:S01]  /*d730*/  STL [R1+0x1c08], R14 ;  /* 0x001c080e01007387 */ /* 0x0003e20000100800 */
[----:B0-----:R-:W-:-:S03]  /*d740*/  LEA.HI.X.SX32 R26, R12, R2, 0x1, P3 ;  /* 0x000000020c1a7211 */ /* 0x001fc600018f0eff */
[----:B-1----:R-:W3:Y:S01]  /*d750*/  LDL.LU R14, [R1+0x104] ;  /* 0x00010400010e7983 */ /* 0x002ee20000300800 */
[----:B------:R-:W-:-:S05]  /*d760*/  LEA R13, P0, R4, R0, 0x1 ;  /* 0x00000000040d7211 */ /* 0x000fca00078008ff */
[----:B------:R0:W-:Y:S01]  /*d770*/  STL [R1+0x1c44], R13 ;  /* 0x001c440d01007387 */ /* 0x0001e20000100800 */
[----:B------:R-:W-:-:S03]  /*d780*/  LEA R12, P3, R24, R0, 0x1 ;  /* 0x00000000180c7211 */ /* 0x000fc600078608ff */
[----:B0-----:R-:W3:Y:S04]  /*d790*/  LDL.LU R13, [R1+0x108] ;  /* 0x00010800010d7983 */ /* 0x001ee80000300800 */
[----:B------:R0:W-:Y:S04]  /*d7a0*/  STL [R1+0x1c10], R26 ;  /* 0x001c101a01007387 */ /* 0x0001e80000100800 */
[----:B------:R1:W-:Y:S01]  /*d7b0*/  STL [R1+0x1c4c], R12 ;  /* 0x001c4c0c01007387 */ /* 0x0003e20000100800 */
[----:B0-----:R-:W-:-:S03]  /*d7c0*/  LEA.HI.X.SX32 R26, R11, R2, 0x1, P2 ;  /* 0x000000020b1a7211 */ /* 0x001fc600010f0eff */
[----:B-1----:R-:W3:Y:S01]  /*d7d0*/  LDL.LU R12, [R1+0x10c] ;  /* 0x00010c00010c7983 */ /* 0x002ee20000300800 */
[----:B------:R-:W-:-:S03]  /*d7e0*/  LEA R11, P2, R23, R0, 0x1 ;  /* 0x00000000170b7211 */ /* 0x000fc600078408ff */
[----:B------:R-:W-:Y:S04]  /*d7f0*/  STL [R1+0x1c18], R26 ;  /* 0x001c181a01007387 */ /* 0x000fe80000100800 */
[----:B------:R0:W-:Y:S04]  /*d800*/  STL [R1+0x1c54], R11 ;  /* 0x001c540b01007387 */ /* 0x0001e80000100800 */
[----:B0-----:R-:W3:Y:S01]  /*d810*/  LDL.LU R11, [R1+0x110] ;  /* 0x00011000010b7983 */ /* 0x001ee20000300800 */
[-C--:B------:R-:W-:Y:S02]  /*d820*/  LEA.HI.X.SX32 R10, R10, R2.reuse, 0x1, P1 ;  /* 0x000000020a0a7211 */ /* 0x080fe400008f0eff */
[----:B------:R-:W-:-:S03]  /*d830*/  LEA.HI.X.SX32 R9, R9, R2, 0x1, P4 ;  /* 0x0000000209097211 */ /* 0x000fc600020f0eff */
[----:B------:R0:W-:Y:S01]  /*d840*/  STL [R1+0x1c20], R10 ;  /* 0x001c200a01007387 */ /* 0x0001e20000100800 */
[----:B------:R-:W-:-:S03]  /*d850*/  LEA R26, P1, R22, R0, 0x1 ;  /* 0x00000000161a7211 */ /* 0x000fc600078208ff */
[----:B0-----:R-:W3:Y:S04]  /*d860*/  LDL.LU R10, [R1+0x114] ;  /* 0x00011400010a7983 */ /* 0x001ee80000300800 */
[----:B------:R0:W-:Y:S01]  /*d870*/  STL [R1+0x1c5c], R26 ;  /* 0x001c5c1a01007387 */ /* 0x0001e20000100800 */
[----:B------:R-:W-:-:S03]  /*d880*/  LEA.HI.X.SX32 R8, R8, R2, 0x1, P6 ;  /* 0x0000000208087211 */ /* 0x000fc600030f0eff */
[----:B------:R1:W-:Y:S01]  /*d890*/  STL [R1+0x1c28], R9 ;  /* 0x001c280901007387 */ /* 0x0003e20000100800 */
[----:B0-----:R-:W-:-:S03]  /*d8a0*/  LEA R26, P4, R21, R0, 0x1 ;  /* 0x00000000151a7211 */ /* 0x001fc600078808ff */
[----:B-1----:R-:W3:Y:S04]  /*d8b0*/  LDL.LU R9, [R1+0x118] ;  /* 0x0001180001097983 */ /* 0x002ee80000300800 */
[----:B------:R0:W-:Y:S01]  /*d8c0*/  STL [R1+0x1c64], R26 ;  /* 0x001c641a01007387 */ /* 0x0001e20000100800 */
[----:B------:R-:W-:-:S03]  /*d8d0*/  LEA.HI.X.SX32 R27, R25, R2, 0x1, P5 ;  /* 0x00000002191b7211 */ /* 0x000fc600028f0eff */
[----:B------:R1:W-:Y:S01]  /*d8e0*/  STL [R1+0x1c30], R8 ;  /* 0x001c300801007387 */ /* 0x0003e20000100800 */
[----:B0-----:R-:W-:-:S03]  /*d8f0*/  LEA R26, P6, R20, R0, 0x1 ;  /* 0x00000000141a7211 */ /* 0x001fc600078c08ff */
[----:B-1----:R-:W3:Y:S04]  /*d900*/  LDL.LU R8, [R1+0x8c] ;  /* 0x00008c0001087983 */ /* 0x002ee80000300800 */
[----:B------:R0:W-:Y:S01]  /*d910*/  STL [R1+0x1c6c], R26 ;  /* 0x001c6c1a01007387 */ /* 0x0001e20000100800 */
[----:B------:R-:W-:-:S03]  /*d920*/  LEA.HI.X.SX32 R25, R4, R2, 0x1, P0 ;  /* 0x0000000204197211 */ /* 0x000fc600000f0eff */
[----:B------:R-:W-:Y:S04]  /*d930*/  STL [R1+0x1c38], R27 ;  /* 0x001c381b01007387 */ /* 0x000fe80000100800 */
[----:B------:R-:W3:Y:S01]  /*d940*/  LDL.LU R4, [R1+0x84] ;  /* 0x0000840001047983 */ /* 0x000ee20000300800 */
[----:B0-----:R-:W-:Y:S02]  /*d950*/  LEA R26, P5, R19, R0, 0x1 ;  /* 0x00000000131a7211 */ /* 0x001fe400078a08ff */
[----:B------:R-:W-:-:S03]  /*d960*/  LEA.HI.X.SX32 R24, R24, R2, 0x1, P3 ;  /* 0x0000000218187211 */ /* 0x000fc600018f0eff */
[----:B------:R2:W-:Y:S04]  /*d970*/  STL [R1+0x1c74], R26 ;  /* 0x001c741a01007387 */ /* 0x0005e80000100800 */
[----:B------:R4:W-:Y:S01]  /*d980*/  STL [R1+0x1c40], R25 ;  /* 0x001c401901007387 */ /* 0x0009e20000100800 */
[-C--:B------:R-:W-:Y:S02]  /*d990*/  LEA.HI.X.SX32 R22, R22, R2.reuse, 0x1, P1 ;  /* 0x0000000216167211 */ /* 0x080fe400008f0eff */
[-C--:B------:R-:W-:Y:S02]  /*d9a0*/  LEA.HI.X.SX32 R21, R21, R2.reuse, 0x1, P4 ;  /* 0x0000000215157211 */ /* 0x080fe400020f0eff */
[----:B------:R-:W-:Y:S02]  /*d9b0*/  LEA.HI.X.SX32 R19, R19, R2, 0x1, P5 ;  /* 0x0000000213137211 */ /* 0x000fe400028f0eff */
[----:B--2---:R-:W-:-:S05]  /*d9c0*/  LEA R26, P0, R18, R0, 0x1 ;  /* 0x00000000121a7211 */ /* 0x004fca00078008ff */
[----:B------:R-:W-:Y:S04]  /*d9d0*/  STL [R1+0x1c7c], R26 ;  /* 0x001c7c1a01007387 */ /* 0x000fe80000100800 */
[----:B------:R-:W2:Y:S04]  /*d9e0*/  LDL.LU R28, [R1+0x80] ;  /* 0x00008000011c7983 */ /* 0x000ea80000300800 */
[----:B------:R0:W-:Y:S01]  /*d9f0*/  STL [R1+0x1c48], R24 ;  /* 0x001c481801007387 */ /* 0x0001e20000100800 */
[----:B----4-:R-:W-:Y:S02]  /*da00*/  LEA R25, P3, R17, R0, 0x1 ;  /* 0x0000000011197211 */ /* 0x010fe400078608ff */
[----:B0-----:R-:W-:-:S03]  /*da10*/  LEA.HI.X.SX32 R24, R23, R2, 0x1, P2 ;  /* 0x0000000217187211 */ /* 0x001fc600010f0eff */
[----:B------:R-:W-:Y:S04]  /*da20*/  STL [R1+0x1c84], R25 ;  /* 0x001c841901007387 */ /* 0x000fe80000100800 */
[----:B------:R-:W-:Y:S04]  /*da30*/  STL [R1+0x1c50], R24 ;  /* 0x001c501801007387 */ /* 0x000fe80000100800 */
[----:B------:R-:W4:Y:S01]  /*da40*/  LDL.LU R27, [R1+0x7c] ;  /* 0x00007c00011b7983 */ /* 0x000f220000300800 */
[----:B---3--:R-:W-:-:S05]  /*da50*/  LEA R23, P2, R16, R0, 0x1 ;  /* 0x0000000010177211 */ /* 0x008fca00078408ff */
[----:B------:R0:W-:Y:S04]  /*da60*/  STL [R1+0x1c8c], R23 ;  /* 0x001c8c1701007387 */ /* 0x0001e80000100800 */
[----:B------:R1:W-:Y:S01]  /*da70*/  STL [R1+0x1c58], R22 ;  /* 0x001c581601007387 */ /* 0x0003e20000100800 */
[----:B0-----:R-:W-:-:S05]  /*da80*/  LEA R23, P1, R15, R0, 0x1 ;  /* 0x000000000f177211 */ /* 0x001fca00078208ff */
[----:B------:R-:W-:Y:S04]  /*da90*/  STL [R1+0x1c94], R23 ;  /* 0x001c941701007387 */ /* 0x000fe80000100800 */
[----:B------:R-:W3:Y:S04]  /*daa0*/  LDL.LU R26, [R1+0x78] ;  /* 0x00007800011a7983 */ /* 0x000ee80000300800 */
[----:B------:R0:W-:Y:S01]  /*dab0*/  STL [R1+0x1c60], R21 ;  /* 0x001c601501007387 */ /* 0x0001e20000100800 */
[----:B-1----:R-:W-:Y:S02]  /*dac0*/  LEA R22, P4, R14, R0, 0x1 ;  /* 0x000000000e167211 */ /* 0x002fe400078808ff */
[----:B0-----:R-:W-:-:S03]  /*dad0*/  LEA.HI.X.SX32 R21, R20, R2, 0x1, P6 ;  /* 0x0000000214157211 */ /* 0x001fc600030f0eff */
[----:B------:R-:W-:Y:S04]  /*dae0*/  STL [R1+0x1c9c], R22 ;  /* 0x001c9c1601007387 */ /* 0x000fe80000100800 */
[----:B------:R-:W-:Y:S04]  /*daf0*/  STL [R1+0x1c68], R21 ;  /* 0x001c681501007387 */ /* 0x000fe80000100800 */
[----:B------:R-:W3:Y:S01]  /*db00*/  LDL.LU R25, [R1+0x74] ;  /* 0x0000740001197983 */ /* 0x000ee20000300800 */
[----:B------:R-:W-:Y:S02]  /*db10*/  LEA R20, P6, R13, R0, 0x1 ;  /* 0x000000000d147211 */ /* 0x000fe400078c08ff */
[----:B------:R-:W-:-:S03]  /*db20*/  LEA.HI.X.SX32 R18, R18, R2, 0x1, P0 ;  /* 0x0000000212127211 */ /* 0x000fc600000f0eff */
        /* <DEDUP_REMOVED lines=15> */
[----:B------:R-:W-:Y:S02]  /*dc20*/  LEA.HI.X.SX32 R14, R14, R2, 0x1, P4 ;  /* 0x000000020e0e7211 */ /* 0x000fe400020f0eff */
[----:B0-----:R-:W-:Y:S02]  /*dc30*/  LEA R17, P2, R9, R0, 0x1 ;  /* 0x0000000009117211 */ /* 0x001fe400078408ff */
[----:B-1----:R-:W-:-:S03]  /*dc40*/  LEA.HI.X.SX32 R16, R15, R2, 0x1, P1 ;  /* 0x000000020f107211 */ /* 0x002fc600008f0eff */
[----:B------:R-:W-:Y:S04]  /*dc50*/  STL [R1+0x1cc4], R17 ;  /* 0x001cc41101007387 */ /* 0x000fe80000100800 */
[----:B------:R-:W3:Y:S04]  /*dc60*/  LDL.LU R22, [R1+0x64] ;  /* 0x0000640001167983 */ /* 0x000ee80000300800 */
[----:B------:R-:W-:Y:S01]  /*dc70*/  STL [R1+0x1c90], R16 ;  /* 0x001c901001007387 */ /* 0x000fe20000100800 */
[----:B------:R-:W-:-:S05]  /*dc80*/  LEA R15, P1, R8, R0, 0x1 ;  /* 0x00000000080f7211 */ /* 0x000fca00078208ff */
[----:B------:R0:W-:Y:S04]  /*dc90*/  STL [R1+0x1ccc], R15 ;  /* 0x001ccc0f01007387 */ /* 0x0001e80000100800 */
[----:B------:R-:W3:Y:S04]  /*dca0*/  LDL.LU R21, [R1+0x60] ;  /* 0x0000600001157983 */ /* 0x000ee80000300800 */
[----:B------:R1:W-:Y:S01]  /*dcb0*/  STL [R1+0x1c98], R14 ;  /* 0x001c980e01007387 */ /* 0x0003e20000100800 */
[----:B0-----:R-:W-:-:S03]  /*dcc0*/  LEA R15, P4, R4, R0, 0x1 ;  /* 0x00000000040f7211 */ /* 0x001fc600078808ff */
[----:B------:R-:W3:Y:S01]  /*dcd0*/  LDL.LU R20, [R1+0x54] ;  /* 0x0000540001147983 */ /* 0x000ee20000300800 */
[----:B-1----:R-:W-:-:S03]  /*dce0*/  LEA.HI.X.SX32 R14, R13, R2, 0x1, P6 ;  /* 0x000000020d0e7211 */ /* 0x002fc600030f0eff */
[----:B------:R-:W-:Y:S01]  /*dcf0*/  STL [R1+0x1cd4], R15 ;  /* 0x001cd40f01007387 */ /* 0x000fe20000100800 */
[----:B------:R-:W-:-:S03]  /*dd00*/  LEA.HI.X.SX32 R12, R12, R2, 0x1, P5 ;  /* 0x000000020c0c7211 */ /* 0x000fc600028f0eff */
[----:B------:R-:W3:Y:S04]  /*dd10*/  LDL.LU R19, [R1+0x4c] ;  /* 0x00004c0001137983 */ /* 0x000ee80000300800 */
[----:B------:R-:W-:Y:S04]  /*dd20*/  STL [R1+0x1ca0], R14 ;  /* 0x001ca00e01007387 */ /* 0x000fe80000100800 */
[----:B------:R-:W3:Y:S01]  /*dd30*/  LDL.LU R18, [R1+0x44] ;  /* 0x0000440001127983 */ /* 0x000ee20000300800 */
[-C--:B------:R-:W-:Y:S02]  /*dd40*/  LEA.HI.X.SX32 R10, R10, R2.reuse, 0x1, P3 ;  /* 0x000000020a0a7211 */ /* 0x080fe400018f0eff */
[----:B------:R-:W-:-:S02]  /*dd50*/  LEA.HI.X.SX32 R8, R8, R2, 0x1, P1 ;  /* 0x0000000208087211 */ /* 0x000fc400008f0eff */
[----:B------:R-:W-:Y:S02]  /*dd60*/  LEA.HI.X.SX32 R29, R4, R2, 0x1, P4 ;  /* 0x00000002041d7211 */ /* 0x000fe400020f0eff */
[----:B--2---:R-:W-:-:S05]  /*dd70*/  LEA R13, P6, R28, R0, 0x1 ;  /* 0x000000001c0d7211 */ /* 0x004fca00078c08ff */
[----:B------:R4:W-:Y:S04]  /*dd80*/  STL [R1+0x1cdc], R13 ;  /* 0x001cdc0d01007387 */ /* 0x0009e80000100800 */
[----:B------:R-:W2:Y:S04]  /*dd90*/  LDL.LU R17, [R1+0x3c] ;  /* 0x00003c0001117983 */ /* 0x000ea80000300800 */
[----:B------:R0:W-:Y:S04]  /*dda0*/  STL [R1+0x1ca8], R12 ;  /* 0x001ca80c01007387 */ /* 0x0001e80000100800 */
[----:B------:R-:W2:Y:S01]  /*ddb0*/  LDL.LU R16, [R1+0x2c] ;  /* 0x00002c0001107983 */ /* 0x000ea20000300800 */
[----:B----4-:R-:W-:-:S02]  /*ddc0*/  LEA R13, P5, R27, R0, 0x1 ;  /* 0x000000001b0d7211 */ /* 0x010fc400078a08ff */
[----:B0-----:R-:W-:-:S03]  /*ddd0*/  LEA.HI.X.SX32 R12, R11, R2, 0x1, P0 ;  /* 0x000000020b0c7211 */ /* 0x001fc600000f0eff */
[----:B------:R0:W-:Y:S04]  /*dde0*/  STL [R1+0x1ce4], R13 ;  /* 0x001ce40d01007387 */ /* 0x0001e80000100800 */
[----:B------:R-:W4:Y:S04]  /*ddf0*/  LDL.LU R15, [R1+0x28] ;  /* 0x00002800010f7983 */ /* 0x000f280000300800 */
[----:B------:R1:W-:Y:S04]  /*de00*/  STL [R1+0x1cb0], R12 ;  /* 0x001cb00c01007387 */ /* 0x0003e80000100800 */
[----:B------:R-:W4:Y:S01]  /*de10*/  LDL.LU R14, [R1+0x24] ;  /* 0x00002400010e7983 */ /* 0x000f220000300800 */
[----:B---3--:R-:W-:-:S05]  /*de20*/  LEA R11, P0, R26, R0, 0x1 ;  /* 0x000000001a0b7211 */ /* 0x008fca00078008ff */
[----:B------:R3:W-:Y:S04]  /*de30*/  STL [R1+0x1cec], R11 ;  /* 0x001cec0b01007387 */ /* 0x0007e80000100800 */
[----:B0-----:R-:W4:Y:S04]  /*de40*/  LDL.LU R13, [R1+0x20] ;  /* 0x00002000010d7983 */ /* 0x001f280000300800 */
[----:B------:R0:W-:Y:S04]  /*de50*/  STL [R1+0x1cb8], R10 ;  /* 0x001cb80a01007387 */ /* 0x0001e80000100800 */
[----:B-1----:R-:W4:Y:S01]  /*de60*/  LDL.LU R12, [R1+0x1c] ;  /* 0x00001c00010c7983 */ /* 0x002f220000300800 */
[----:B---3--:R-:W-:-:S02]  /*de70*/  LEA R11, P3, R25, R0, 0x1 ;  /* 0x00000000190b7211 */ /* 0x008fc400078608ff */
[----:B0-----:R-:W-:-:S03]  /*de80*/  LEA.HI.X.SX32 R10, R9, R2, 0x1, P2 ;  /* 0x00000002090a7211 */ /* 0x001fc600010f0eff */
[----:B------:R0:W-:Y:S04]  /*de90*/  STL [R1+0x1cf4], R11 ;  /* 0x001cf40b01007387 */ /* 0x0001e80000100800 */
[----:B0-----:R-:W3:Y:S04]  /*dea0*/  LDL.LU R11, [R1+0x18] ;  /* 0x00001800010b7983 */ /* 0x001ee80000300800 */
[----:B------:R0:W-:Y:S01]  /*deb0*/  STL [R1+0x1cc0], R10 ;  /* 0x001cc00a01007387 */ /* 0x0001e20000100800 */
[----:B------:R-:W-:-:S03]  /*dec0*/  LEA R9, P2, R24, R0, 0x1 ;  /* 0x0000000018097211 */ /* 0x000fc600078408ff */
[----:B0-----:R-:W3:Y:S04]  /*ded0*/  LDL.LU R10, [R1+0x14] ;  /* 0x00001400010a7983 */ /* 0x001ee80000300800 */
[----:B------:R0:W-:Y:S04]  /*dee0*/  STL [R1+0x1cfc], R9 ;  /* 0x001cfc0901007387 */ /* 0x0001e80000100800 */
[----:B0-----:R-:W3:Y:S04]  /*def0*/  LDL.LU R9, [R1+0x10] ;  /* 0x0000100001097983 */ /* 0x001ee80000300800 */
[----:B------:R0:W-:Y:S01]  /*df00*/  STL [R1+0x1cc8], R8 ;  /* 0x001cc80801007387 */ /* 0x0001e20000100800 */
[----:B------:R-:W-:-:S03]  /*df10*/  LEA R30, P1, R23, R0, 0x1 ;  /* 0x00000000171e7211 */ /* 0x000fc600078208ff */
[----:B0-----:R-:W3:Y:S04]  /*df20*/  LDL.LU R8, [R1+0xc] ;  /* 0x00000c0001087983 */ /* 0x001ee80000300800 */
[----:B------:R-:W-:Y:S04]  /*df30*/  STL [R1+0x1d04], R30 ;  /* 0x001d041e01007387 */ /* 0x000fe80000100800 */
[----:B------:R-:W3:Y:S01]  /*df40*/  LDL.LU R4, [R1+0x8] ;  /* 0x0000080001047983 */ /* 0x000ee20000300800 */
[----:B------:R-:W-:-:S03]  /*df50*/  LEA.HI.X.SX32 R27, R27, R2, 0x1, P5 ;  /* 0x000000021b1b7211 */ /* 0x000fc600028f0eff */
[----:B------:R0:W-:Y:S02]  /*df60*/  STL [R1+0x1cd0], R29 ;  /* 0x001cd01d01007387 */ /* 0x0001e40000100800 */
[----:B0-----:R-:W-:Y:S02]  /*df70*/  LEA.HI.X.SX32 R29, R28, R2, 0x1, P6 ;  /* 0x000000021c1d7211 */ /* 0x001fe400030f0eff */
[----:B------:R-:W-:-:S05]  /*df80*/  LEA R30, P4, R22, R0, 0x1 ;  /* 0x00000000161e7211 */ /* 0x000fca00078808ff */
[----:B------:R-:W-:Y:S04]  /*df90*/  STL [R1+0x1d0c], R30 ;  /* 0x001d0c1e01007387 */ /* 0x000fe80000100800 */
[----:B------:R0:W-:Y:S01]  /*dfa0*/  STL [R1+0x1cd8], R29 ;  /* 0x001cd81d01007387 */ /* 0x0001e20000100800 */
[----:B------:R-:W-:-:S05]  /*dfb0*/  LEA R28, P6, R21, R0, 0x1 ;  /* 0x00000000151c7211 */ /* 0x000fca00078c08ff */
[----:B------:R1:W-:Y:S01]  /*dfc0*/  STL [R1+0x1d14], R28 ;  /* 0x001d141c01007387 */ /* 0x0003e20000100800 */
[----:B0-----:R-:W-:-:S03]  /*dfd0*/  LEA R29, P5, R20, R0, 0x1 ;  /* 0x00000000141d7211 */ /* 0x001fc600078a08ff */
[----:B------:R0:W-:Y:S01]  /*dfe0*/  STL [R1+0x1ce0], R27 ;  /* 0x001ce01b01007387 */ /* 0x0001e20000100800 */
[-C--:B------:R-:W-:Y:S02]  /*dff0*/  LEA.HI.X.SX32 R24, R24, R2.reuse, 0x1, P2 ;  /* 0x0000000218187211 */ /* 0x080fe400010f0eff */
[-C--:B-1----:R-:W-:Y:S02]  /*e000*/  LEA.HI.X.SX32 R28, R26, R2.reuse, 0x1, P0 ;  /* 0x000000021a1c7211 */ /* 0x082fe400000f0eff */
[----:B------:R-:W-:Y:S02]  /*e010*/  LEA.HI.X.SX32 R26, R25, R2, 0x1, P3 ;  /* 0x00000002191a7211 */ /* 0x000fe400018f0eff */
[-C--:B0-----:R-:W-:Y:S01]  /*e020*/  LEA R27, P0, R19, R0.reuse, 0x1 ;  /* 0x00000000131b7211 */ /* 0x081fe200078008ff */
[----:B------:R-:W-:Y:S04]  /*e030*/  STL [R1+0x1d1c], R29 ;  /* 0x001d1c1d01007387 */ /* 0x000fe80000100800 */
[----:B------:R-:W-:Y:S01]  /*e040*/  STL [R1+0x1ce8], R28 ;  /* 0x001ce81c01007387 */ /* 0x000fe20000100800 */
[----:B------:R-:W-:-:S03]  /*e050*/  LEA R25, P3, R18, R0, 0x1 ;  /* 0x0000000012197211 */ /* 0x000fc600078608ff */
[----:B------:R-:W-:Y:S04]  /*e060*/  STL [R1+0x1d24], R27 ;  /* 0x001d241b01007387 */ /* 0x000fe80000100800 */
[----:B------:R-:W-:Y:S04]  /*e070*/  STL [R1+0x1cf0], R26 ;  /* 0x001cf01a01007387 */ /* 0x000fe80000100800 */
[----:B------:R0:W-:Y:S04]  /*e080*/  STL [R1+0x1d2c], R25 ;  /* 0x001d2c1901007387 */ /* 0x0001e80000100800 */
[----:B------:R1:W-:Y:S01]  /*e090*/  STL [R1+0x1cf8], R24 ;  /* 0x001cf81801007387 */ /* 0x0003e20000100800 */
[----:B------:R-:W-:-:S02]  /*e0a0*/  LEA.HI.X.SX32 R21, R21, R2, 0x1, P6 ;  /* 0x0000000215157211 */ /* 0x000fc400030f0eff */
[-C--:B0-----:R-:W-:Y:S02]  /*e0b0*/  LEA.HI.X.SX32 R25, R23, R2.reuse, 0x1, P1 ;  /* 0x0000000217197211 */ /* 0x081fe400008f0eff */
[-C--:B------:R-:W-:Y:S02]  /*e0c0*/  LEA.HI.X.SX32 R23, R22, R2.reuse, 0x1, P4 ;  /* 0x0000000216177211 */ /* 0x080fe400020f0eff */
[----:B------:R-:W-:Y:S01]  /*e0d0*/  LEA.HI.X.SX32 R18, R18, R2, 0x1, P3 ;  /* 0x0000000212127211 */ /* 0x000fe200018f0eff */
        /* <DEDUP_REMOVED lines=9> */
[----:B------:R-:W-:Y:S01]  /*e170*/  IMAD R43, R43, UR9, RZ ;  /* 0x000000092b2b7c24 */ /* 0x000fe2000f8e02ff */
[----:B--2---:R-:W-:-:S05]  /*e180*/  LEA R26, P2, R17, R0, 0x1 ;  /* 0x00000000111a7211 */ /* 0x004fca00078408ff */
[----:B------:R-:W-:Y:S01]  /*e190*/  STL [R1+0x1d34], R26 ;  /* 0x001d341a01007387 */ /* 0x000fe20000100800 */
[----:B-1----:R-:W-:-:S03]  /*e1a0*/  LEA R24, P1, R16, R0, 0x1 ;  /* 0x0000000010187211 */ /* 0x002fc600078208ff */
[----:B------:R-:W-:Y:S04]  /*e1b0*/  STL [R1+0x1d00], R25 ;  /* 0x001d001901007387 */ /* 0x000fe80000100800 */
[----:B------:R-:W-:Y:S04]  /*e1c0*/  STL [R1+0x1d3c], R24 ;  /* 0x001d3c1801007387 */ /* 0x000fe80000100800 */
[----:B------:R0:W-:Y:S01]  /*e1d0*/  STL [R1+0x1d08], R23 ;  /* 0x001d081701007387 */ /* 0x0001e20000100800 */
[----:B----4-:R-:W-:-:S05]  /*e1e0*/  LEA R22, P4, R15, R0, 0x1 ;  /* 0x000000000f167211 */ /* 0x010fca00078808ff */
[----:B------:R1:W-:Y:S01]  /*e1f0*/  STL [R1+0x1d44], R22 ;  /* 0x001d441601007387 */ /* 0x0003e20000100800 */
[----:B0-----:R-:W-:-:S03]  /*e200*/  LEA R23, P6, R14, R0, 0x1 ;  /* 0x000000000e177211 */ /* 0x001fc600078c08ff */
[----:B------:R0:W-:Y:S01]  /*e210*/  STL [R1+0x1d10], R21 ;  /* 0x001d101501007387 */ /* 0x0001e20000100800 */
[-C--:B-1----:R-:W-:Y:S02]  /*e220*/  LEA.HI.X.SX32 R22, R20, R2.reuse, 0x1, P5 ;  /* 0x0000000214167211 */ /* 0x082fe400028f0eff */
[----:B------:R-:W-:Y:S01]  /*e230*/  LEA.HI.X.SX32 R20, R19, R2, 0x1, P0 ;  /* 0x0000000213147211 */ /* 0x000fe200000f0eff */
[----:B------:R-:W-:Y:S01]  /*e240*/  STL [R1+0x1d4c], R23 ;  /* 0x001d4c1701007387 */ /* 0x000fe20000100800 */
[----:B0-----:R-:W-:-:S03]  /*e250*/  LEA R21, P5, R13, R0, 0x1 ;  /* 0x000000000d157211 */ /* 0x001fc600078a08ff */
[----:B------:R-:W-:Y:S04]  /*e260*/  STL [R1+0x1d18], R22 ;  /* 0x001d181601007387 */ /* 0x000fe80000100800 */
[----:B------:R-:W-:Y:S01]  /*e270*/  STL [R1+0x1d54], R21 ;  /* 0x001d541501007387 */ /* 0x000fe20000100800 */
[----:B------:R-:W-:-:S03]  /*e280*/  LEA R19, P0, R12, R0, 0x1 ;  /* 0x000000000c137211 */ /* 0x000fc600078008ff */
[----:B------:R-:W-:Y:S04]  /*e290*/  STL [R1+0x1d20], R20 ;  /* 0x001d201401007387 */ /* 0x000fe80000100800 */
[----:B------:R0:W-:Y:S04]  /*e2a0*/  STL [R1+0x1d5c], R19 ;  /* 0x001d5c1301007387 */ /* 0x0001e80000100800 */
[----:B------:R1:W-:Y:S01]  /*e2b0*/  STL [R1+0x1d28], R18 ;  /* 0x001d281201007387 */ /* 0x0003e20000100800 */
[-C--:B------:R-:W-:Y:S02]  /*e2c0*/  LEA.HI.X.SX32 R15, R15, R2.reuse, 0x1, P4 ;  /* 0x000000020f0f7211 */ /* 0x080fe400020f0eff */
[----:B0-----:R-:W-:-:S02]  /*e2d0*/  LEA.HI.X.SX32 R19, R17, R2, 0x1, P2 ;  /* 0x0000000211137211 */ /* 0x001fc400010f0eff */
[----:B------:R-:W-:Y:S02]  /*e2e0*/  LEA.HI.X.SX32 R17, R16, R2, 0x1, P1 ;  /* 0x0000000210117211 */ /* 0x000fe400008f0eff */
[----:B---3--:R-:W-:-:S05]  /*e2f0*/  LEA R20, P3, R11, R0, 0x1 ;  /* 0x000000000b147211 */ /* 0x008fca00078608ff */
[----:B------:R-:W-:Y:S04]  /*e300*/  STL [R1+0x1d64], R20 ;  /* 0x001d641401007387 */ /* 0x000fe80000100800 */
[----:B------:R-:W-:Y:S01]  /*e310*/  STL [R1+0x1d30], R19 ;  /* 0x001d301301007387 */ /* 0x000fe20000100800 */
[----:B-1----:R-:W-:-:S05]  /*e320*/  LEA R18, P2, R10, R0, 0x1 ;  /* 0x000000000a127211 */ /* 0x002fca00078408ff */
[----:B------:R-:W-:Y:S04]  /*e330*/  STL [R1+0x1d6c], R18 ;  /* 0x001d6c1201007387 */ /* 0x000fe80000100800 */
[----:B------:R0:W-:Y:S01]  /*e340*/  STL [R1+0x1d38], R17 ;  /* 0x001d381101007387 */ /* 0x0001e20000100800 */
[----:B------:R-:W-:-:S05]  /*e350*/  LEA R16, P1, R9, R0, 0x1 ;  /* 0x0000000009107211 */ /* 0x000fca00078208ff */
[----:B------:R1:W-:Y:S04]  /*e360*/  STL [R1+0x1d74], R16 ;  /* 0x001d741001007387 */ /* 0x0003e80000100800 */
[----:B------:R2:W-:Y:S01]  /*e370*/  STL [R1+0x1d40], R15 ;  /* 0x001d400f01007387 */ /* 0x0005e20000100800 */
[----:B0-----:R-:W-:Y:S02]  /*e380*/  LEA R17, P4, R8, R0, 0x1 ;  /* 0x0000000008117211 */ /* 0x001fe400078808ff */
[-C--:B-1----:R-:W-:Y:S02]  /*e390*/  LEA.HI.X.SX32 R16, R14, R2.reuse, 0x1, P6 ;  /* 0x000000020e107211 */ /* 0x082fe400030f0eff */
[----:B------:R-:W-:Y:S01]  /*e3a0*/  LEA.HI.X.SX32 R14, R13, R2, 0x1, P5 ;  /* 0x000000020d0e7211 */ /* 0x000fe200028f0eff */
[----:B------:R-:W-:Y:S01]  /*e3b0*/  STL [R1+0x1d7c], R17 ;  /* 0x001d7c1101007387 */ /* 0x000fe20000100800 */
[----:B------:R-:W-:-:S02]  /*e3c0*/  LEA R13, P5, R61, R0, 0x1 ;  /* 0x000000003d0d7211 */ /* 0x000fc400078a08ff */
[----:B--2---:R-:W-:Y:S01]  /*e3d0*/  LEA R15, P6, R4, R0, 0x1 ;  /* 0x00000000040f7211 */ /* 0x004fe200078c08ff */
[----:B------:R-:W-:Y:S01]  /*e3e0*/  STL [R1+0x1d48], R16 ;  /* 0x001d481001007387 */ /* 0x000fe20000100800 */
[----:B------:R-:W-:-:S03]  /*e3f0*/  LEA.HI.X.SX32 R12, R12, R2, 0x1, P0 ;  /* 0x000000020c0c7211 */ /* 0x000fc600000f0eff */
[----:B------:R-:W-:Y:S04]  /*e400*/  STL [R1+0x1d84], R15 ;  /* 0x001d840f01007387 */ /* 0x000fe80000100800 */
[----:B------:R0:W-:Y:S04]  /*e410*/  STL [R1+0x1d50], R14 ;  /* 0x001d500e01007387 */ /* 0x0001e80000100800 */
[----:B------:R1:W-:Y:S04]  /*e420*/  STL [R1+0x1d8c], R13 ;  /* 0x001d8c0d01007387 */ /* 0x0003e80000100800 */
[----:B------:R2:W-:Y:S01]  /*e430*/  STL [R1+0x1d58], R12 ;  /* 0x001d580c01007387 */ /* 0x0005e20000100800 */
[----:B0-----:R-:W-:-:S02]  /*e440*/  LEA R14, P0, R60, R0, 0x1 ;  /* 0x000000003c0e7211 */ /* 0x001fc400078008ff */
[-C--:B-1----:R-:W-:Y:S02]  /*e450*/  LEA.HI.X.SX32 R13, R11, R2.reuse, 0x1, P3 ;  /* 0x000000020b0d7211 */ /* 0x082fe400018f0eff */
[----:B------:R-:W-:Y:S02]  /*e460*/  LEA.HI.X.SX32 R11, R10, R2, 0x1, P2 ;  /* 0x000000020a0b7211 */ /* 0x000fe400010f0eff */
[-C--:B--2---:R-:W-:Y:S01]  /*e470*/  LEA R12, P3, R59, R0.reuse, 0x1 ;  /* 0x000000003b0c7211 */ /* 0x084fe200078608ff */
[----:B------:R-:W-:Y:S01]  /*e480*/  STL [R1+0x1d94], R14 ;  /* 0x001d940e01007387 */ /* 0x000fe20000100800 */
[----:B------:R-:W-:Y:S02]  /*e490*/  LEA R10, P2, R58, R0, 0x1 ;  /* 0x000000003a0a7211 */ /* 0x000fe400078408ff */
[----:B------:R-:W-:Y:S01]  /*e4a0*/  LEA.HI.X.SX32 R9, R9, R2, 0x1, P1 ;  /* 0x0000000209097211 */ /* 0x000fe200008f0eff */
[----:B------:R-:W-:Y:S04]  /*e4b0*/  STL [R1+0x1d60], R13 ;  /* 0x001d600d01007387 */ /* 0x000fe80000100800 */
[----:B------:R-:W-:Y:S04]  /*e4c0*/  STL [R1+0x1d9c], R12 ;  /* 0x001d9c0c01007387 */ /* 0x000fe80000100800 */
[----:B------:R0:W-:Y:S04]  /*e4d0*/  STL [R1+0x1d68], R11 ;  /* 0x001d680b01007387 */ /* 0x0001e80000100800 */
[----:B------:R1:W-:Y:S04]  /*e4e0*/  STL [R1+0x1da4], R10 ;  /* 0x001da40a01007387 */ /* 0x0003e80000100800 */
[----:B------:R2:W-:Y:S01]  /*e4f0*/  STL [R1+0x1d70], R9 ;  /* 0x001d700901007387 */ /* 0x0005e20000100800 */
[----:B0-----:R-:W-:-:S02]  /*e500*/  LEA R11, P1, R36, R0, 0x1 ;  /* 0x00000000240b7211 */ /* 0x001fc400078208ff */
[----:B-1----:R-:W-:-:S03]  /*e510*/  LEA.HI.X.SX32 R10, R8, R2, 0x1, P4 ;  /* 0x00000002080a7211 */ /* 0x002fc600020f0eff */
[----:B------:R-:W-:Y:S01]  /*e520*/  STL [R1+0x1dac], R11 ;  /* 0x001dac0b01007387 */ /* 0x000fe20000100800 */
[----:B--2---:R-:W-:-:S03]  /*e530*/  LEA R9, P4, R37, R0, 0x1 ;  /* 0x0000000025097211 */ /* 0x004fc600078808ff */
[----:B------:R-:W-:Y:S01]  /*e540*/  STL [R1+0x1d78], R10 ;  /* 0x001d780a01007387 */ /* 0x000fe20000100800 */
[----:B------:R-:W-:Y:S02]  /*e550*/  LEA.HI.X.SX32 R8, R4, R2, 0x1, P6 ;  /* 0x0000000204087211 */ /* 0x000fe400030f0eff */
[----:B------:R-:W-:Y:S01]  /*e560*/  LEA R4, P6, R38, R0, 0x1 ;  /* 0x0000000026047211 */ /* 0x000fe200078c08ff */
[----:B------:R0:W-:Y:S04]  /*e570*/  STL [R1+0x1db4], R9 ;  /* 0x001db40901007387 */ /* 0x0001e80000100800 */
[----:B------:R1:W-:Y:S01]  /*e580*/  STL [R1+0x1d80], R8 ;  /* 0x001d800801007387 */ /* 0x0003e20000100800 */
[----:B0-----:R-:W-:-:S03]  /*e590*/  LEA.HI.X.SX32 R9, R61, R2, 0x1, P5 ;  /* 0x000000023d097211 */ /* 0x001fc600028f0eff */
[----:B------:R-:W2:Y:S01]  /*e5a0*/  LDL.LU R61, [R1+0x1f70] ;  /* 0x001f7000013d7983 */ /* 0x000ea20000300800 */
[----:B-1----:R-:W-:-:S03]  /*e5b0*/  LEA R8, P5, R39, R0, 0x1 ;  /* 0x0000000027087211 */ /* 0x002fc600078a08ff */
[----:B------:R0:W-:Y:S04]  /*e5c0*/  STL [R1+0x1dbc], R4 ;  /* 0x001dbc0401007387 */ /* 0x0001e80000100800 */
[----:B------:R1:W-:Y:S01]  /*e5d0*/  STL [R1+0x1d88], R9 ;  /* 0x001d880901007387 */ /* 0x0003e20000100800 */
[----:B0-----:R-:W-:-:S03]  /*e5e0*/  LEA.HI.X.SX32 R4, R60, R2, 0x1, P0 ;  /* 0x000000023c047211 */ /* 0x001fc600000f0eff */
[----:B------:R-:W3:Y:S01]  /*e5f0*/  LDL.LU R60, [R1+0x1f6c] ;  /* 0x001f6c00013c7983 */ /* 0x000ee20000300800 */
[----:B-1----:R-:W-:-:S03]  /*e600*/  LEA R9, P0, R40, R0, 0x1 ;  /* 0x0000000028097211 */ /* 0x002fc600078008ff */
[----:B------:R0:W-:Y:S04]  /*e610*/  STL [R1+0x1dc4], R8 ;  /* 0x001dc40801007387 */ /* 0x0001e80000100800 */
[----:B------:R1:W-:Y:S04]  /*e620*/  STL [R1+0x1d90], R4 ;  /* 0x001d900401007387 */ /* 0x0003e80000100800 */
[----:B------:R4:W-:Y:S01]  /*e630*/  STL [R1+0x1dcc], R9 ;  /* 0x001dcc0901007387 */ /* 0x0009e20000100800 */
[----:B0-----:R-:W-:Y:S02]  /*e640*/  LEA.HI.X.SX32 R8, R59, R2, 0x1, P3 ;  /* 0x000000023b087211 */ /* 0x001fe400018f0eff */
[----:B-1----:R-:W-:-:S03]  /*e650*/  LEA R4, P3, R41, R0, 0x1 ;  /* 0x0000000029047211 */ /* 0x002fc600078608ff */
[----:B------:R0:W-:Y:S01]  /*e660*/  STL [R1+0x1d98], R8 ;  /* 0x001d980801007387 */ /* 0x0001e20000100800 */
[----:B----4-:R-:W-:-:S03]  /*e670*/  LEA.HI.X.SX32 R9, R58, R2, 0x1, P2 ;  /* 0x000000023a097211 */ /* 0x010fc600010f0eff */
[----:B------:R1:W-:Y:S01]  /*e680*/  STL [R1+0x1dd4], R4 ;  /* 0x001dd40401007387 */ /* 0x0003e20000100800 */
[----:B------:R-:W-:-:S03]  /*e690*/  IMAD R44, R44, UR9, RZ ;  /* 0x000000092c2c7c24 */ /* 0x000fc6000f8e02ff */
[----:B------:R4:W-:Y:S01]  /*e6a0*/  STL [R1+0x1da0], R9 ;  /* 0x001da00901007387 */ /* 0x0009e20000100800 */
[----:B0-----:R-:W-:Y:S02]  /*e6b0*/  LEA R8, P2, R42, R0, 0x1 ;  /* 0x000000002a087211 */ /* 0x001fe400078408ff */
[----:B-1----:R-:W-:-:S03]  /*e6c0*/  LEA.HI.X.SX32 R4, R36, R2, 0x1, P1 ;  /* 0x0000000224047211 */ /* 0x002fc600008f0eff */
[----:B------:R0:W-:Y:S01]  /*e6d0*/  STL [R1+0x1ddc], R8 ;  /* 0x001ddc0801007387 */ /* 0x0001e20000100800 */
[----:B----4-:R-:W-:-:S03]  /*e6e0*/  LEA R9, P1, R43, R0, 0x1 ;  /* 0x000000002b097211 */ /* 0x010fc600078208ff */
[----:B------:R1:W-:Y:S01]  /*e6f0*/  STL [R1+0x1da8], R4 ;  /* 0x001da80401007387 */ /* 0x0003e20000100800 */
[----:B------:R-:W-:-:S03]  /*e700*/  IMAD R45, R45, UR9, RZ ;  /* 0x000000092d2d7c24 */ /* 0x000fc6000f8e02ff */
[----:B------:R4:W-:Y:S01]  /*e710*/  STL [R1+0x1de4], R9 ;  /* 0x001de40901007387 */ /* 0x0009e20000100800 */
[----:B0-----:R-:W-:Y:S01]  /*e720*/  LEA.HI.X.SX32 R8, R37, R2, 0x1, P4 ;  /* 0x0000000225087211 */ /* 0x001fe200020f0eff */
[----:B------:R-:W-:Y:S01]  /*e730*/  IMAD R46, R46, UR9, RZ ;  /* 0x000000092e2e7c24 */ /* 0x000fe2000f8e02ff */
[----:B-1----:R-:W-:-:S03]  /*e740*/  LEA R4, P4, R44, R0, 0x1 ;  /* 0x000000002c047211 */ /* 0x002fc600078808ff */
[----:B------:R0:W-:Y:S01]  /*e750*/  STL [R1+0x1db0], R8 ;  /* 0x001db00801007387 */ /* 0x0001e20000100800 */
[----:B----4-:R-:W-:-:S03]  /*e760*/  LEA.HI.X.SX32 R9, R38, R2, 0x1, P6 ;  /* 0x0000000226097211 */ /* 0x010fc600030f0eff */
[----:B------:R1:W-:Y:S04]  /*e770*/  STL [R1+0x1dec], R4 ;  /* 0x001dec0401007387 */ /* 0x0003e80000100800 */
[----:B------:R4:W-:Y:S01]  /*e780*/  STL [R1+0x1db8], R9 ;  /* 0x001db80901007387 */ /* 0x0009e20000100800 */
[----:B0-----:R-:W-:Y:S02]  /*e790*/  LEA R8, P6, R45, R0, 0x1 ;  /* 0x000000002d087211 */ /* 0x001fe400078c08ff */
[----:B-1----:R-:W-:-:S03]  /*e7a0*/  LEA.HI.X.SX32 R4, R39, R2, 0x1, P5 ;  /* 0x0000000227047211 */ /* 0x002fc600028f0eff */
[----:B------:R0:W-:Y:S01]  /*e7b0*/  STL [R1+0x1df4], R8 ;  /* 0x001df40801007387 */ /* 0x0001e20000100800 */
[----:B----4-:R-:W-:-:S03]  /*e7c0*/  LEA R9, P5, R46, R0, 0x1 ;  /* 0x000000002e097211 */ /* 0x010fc600078a08ff */
[----:B------:R1:W-:Y:S01]  /*e7d0*/  STL [R1+0x1dc0], R4 ;  /* 0x001dc00401007387 */ /* 0x0003e20000100800 */
[----:B------:R-:W-:-:S03]  /*e7e0*/  IMAD R47, R47, UR9, RZ ;  /* 0x000000092f2f7c24 */ /* 0x000fc6000f8e02ff */
[----:B------:R-:W-:Y:S04]  /*e7f0*/  STL [R1+0x1dfc], R9 ;  /* 0x001dfc0901007387 */ /* 0x000fe80000100800 */
[----:B------:R-:W4:Y:S01]  /*e800*/  LDL.LU R14, [R1+0x11c] ;  /* 0x00011c00010e7983 */ /* 0x000f220000300800 */
[----:B0-----:R-:W-:Y:S02]  /*e810*/  LEA.HI.X.SX32 R8, R40, R2, 0x1, P0 ;  /* 0x0000000228087211 */ /* 0x001fe400000f0eff */
[----:B-1----:R-:W-:-:S03]  /*e820*/  LEA R4, P0, R47, R0, 0x1 ;  /* 0x000000002f047211 */ /* 0x002fc600078008ff */
[----:B------:R-:W-:Y:S04]  /*e830*/  STL [R1+0x1dc8], R8 ;  /* 0x001dc80801007387 */ /* 0x000fe80000100800 */
[----:B------:R0:W-:Y:S04]  /*e840*/  STL [R1+0x1e04], R4 ;  /* 0x001e040401007387 */ /* 0x0001e80000100800 */
[----:B0-----:R-:W2:Y:S01]  /*e850*/  LDL.LU R4, [R1+0x154] ;  /* 0x0001540001047983 */ /* 0x001ea20000300800 */
[----:B------:R-:W-:Y:S01]  /*e860*/  IMAD R48, R48, UR9, RZ ;  /* 0x0000000930307c24 */ /* 0x000fe2000f8e02ff */
[----:B------:R-:W-:Y:S01]  /*e870*/  LEA.HI.X.SX32 R9, R41, R2, 0x1, P3 ;  /* 0x0000000229097211 */ /* 0x000fe200018f0eff */
[----:B------:R-:W-:-:S03]  /*e880*/  IMAD R49, R49, UR9, RZ ;  /* 0x0000000931317c24 */ /* 0x000fc6000f8e02ff */
[----:B------:R-:W-:Y:S01]  /*e890*/  LEA R8, P3, R48, R0, 0x1 ;  /* 0x0000000030087211 */ /* 0x000fe200078608ff */
[----:B------:R-:W-:Y:S01]  /*e8a0*/  IMAD R50, R50, UR9, RZ ;  /* 0x0000000932327c24 */ /* 0x000fe2000f8e02ff */
[----:B------:R-:W-:Y:S01]  /*e8b0*/  LEA.HI.X.SX32 R10, R42, R2, 0x1, P2 ;  /* 0x000000022a0a7211 */ /* 0x000fe200010f0eff */
[----:B------:R0:W-:Y:S01]  /*e8c0*/  STL [R1+0x1dd0], R9 ;  /* 0x001dd00901007387 */ /* 0x0001e20000100800 */
[----:B------:R-:W-:-:S03]  /*e8d0*/  IMAD R51, R51, UR9, RZ ;  /* 0x0000000933337c24 */ /* 0x000fc6000f8e02ff */
[----:B------:R1:W-:Y:S01]  /*e8e0*/  STL [R1+0x1e0c], R8 ;  /* 0x001e0c0801007387 */ /* 0x0003e20000100800 */
[----:B0-----:R-:W-:-:S03]  /*e8f0*/  LEA R9, P2, R49, R0, 0x1 ;  /* 0x0000000031097211 */ /* 0x001fc600078408ff */
[----:B------:R0:W-:Y:S01]  /*e900*/  STL [R1+0x1dd8], R10 ;  /* 0x001dd80a01007387 */ /* 0x0001e20000100800 */
[----:B-1----:R-:W-:-:S03]  /*e910*/  LEA.HI.X.SX32 R8, R43, R2, 0x1, P1 ;  /* 0x000000022b087211 */ /* 0x002fc600008f0eff */
[----:B------:R1:W-:Y:S01]  /*e920*/  STL [R1+0x1e14], R9 ;  /* 0x001e140901007387 */ /* 0x0003e20000100800 */
[----:B------:R-:W-:-:S03]  /*e930*/  IMAD R52, R52, UR9, RZ ;  /* 0x0000000934347c24 */ /* 0x000fc6000f8e02ff */
[----:B------:R1:W-:Y:S01]  /*e940*/  STL [R1+0x1de0], R8 ;  /* 0x001de00801007387 */ /* 0x0003e20000100800 */
[----:B0-----:R-:W-:Y:S02]  /*e950*/  LEA R10, P1, R50, R0, 0x1 ;  /* 0x00000000320a7211 */ /* 0x001fe400078208ff */
[----:B-1----:R-:W-:-:S03]  /*e960*/  LEA.HI.X.SX32 R9, R44, R2, 0x1, P4 ;  /* 0x000000022c097211 */ /* 0x002fc600020f0eff */
[----:B------:R0:W-:Y:S01]  /*e970*/  STL [R1+0x1e1c], R10 ;  /* 0x001e1c0a01007387 */ /* 0x0001e20000100800 */
[----:B------:R-:W-:-:S03]  /*e980*/  LEA R8, P4, R51, R0, 0x1 ;  /* 0x0000000033087211 */ /* 0x000fc600078808ff */
[----:B------:R-:W3:Y:S01]  /*e990*/  LDL.LU R13, [R1+0x1c8] ;  /* 0x0001c800010d7983 */ /* 0x000ee20000300800 */
[----:B------:R-:W-:-:S03]  /*e9a0*/  IMAD R53, R53, UR9, RZ ;  /* 0x0000000935357c24 */ /* 0x000fc6000f8e02ff */
[----:B------:R1:W-:Y:S01]  /*e9b0*/  STL [R1+0x1de8], R9 ;  /* 0x001de80901007387 */ /* 0x0003e20000100800 */
[----:B0-----:R-:W-:-:S03]  /*e9c0*/  LEA.HI.X.SX32 R10, R45, R2, 0x1, P6 ;  /* 0x000000022d0a7211 */ /* 0x001fc600030f0eff */
[----:B------:R0:W-:Y:S01]  /*e9d0*/  STL [R1+0x1e24], R8 ;  /* 0x001e240801007387 */ /* 0x0001e20000100800 */
[----:B------:R-:W-:Y:S01]  /*e9e0*/  IMAD R54, R54, UR9, RZ ;  /* 0x0000000936367c24 */ /* 0x000fe2000f8e02ff */
[----:B-1----:R-:W-:Y:S02]  /*e9f0*/  LEA R9, P6, R52, R0, 0x1 ;  /* 0x0000000034097211 */ /* 0x002fe400078c08ff */
[----:B------:R1:W-:Y:S01]  /*ea00*/  STL [R1+0x1df0], R10 ;  /* 0x001df00a01007387 */ /* 0x0003e20000100800 */
[----:B0-----:R-:W-:-:S03]  /*ea10*/  LEA.HI.X.SX32 R8, R46, R2, 0x1, P5 ;  /* 0x000000022e087211 */ /* 0x001fc600028f0eff */
[----:B------:R0:W-:Y:S01]  /*ea20*/  STL [R1+0x1e2c], R9 ;  /* 0x001e2c0901007387 */ /* 0x0001e20000100800 */
[----:B------:R-:W-:-:S03]  /*ea30*/  IMAD R55, R55, UR9, RZ ;  /* 0x0000000937377c24 */ /* 0x000fc6000f8e02ff */
[----:B------:R0:W-:Y:S01]  /*ea40*/  STL [R1+0x1df8], R8 ;  /* 0x001df80801007387 */ /* 0x0001e20000100800 */
[----:B-1----:R-:W-:Y:S02]  /*ea50*/  LEA R10, P5, R53, R0, 0x1 ;  /* 0x00000000350a7211 */ /* 0x002fe400078a08ff */
[----:B0-----:R-:W-:-:S03]  /*ea60*/  LEA.HI.X.SX32 R9, R47, R2, 0x1, P0 ;  /* 0x000000022f097211 */ /* 0x001fc600000f0eff */
[----:B------:R0:W-:Y:S01]  /*ea70*/  STL [R1+0x1e34], R10 ;  /* 0x001e340a01007387 */ /* 0x0001e20000100800 */
[----:B------:R-:W-:Y:S01]  /*ea80*/  LEA R8, P0, R54, R0, 0x1 ;  /* 0x0000000036087211 */ /* 0x000fe200078008ff */
[----:B------:R-:W-:Y:S02]  /*ea90*/  IMAD R56, R56, UR9, RZ ;  /* 0x0000000938387c24 */ /* 0x000fe4000f8e02ff */
[----:B------:R1:W-:Y:S01]  /*eaa0*/  STL [R1+0x1e00], R9 ;  /* 0x001e000901007387 */ /* 0x0003e20000100800 */
[----:B------:R-:W-:Y:S01]  /*eab0*/  IMAD R57, R57, UR9, RZ ;  /* 0x0000000939397c24 */ /* 0x000fe2000f8e02ff */
[----:B0-----:R-:W-:Y:S02]  /*eac0*/  LEA.HI.X.SX32 R10, R48, R2, 0x1, P3 ;  /* 0x00000002300a7211 */ /* 0x001fe400018f0eff */
[----:B------:R0:W-:Y:S01]  /*ead0*/  STL [R1+0x1e3c], R8 ;  /* 0x001e3c0801007387 */ /* 0x0001e20000100800 */
[----:B-1----:R-:W-:-:S03]  /*eae0*/  LEA R9, P3, R55, R0, 0x1 ;  /* 0x0000000037097211 */ /* 0x002fc600078608ff */
        /* <DEDUP_REMOVED lines=8> */
[----:B-1----:R-:W-:-:S03]  /*eb70*/  LEA R8, P1, R57, R0, 0x1 ;  /* 0x0000000039087211 */ /* 0x002fc600078208ff */
[----:B------:R-:W3:Y:S01]  /*eb80*/  LDL.LU R12, [R1+0x1f8] ;  /* 0x0001f800010c7983 */ /* 0x000ee20000300800 */
[----:B------:R-:W-:-:S03]  /*eb90*/  IMAD R6, R6, UR9, RZ ;  /* 0x0000000906067c24 */ /* 0x000fc6000f8e02ff */
[----:B------:R1:W-:Y:S01]  /*eba0*/  STL [R1+0x1e18], R9 ;  /* 0x001e180901007387 */ /* 0x0003e20000100800 */
[----:B0-----:R-:W-:Y:S01]  /*ebb0*/  LEA.HI.X.SX32 R10, R51, R2, 0x1, P4 ;  /* 0x00000002330a7211 */ /* 0x001fe200020f0eff */
[----:B------:R-:W-:Y:S02]  /*ebc0*/  IMAD R5, R5, UR9, RZ ;  /* 0x0000000905057c24 */ /* 0x000fe4000f8e02ff */
[----:B------:R0:W-:Y:S01]  /*ebd0*/  STL [R1+0x1e50], R8 ;  /* 0x001e500801007387 */ /* 0x0001e20000100800 */
[----:B-1----:R-:W-:-:S03]  /*ebe0*/  LEA R9, P4, R7, R0, 0x1 ;  /* 0x0000000007097211 */ /* 0x002fc600078808ff */
[----:B------:R1:W-:Y:S01]  /*ebf0*/  STL [R1+0x1e20], R10 ;  /* 0x001e200a01007387 */ /* 0x0003e20000100800 */
[----:B0-----:R-:W-:-:S03]  /*ec00*/  LEA.HI.X.SX32 R8, R52, R2, 0x1, P6 ;  /* 0x0000000234087211 */ /* 0x001fc600030f0eff */
[----:B------:R-:W3:Y:S04]  /*ec10*/  LDL.LU R11, [R1+0x1fc] ;  /* 0x0001fc00010b7983 */ /* 0x000ee80000300800 */
[----:B------:R0:W-:Y:S01]  /*ec20*/  STL [R1+0x1e54], R9 ;  /* 0x001e540901007387 */ /* 0x0001e20000100800 */
[----:B-1----:R-:W-:-:S03]  /*ec30*/  LEA R10, P6, R6, R0, 0x1 ;  /* 0x00000000060a7211 */ /* 0x002fc600078c08ff */
[----:B------:R1:W-:Y:S01]  /*ec40*/  STL [R1+0x1e28], R8 ;  /* 0x001e280801007387 */ /* 0x0003e20000100800 */
[----:B0-----:R-:W-:-:S03]  /*ec50*/  LEA.HI.X.SX32 R9, R53, R2, 0x1, P5 ;  /* 0x0000000235097211 */ /* 0x001fc600028f0eff */
[----:B------:R0:W-:Y:S01]  /*ec60*/  STL [R1+0x1e58], R10 ;  /* 0x001e580a01007387 */ /* 0x0001e20000100800 */
[----:B-1----:R-:W-:-:S03]  /*ec70*/  LEA R8, P5, R5, R0, 0x1 ;  /* 0x0000000005087211 */ /* 0x002fc600078a08ff */
[----:B------:R-:W-:Y:S01]  /*ec80*/  STL [R1+0x1e30], R9 ;  /* 0x001e300901007387 */ /* 0x000fe20000100800 */
[----:B------:R-:W-:-:S03]  /*ec90*/  IMAD R3, R3, UR9, RZ ;  /* 0x0000000903037c24 */ /* 0x000fc6000f8e02ff */
[----:B------:R1:W-:Y:S01]  /*eca0*/  STL [R1+0x1e5c], R8 ;  /* 0x001e5c0801007387 */ /* 0x0003e20000100800 */
[----:B0-----:R-:W-:-:S05]  /*ecb0*/  LEA.HI.X.SX32 R10, R54, R2, 0x1, P0 ;  /* 0x00000002360a7211 */ /* 0x001fca00000f0eff */
[----:B------:R0:W-:Y:S01]  /*ecc0*/  STL [R1+0x1e38], R10 ;  /* 0x001e380a01007387 */ /* 0x0001e20000100800 */
[----:B-1----:R-:W-:Y:S02]  /*ecd0*/  LEA.HI.X.SX32 R8, R55, R2, 0x1, P3 ;  /* 0x0000000237087211 */ /* 0x002fe400018f0eff */
[----:B----4-:R-:W-:-:S05]  /*ece0*/  LEA R9, P0, R14, R0, 0x1 ;  /* 0x000000000e097211 */ /* 0x010fca00078008ff */
[----:B------:R1:W-:Y:S04]  /*ecf0*/  STL [R1+0x1e60], R9 ;  /* 0x001e600901007387 */ /* 0x0003e80000100800 */
[----:B------:R4:W-:Y:S04]  /*ed00*/  STL [R1+0x1e40], R8 ;  /* 0x001e400801007387 */ /* 0x0009e80000100800 */
[----:B0-----:R-:W3:Y:S01]  /*ed10*/  LDL.LU R10, [R1+0x220] ;  /* 0x00022000010a7983 */ /* 0x001ee20000300800 */
[----:B-1----:R-:W-:Y:S02]  /*ed20*/  LEA.HI.X.SX32 R9, R56, R2, 0x1, P2 ;  /* 0x0000000238097211 */ /* 0x002fe400010f0eff */
[----:B----4-:R-:W-:-:S02]  /*ed30*/  LEA R8, P2, R3, R0, 0x1 ;  /* 0x0000000003087211 */ /* 0x010fc400078408ff */
[----:B------:R-:W-:Y:S01]  /*ed40*/  LEA.HI.X.SX32 R0, R57, R2, 0x1, P1 ;  /* 0x0000000239007211 */ /* 0x000fe200008f0eff */
[----:B------:R0:W-:Y:S01]  /*ed50*/  STL [R1+0x1e48], R9 ;  /* 0x001e480901007387 */ /* 0x0001e20000100800 */
[----:B--2---:R-:W-:-:S03]  /*ed60*/  LEA R26, P3, R4, UR12, 0x1 ;  /* 0x0000000c041a7c11 */ /* 0x004fc6000f8608ff */
[----:B------:R-:W-:Y:S01]  /*ed70*/  STL [R1+0x1b70], R8 ;  /* 0x001b700801007387 */ /* 0x000fe20000100800 */
[----:B------:R-:W-:Y:S02]  /*ed80*/  LEA.HI.X.SX32 R27, R4, UR13, 0x1, P3 ;  /* 0x0000000d041b7c11 */ /* 0x000fe400098f0eff */
[-C--:B------:R-:W-:Y:S01]  /*ed90*/  LEA.HI.X.SX32 R4, R6, R2.reuse, 0x1, P6 ;  /* 0x0000000206047211 */ /* 0x080fe200030f0eff */
[----:B0-----:R-:W2:Y:S04]  /*eda0*/  LDL.LU R9, [R1+0x224] ;  /* 0x0002240001097983 */ /* 0x001ea80000300800 */
[----:B------:R0:W-:Y:S04]  /*edb0*/  STL [R1+0x1b5c], R0 ;  /* 0x001b5c0001007387 */ /* 0x0001e80000100800 */
[----:B------:R-:W-:Y:S01]  /*edc0*/  STL.64 [R1+0x1080], R26 ;  /* 0x0010801a01007387 */ /* 0x000fe20000100a00 */
[----:B0-----:R-:W-:-:S05]  /*edd0*/  LEA.HI.X.SX32 R0, R7, R2, 0x1, P4 ;  /* 0x0000000207007211 */ /* 0x001fca00020f0eff */
[----:B------:R0:W-:Y:S04]  /*ede0*/  STL [R1+0x1b60], R0 ;  /* 0x001b600001007387 */ /* 0x0001e80000100800 */
[----:B------:R-:W-:Y:S04]  /*edf0*/  STL [R1+0x1b64], R4 ;  /* 0x001b640401007387 */ /* 0x000fe80000100800 */
[----:B------:R-:W4:Y:S01]  /*ee00*/  LDL.LU R8, [R1+0x228] ;  /* 0x0002280001087983 */ /* 0x000f220000300800 */
[-C--:B0-----:R-:W-:Y:S02]  /*ee10*/  LEA.HI.X.SX32 R0, R5, R2.reuse, 0x1, P5 ;  /* 0x0000000205007211 */ /* 0x081fe400028f0eff */
[----:B------:R-:W-:-:S03]  /*ee20*/  LEA.HI.X.SX32 R6, R14, R2, 0x1, P0 ;  /* 0x000000020e067211 */ /* 0x000fc600000f0eff */
[----:B------:R0:W-:Y:S01]  /*ee30*/  STL [R1+0x1b68], R0 ;  /* 0x001b680001007387 */ /* 0x0001e20000100800 */
[----:B------:R-:W-:-:S03]  /*ee40*/  LEA R22, P0, R61, UR12, 0x1 ;  /* 0x0000000c3d167c11 */ /* 0x000fc6000f8008ff */
[----:B------:R-:W-:Y:S01]  /*ee50*/  STL [R1+0x1b6c], R6 ;  /* 0x001b6c0601007387 */ /* 0x000fe20000100800 */
[----:B0-----:R-:W-:Y:S02]  /*ee60*/  LEA.HI.X.SX32 R0, R3, R2, 0x1, P2 ;  /* 0x0000000203007211 */ /* 0x001fe400010f0eff */
[----:B---3--:R-:W-:-:S03]  /*ee70*/  LEA R24, P1, R13, UR12, 0x1 ;  /* 0x0000000c0d187c11 */ /* 0x008fc6000f8208ff */
[----:B------:R-:W-:Y:S01]  /*ee80*/  STL [R1+0x1398], R0 ;  /* 0x0013980001007387 */ /* 0x000fe20000100800 */
[----:B------:R-:W-:Y:S01]  /*ee90*/  LEA.HI.X.SX32 R23, R61, UR13, 0x1, P0 ;  /* 0x0000000d3d177c11 */ /* 0x000fe200080f0eff */
[----:B------:R-:W-:Y:S01]  /*eea0*/  IMAD.WIDE R4, R60, 0x2, R26 ;  /* 0x000000023c047825 */ /* 0x000fe200078e021a */
[----:B------:R-:W-:-:S04]  /*eeb0*/  LEA.HI.X.SX32 R25, R13, UR13, 0x1, P1 ;  /* 0x0000000d0d197c11 */ /* 0x000fc800088f0eff */
[----:B------:R-:W-:Y:S01]  /*eec0*/  STL [R1+0x13a0], R4 ;  /* 0x0013a00401007387 */ /* 0x000fe20000100800 */
[----:B------:R-:W-:-:S03]  /*eed0*/  IMAD.WIDE R2, R60, 0x2, R24 ;  /* 0x000000023c027825 */ /* 0x000fc600078e0218 */
[----:B------:R0:W-:Y:S04]  /*eee0*/  STL [R1+0x139c], R5 ;  /* 0x00139c0501007387 */ /* 0x0001e80000100800 */
[----:B------:R-:W-:Y:S04]  /*eef0*/  STL.64 [R1+0x1078], R24 ;  /* 0x0010781801007387 */ /* 0x000fe80000100a00 */
[----:B------:R-:W3:Y:S01]  /*ef00*/  LDL.LU R61, [R1+0x1f68] ;  /* 0x001f6800013d7983 */ /* 0x000ee20000300800 */
[----:B0-----:R-:W-:-:S03]  /*ef10*/  IMAD.WIDE R4, R60, 0x2, R22 ;  /* 0x000000023c047825 */ /* 0x001fc600078e0216 */
[----:B------:R-:W-:Y:S04]  /*ef20*/  STL.64 [R1+0x1070], R22 ;  /* 0x0010701601007387 */ /* 0x000fe80000100a00 */
[----:B------:R-:W-:Y:S01]  /*ef30*/  STL [R1+0x13a8], R2 ;  /* 0x0013a80201007387 */ /* 0x000fe20000100800 */
[----:B------:R-:W-:-:S05]  /*ef40*/  IMAD R0, R12, UR10, RZ ;  /* 0x0000000a0c007c24 */ /* 0x000fca000f8e02ff */
[----:B------:R-:W-:-:S04]  /*ef50*/  LEA R20, P0, R0, UR12, 0x1 ;  /* 0x0000000c00147c11 */ /* 0x000fc8000f8008ff */
[----:B------:R-:W-:Y:S01]  /*ef60*/  LEA.HI.X.SX32 R21, R0, UR13, 0x1, P0 ;  /* 0x0000000d00157c11 */ /* 0x000fe200080f0eff */
[----:B------:R-:W-:-:S05]  /*ef70*/  IMAD R6, R11, UR10, RZ ;  /* 0x0000000a0b067c24 */ /* 0x000fca000f8e02ff */
[C---:B------:R-:W-:Y:S01]  /*ef80*/  LEA R18, P1, R6.reuse, UR12, 0x1 ;  /* 0x0000000c06127c11 */ /* 0x040fe2000f8208ff */
[----:B------:R0:W-:Y:S03]  /*ef90*/  STL [R1+0x13a4], R3 ;  /* 0x0013a40301007387 */ /* 0x0001e60000100800 */
[----:B------:R-:W-:Y:S01]  /*efa0*/  LEA.HI.X.SX32 R19, R6, UR13, 0x1, P1 ;  /* 0x0000000d06137c11 */ /* 0x000fe200088f0eff */
[----:B------:R-:W-:Y:S04]  /*efb0*/  STL [R1+0x13b0], R4 ;  /* 0x0013b00401007387 */ /* 0x000fe80000100800 */
[----:B------:R1:W-:Y:S01]  /*efc0*/  STL [R1+0x13ac], R5 ;  /* 0x0013ac0501007387 */ /* 0x0003e20000100800 */
[----:B0-----:R-:W-:-:S03]  /*efd0*/  IMAD.WIDE R2, R60, 0x2, R20 ;  /* 0x000000023c027825 */ /* 0x001fc600078e0214 */
[----:B------:R-:W-:Y:S01]  /*efe0*/  STL.64 [R1+0x1068], R20 ;  /* 0x0010681401007387 */ /* 0x000fe20000100a00 */
[----:B------:R-:W-:-:S03]  /*eff0*/  UIMAD UR8, UR6, 0x1e, URZ ;  /* 0x0000001e060878a4 */ /* 0x000fc6000f8e023f */
[----:B------:R-:W-:Y:S01]  /*f000*/  STL.64 [R1+0x1088], R18 ;  /* 0x0010881201007387 */ /* 0x000fe20000100a00 */
[----:B-1----:R-:W-:-:S03]  /*f010*/  IMAD.WIDE R4, R60, 0x2, R18 ;  /* 0x000000023c047825 */ /* 0x002fc600078e0212 */
[----:B------:R-:W-:Y:S04]  /*f020*/  STL [R1+0x13b8], R2 ;  /* 0x0013b80201007387 */ /* 0x000fe80000100800 */
[----:B------:R0:W-:Y:S04]  /*f030*/  STL [R1+0x13b4], R3 ;  /* 0x0013b40301007387 */ /* 0x0001e80000100800 */
[----:B------:R-:W-:Y:S04]  /*f040*/  STL [R1+0x13c0], R4 ;  /* 0x0013c00401007387 */ /* 0x000fe80000100800 */
[----:B------:R1:W-:Y:S01]  /*f050*/  STL [R1+0x13bc], R5 ;  /* 0x0013bc0501007387 */ /* 0x0003e20000100800 */
[----:B------:R-:W-:-:S05]  /*f060*/  IMAD R0, R10, UR10, RZ ;  /* 0x0000000a0a007c24 */ /* 0x000fca000f8e02ff */
[----:B------:R-:W-:-:S04]  /*f070*/  LEA R16, P0, R0, UR12, 0x1 ;  /* 0x0000000c00107c11 */ /* 0x000fc8000f8008ff */
[----:B------:R-:W-:Y:S01]  /*f080*/  LEA.HI.X.SX32 R17, R0, UR13, 0x1, P0 ;  /* 0x0000000d00117c11 */ /* 0x000fe200080f0eff */
[----:B--2---:R-:W-:-:S05]  /*f090*/  IMAD R7, R9, UR10, RZ ;  /* 0x0000000a09077c24 */ /* 0x004fca000f8e02ff */
[----:B------:R-:W-:Y:S01]  /*f0a0*/  LEA R14, P1, R7, UR12, 0x1 ;  /* 0x0000000c070e7c11 */ /* 0x000fe2000f8208ff */
[----:B0-----:R-:W-:-:S03]  /*f0b0*/  IMAD.WIDE R2, R60, 0x2, R16 ;  /* 0x000000023c027825 */ /* 0x001fc600078e0210 */
[----:B------:R-:W-:Y:S01]  /*f0c0*/  LEA.HI.X.SX32 R15, R7, UR13, 0x1, P1 ;  /* 0x0000000d070f7c11 */ /* 0x000fe200088f0eff */
[----:B------:R-:W-:Y:S01]  /*f0d0*/  STL.64 [R1+0x1090], R16 ;  /* 0x0010901001007387 */ /* 0x000fe20000100a00 */
[----:B------:R-:W-:Y:S02]  /*f0e0*/  IMAD.U32 R0, RZ, RZ, UR8 ;  /* 0x00000008ff007e24 */ /* 0x000fe4000f8e00ff */
[----:B-1----:R-:W-:-:S04]  /*f0f0*/  IMAD.WIDE R4, R60, 0x2, R14 ;  /* 0x000000023c047825 */ /* 0x002fc800078e020e */
[----:B----4-:R-:W-:-:S05]  /*f100*/  IMAD R6, R8, UR10, RZ ;  /* 0x0000000a08067c24 */ /* 0x010fca000f8e02ff */
[----:B------:R-:W-:-:S04]  /*f110*/  LEA R8, P0, R6, UR12, 0x1 ;  /* 0x0000000c06087c11 */ /* 0x000fc8000f8008ff */
[----:B------:R-:W-:Y:S01]  /*f120*/  LEA.HI.X.SX32 R9, R6, UR13, 0x1, P0 ;  /* 0x0000000d06097c11 */ /* 0x000fe200080f0eff */
[----:B------:R-:W-:Y:S04]  /*f130*/  STL [R1+0x1394], R8 ;  /* 0x0013940801007387 */ /* 0x000fe80000100800 */
[----:B------:R-:W-:Y:S01]  /*f140*/  STL.64 [R1+0x1098], R14 ;  /* 0x0010980e01007387 */ /* 0x000fe20000100a00 */
[----:B------:R-:W-:-:S03]  /*f150*/  IMAD.WIDE R6, R60, 0x2, R8 ;  /* 0x000000023c067825 */ /* 0x000fc600078e0208 */
[----:B------:R-:W-:Y:S04]  /*f160*/  STL [R1+0x13c8], R2 ;  /* 0x0013c80201007387 */ /* 0x000fe80000100800 */
[----:B------:R-:W-:Y:S04]  /*f170*/  STL [R1+0x1390], R9 ;  /* 0x0013900901007387 */ /* 0x000fe80000100800 */
[----:B------:R0:W-:Y:S04]  /*f180*/  STL [R1+0x13c4], R3 ;  /* 0x0013c40301007387 */ /* 0x0001e80000100800 */
[----:B------:R1:W5:Y:S04]  /*f190*/  LDL.LU R60, [R1+0x1f64] ;  /* 0x001f6400013c7983 */ /* 0x0003680000300800 */
[----:B------:R-:W-:Y:S01]  /*f1a0*/  STL [R1+0x13d0], R4 ;  /* 0x0013d00401007387 */ /* 0x000fe20000100800 */
[----:B0-----:R-:W-:-:S03]  /*f1b0*/  IMAD.WIDE R2, R0, 0x2, R26 ;  /* 0x0000000200027825 */ /* 0x001fc600078e021a */
[----:B------:R0:W-:Y:S04]  /*f1c0*/  STL [R1+0x13cc], R5 ;  /* 0x0013cc0501007387 */ /* 0x0001e80000100800 */
[----:B------:R-:W-:Y:S04]  /*f1d0*/  STL [R1+0x13d8], R6 ;  /* 0x0013d80601007387 */ /* 0x000fe80000100800 */
[----:B------:R2:W-:Y:S01]  /*f1e0*/  STL [R1+0x13d4], R7 ;  /* 0x0013d40701007387 */ /* 0x0005e20000100800 */
[----:B0-----:R-:W-:-:S03]  /*f1f0*/  IMAD.WIDE R4, R0, 0x2, R24 ;  /* 0x0000000200047825 */ /* 0x001fc600078e0218 */
[----:B------:R-:W-:Y:S04]  /*f200*/  STL [R1+0x13e0], R2 ;  /* 0x0013e00201007387 */ /* 0x000fe80000100800 */
[----:B------:R0:W-:Y:S01]  /*f210*/  STL [R1+0x13dc], R3 ;  /* 0x0013dc0301007387 */ /* 0x0001e20000100800 */
[----:B--2---:R-:W-:-:S03]  /*f220*/  IMAD.WIDE R6, R0, 0x2, R22 ;  /* 0x0000000200067825 */ /* 0x004fc600078e0216 */
[----:B------:R-:W-:Y:S01]  /*f230*/  STL [R1+0x13e8], R4 ;  /* 0x0013e80401007387 */ /* 0x000fe20000100800 */
[----:B------:R-:W-:-:S03]  /*f240*/  UIMAD UR8, UR6, 0x1d, URZ ;  /* 0x0000001d060878a4 */ /* 0x000fc6000f8e023f */
[----:B------:R2:W-:Y:S01]  /*f250*/  STL [R1+0x13e4], R5 ;  /* 0x0013e40501007387 */ /* 0x0005e20000100800 */
[----:B0-----:R-:W-:-:S03]  /*f260*/  IMAD.WIDE R2, R0, 0x2, R20 ;  /* 0x0000000200027825 */ /* 0x001fc600078e0214 */
[----:B------:R-:W-:Y:S04]  /*f270*/  STL [R1+0x13f0], R6 ;  /* 0x0013f00601007387 */ /* 0x000fe80000100800 */
[----:B------:R0:W-:Y:S01]  /*f280*/  STL [R1+0x13ec], R7 ;  /* 0x0013ec0701007387 */ /* 0x0001e20000100800 */
[----:B--2---:R-:W-:-:S03]  /*f290*/  IMAD.WIDE R4, R0, 0x2, R18 ;  /* 0x0000000200047825 */ /* 0x004fc600078e0212 */
[----:B------:R-:W-:Y:S04]  /*f2a0*/  STL [R1+0x13f8], R2 ;  /* 0x0013f80201007387 */ /* 0x000fe80000100800 */
[----:B------:R2:W-:Y:S01]  /*f2b0*/  STL [R1+0x13f4], R3 ;  /* 0x0013f40301007387 */ /* 0x0005e20000100800 */
[----:B------:R-:W-:-:S03]  /*f2c0*/  IMAD.U32 R10, RZ, RZ, UR8 ;  /* 0x00000008ff0a7e24 */ /* 0x000fc6000f8e00ff */
[----:B------:R-:W-:Y:S01]  /*f2d0*/  STL [R1+0x1400], R4 ;  /* 0x0014000401007387 */ /* 0x000fe20000100800 */
[----:B0-----:R-:W-:-:S03]  /*f2e0*/  IMAD.WIDE R6, R0, 0x2, R8 ;  /* 0x0000000200067825 */ /* 0x001fc600078e0208 */
[----:B------:R0:W-:Y:S01]  /*f2f0*/  STL [R1+0x13fc], R5 ;  /* 0x0013fc0501007387 */ /* 0x0001e20000100800 */
[----:B--2---:R-:W-:-:S05]  /*f300*/  IMAD.WIDE R2, R0, 0x2, R16 ;  /* 0x0000000200027825 */ /* 0x004fca00078e0210 */
        /* <DEDUP_REMOVED lines=9> */
[----:B------:R-:W-:Y:S04]  /*f3a0*/  STL [R1+0x1420], R2 ;  /* 0x0014200201007387 */ /* 0x000fe80000100800 */
[----:B------:R2:W-:Y:S01]  /*f3b0*/  STL [R1+0x141c], R3 ;  /* 0x00141c0301007387 */ /* 0x0005e20000100800 */
[----:B0-----:R-:W-:-:S03]  /*f3c0*/  IMAD.WIDE R6, R10, 0x2, R22 ;  /* 0x000000020a067825 */ /* 0x001fc600078e0216 */
[----:B------:R-:W-:Y:S01]  /*f3d0*/  STL [R1+0x1428], R4 ;  /* 0x0014280401007387 */ /* 0x000fe20000100800 */
[----:B------:R-:W-:-:S03]  /*f3e0*/  UIMAD UR8, UR6, 0x1c, URZ ;  /* 0x0000001c060878a4 */ /* 0x000fc6000f8e023f */
[----:B------:R0:W-:Y:S01]  /*f3f0*/  STL [R1+0x1424], R5 ;  /* 0x0014240501007387 */ /* 0x0001e20000100800 */
[----:B--2---:R-:W-:-:S03]  /*f400*/  IMAD.WIDE R2, R10, 0x2, R20 ;  /* 0x000000020a027825 */ /* 0x004fc600078e0214 */
[----:B------:R-:W-:Y:S04]  /*f410*/  STL [R1+0x1430], R6 ;  /* 0x0014300601007387 */ /* 0x000fe80000100800 */
[----:B------:R2:W-:Y:S01]  /*f420*/  STL [R1+0x142c], R7 ;  /* 0x00142c0701007387 */ /* 0x0005e20000100800 */
[----:B0-----:R-:W-:-:S03]  /*f430*/  IMAD.WIDE R4, R10, 0x2, R18 ;  /* 0x000000020a047825 */ /* 0x001fc600078e0212 */
[----:B------:R-:W-:Y:S04]  /*f440*/  STL [R1+0x1438], R2 ;  /* 0x0014380201007387 */ /* 0x000fe80000100800 */
[----:B------:R0:W-:Y:S01]  /*f450*/  STL [R1+0x1434], R3 ;  /* 0x0014340301007387 */ /* 0x0001e20000100800 */
[----:B------:R-:W-:-:S03]  /*f460*/  IMAD.U32 R0, RZ, RZ, UR8 ;  /* 0x00000008ff007e24 */ /* 0x000fc6000f8e00ff */
[----:B------:R-:W-:Y:S01]  /*f470*/  STL [R1+0x1440], R4 ;  /* 0x0014400401007387 */ /* 0x000fe20000100800 */
[----:B--2---:R-:W-:-:S03]  /*f480*/  IMAD.WIDE R6, R10, 0x2, R8 ;  /* 0x000000020a067825 */ /* 0x004fc600078e0208 */
[----:B------:R2:W-:Y:S01]  /*f490*/  STL [R1+0x143c], R5 ;  /* 0x00143c0501007387 */ /* 0x0005e20000100800 */
[----:B0-----:R-:W-:-:S05]  /*f4a0*/  IMAD.WIDE R2, R10, 0x2, R16 ;  /* 0x000000020a027825 */ /* 0x001fca00078e0210 */
[----:B------:R-:W-:Y:S01]  /*f4b0*/  STL [R1+0x1448], R2 ;  /* 0x0014480201007387 */ /* 0x000fe20000100800 */
[----:B--2---:R-:W-:-:S03]  /*f4c0*/  IMAD.WIDE R4, R10, 0x2, R14 ;  /* 0x000000020a047825 */ /* 0x004fc600078e020e */
        /* <DEDUP_REMOVED lines=297> */
[----:B------:R-:W-:-:S03]  /*10760*/  USHF.L.U32 UR8, UR6, 0x4, URZ ;  /* 0x0000000406087899 */ /* 0x000fc6000800063f */
        /* <DEDUP_REMOVED lines=398> */
[----:B------:R-:W-:-:S03]  /*12050*/  IMAD.U32 R12, RZ, RZ, UR6 ;  /* 0x00000006ff0c7e24 */ /* 0x000fc6000f8e00ff */
        /* <DEDUP_REMOVED lines=12> */
[----:B------:R-:W-:-:S03]  /*12120*/  IMAD.WIDE R10, R12, 0x2, R20 ;  /* 0x000000020c0a7825 */ /* 0x000fc600078e0214 */
        /* <DEDUP_REMOVED lines=9> */
[----:B------:R-:W-:-:S03]  /*121c0*/  IMAD.WIDE R8, R12, 0x2, R8 ;  /* 0x000000020c087825 */ /* 0x000fc600078e0208 */
[----:B------:R-:W-:Y:S01]  /*121d0*/  STL [R1+0x1b34], R11 ;  /* 0x001b340b01007387 */ /* 0x000fe20000100800 */
[----:B--2---:R-:W-:-:S03]  /*121e0*/  IMAD.WIDE R6, R12, 0x2, R14 ;  /* 0x000000020c067825 */ /* 0x004fc600078e020e */
[----:B------:R-:W-:Y:S04]  /*121f0*/  STL [R1+0x1b40], R2 ;  /* 0x001b400201007387 */ /* 0x000fe80000100800 */
[----:B------:R-:W-:Y:S04]  /*12200*/  STL [R1+0x1b3c], R3 ;  /* 0x001b3c0301007387 */ /* 0x000fe80000100800 */
[----:B------:R0:W-:Y:S04]  /*12210*/  STL [R1+0x1b48], R4 ;  /* 0x001b480401007387 */ /* 0x0001e80000100800 */
[----:B------:R1:W-:Y:S04]  /*12220*/  STL [R1+0x1b44], R5 ;  /* 0x001b440501007387 */ /* 0x0003e80000100800 */
[----:B------:R1:W-:Y:S04]  /*12230*/  STL [R1+0x1b50], R6 ;  /* 0x001b500601007387 */ /* 0x0003e80000100800 */
[----:B------:R1:W-:Y:S04]  /*12240*/  STL [R1+0x1b4c], R7 ;  /* 0x001b4c0701007387 */ /* 0x0003e80000100800 */
[----:B------:R1:W-:Y:S04]  /*12250*/  STL [R1+0x1b58], R8 ;  /* 0x001b580801007387 */ /* 0x0003e80000100800 */
[----:B------:R1:W-:Y:S04]  /*12260*/  STL [R1+0x1b54], R9 ;  /* 0x001b540901007387 */ /* 0x0003e80000100800 */
[----:B------:R1:W-:Y:S04]  /*12270*/  STL [R1+0x1380], RZ ;  /* 0x001380ff01007387 */ /* 0x0003e80000100800 */
        /* <DEDUP_REMOVED lines=999> */
[----:B------:R1:W-:Y:S01]  /*160f0*/  STL [R1+0x35c], RZ ;  /* 0x00035cff01007387 */ /* 0x0003e20000100800 */
[----:B------:R-:W2:Y:S03]  /*16100*/  S2R R13, SR_TID.X ;  /* 0x00000000000d7919 */ /* 0x000ea60000002100 */
        /* <DEDUP_REMOVED lines=20> */
[----:B------:R1:W-:Y:S04]  /*16250*/  STL [R1], RZ ;  /* 0x000000ff01007387 */ /* 0x0003e80000100800 */
[----:B------:R1:W-:Y:S04]  /*16260*/  STL [R1+0x4], RZ ;  /* 0x000004ff01007387 */ /* 0x0003e80000100800 */
[----:B------:R1:W-:Y:S04]  /*16270*/  STL [R1+0x8], RZ ;  /* 0x000008ff01007387 */ /* 0x0003e80000100800 */
[----:B------:R1:W-:Y:S01]  /*16280*/  STL [R1+0xc], RZ ;  /* 0x00000cff01007387 */ /* 0x0003e20000100800 */
[----:B--2---:R-:W-:Y:S01]  /*16290*/  LOP3.LUT R13, R13, 0x1f, RZ, 0xc0, !PT ;  /* 0x0000001f0d0d7812 */ /* 0x004fe200078ec0ff */
[----:B------:R-:W-:-:S02]  /*162a0*/  USHF.R.S32.HI UR8, URZ, 0x1f, UR4 ;  /* 0x0000001f3f087899 */ /* 0x000fc40008011404 */
[----:B------:R-:W-:Y:S02]  /*162b0*/  USHF.L.U32 UR6, UR6, 0x5, URZ ;  /* 0x0000000506067899 */ /* 0x000fe4000800063f */
[----:B------:R-:W-:Y:S01]  /*162c0*/  IMAD.SHL.U32 R0, R13, 0x2, RZ ;  /* 0x000000020d007824 */ /* 0x000fe200078e00ff */
[----:B------:R-:W-:Y:S02]  /*162d0*/  USHF.L.U32 UR7, UR7, 0x5, URZ ;  /* 0x0000000507077899 */ /* 0x000fe4000800063f */
[----:B------:R-:W-:Y:S02]  /*162e0*/  ULEA.HI UR8, UR8, UR4, URZ, 0x5 ;  /* 0x0000000408087291 */ /* 0x000fe4000f8f283f */
[----:B------:R-:W-:Y:S01]  /*162f0*/  USHF.R.S32.HI UR4, URZ, 0x1f, UR6 ;  /* 0x0000001f3f047899 */ /* 0x000fe20008011406 */
[C---:B0-----:R-:W-:Y:S01]  /*16300*/  LOP3.LUT R4, R0.reuse, 0x10, RZ, 0x3c, !PT ;  /* 0x0000001000047812 */ /* 0x041fe200078e3cff */
[----:B------:R-:W-:Y:S01]  /*16310*/  USHF.R.S32.HI UR9, URZ, 0x1f, UR7 ;  /* 0x0000001f3f097899 */ /* 0x000fe20008011407 */
[----:B------:R-:W-:-:S02]  /*16320*/  LOP3.LUT R3, R0, 0x20, RZ, 0x3c, !PT ;  /* 0x0000002000037812 */ /* 0x000fc400078e3cff */
[----:B------:R-:W-:Y:S02]  /*16330*/  LOP3.LUT R2, R0, 0x30, RZ, 0x3c, !PT ;  /* 0x0000003000027812 */ /* 0x000fe400078e3cff */
[C---:B---3--:R-:W-:Y:S02]  /*16340*/  LOP3.LUT R4, R61.reuse, 0x20, RZ, 0x3c, !PT ;  /* 0x000000203d047812 */ /* 0x048fe400078e3cff */
[C---:B------:R-:W-:Y:S02]  /*16350*/  LOP3.LUT R3, R61.reuse, 0x40, RZ, 0x3c, !PT ;  /* 0x000000403d037812 */ /* 0x040fe400078e3cff */
[----:B------:R-:W-:Y:S01]  /*16360*/  LOP3.LUT R2, R61, 0x60, RZ, 0x3c, !PT ;  /* 0x000000603d027812 */ /* 0x000fe200078e3cff */
[----:B------:R-:W-:Y:S02]  /*16370*/  USHF.L.U32 UR11, UR6, 0x1, URZ ;  /* 0x00000001060b7899 */ /* 0x000fe4000800063f */
[----:B------:R-:W-:Y:S02]  /*16380*/  USHF.L.U32 UR10, UR7, 0x1, URZ ;  /* 0x00000001070a7899 */ /* 0x000fe4000800063f */
[----:B------:R-:W-:-:S02]  /*16390*/  USHF.R.S32.HI UR8, URZ, 0x5, UR8 ;  /* 0x000000053f087899 */ /* 0x000fc40008011408 */
[----:B------:R-:W-:Y:S02]  /*163a0*/  USHF.L.U64.HI UR4, UR6, 0x1, UR4 ;  /* 0x0000000106047899 */ /* 0x000fe40008010204 */
[----:B-1----:R-:W-:-:S12]  /*163b0*/  USHF.L.U64.HI UR9, UR7, 0x1, UR9 ;  /* 0x0000000107097899 */ /* 0x002fd80008010209 */
.L_x_1:
[----:B------:R-:W2:Y:S01]  /*163c0*/  LDL R5, [R1+0x1390] ;  /* 0x0013900001057983 */ /* 0x000ea20000100800 */
[----:B-1----:R-:W0:Y:S03]  /*163d0*/  LDC R2, c[0x0][0x230] ;  /* 0x00008c00ff027b82 */ /* 0x002e260000000800 */
[----:B--2---:R1:W-:Y:S04]  /*163e0*/  STL [R1+0x3560], R5 ;  /* 0x0035600501007387 */ /* 0x0043e80000100800 */
[----:B------:R-:W2:Y:S04]  /*163f0*/  LDL R4, [R1+0x1394] ;  /* 0x0013940001047983 */ /* 0x000ea80000100800 */
[----:B-1----:R-:W0:Y:S04]  /*16400*/  LDL R5, [R1+0x1380] ;  /* 0x0013800001057983 */ /* 0x002e280000100800 */
[----:B------:R-:W-:Y:S04]  /*16410*/  STL [R1+0x337c], R59 ;  /* 0x00337c3b01007387 */ /* 0x000fe80000100800 */
        /* <DEDUP_REMOVED lines=121> */
[----:B------:R1:W-:Y:S04]  /*16bb0*/  STL [R1+0x355c], R57 ;  /* 0x00355c3901007387 */ /* 0x0003e80000100800 */
        /* <DEDUP_REMOVED lines=12> */
[----:B-----5:R-:W-:Y:S04]  /*16c80*/  STL [R1+0x3340], R45 ;  /* 0x0033402d01007387 */ /* 0x020fe80000100800 */
        /* <DEDUP_REMOVED lines=38> */
[----:B------:R-:W-:Y:S01]  /*16ef0*/  STL [R1+0x32a4], R6 ;  /* 0x0032a40601007387 */ /* 0x000fe20000100800 */
[----:B0-----:R-:W-:-:S03]  /*16f00*/  IMAD R2, R5, -0x20, R2 ;  /* 0xffffffe005027824 */ /* 0x001fc600078e0202 */
[----:B------:R-:W-:Y:S04]  /*16f10*/  STL [R1+0x32a0], R3 ;  /* 0x0032a00301007387 */ /* 0x000fe80000100800 */
[----:B------:R-:W-:Y:S04]  /*16f20*/  STL [R1+0x3080], R61 ;  /* 0x0030803d01007387 */ /* 0x000fe80000100800 */
[----:B------:R-:W-:Y:S04]  /*16f30*/  STL [R1+0x3208], R61 ;  /* 0x0032083d01007387 */ /* 0x000fe80000100800 */
[----:B-----5:R-:W-:Y:S04]  /*16f40*/  STL [R1+0x1f64], R60 ;  /* 0x001f643c01007387 */ /* 0x020fe80000100800 */
[----:B------:R-:W2:Y:S01]  /*16f50*/  LDL.LU R5, [R1+0x3560] ;  /* 0x0035600001057983 */ /* 0x000ea20000300800 */
[----:B------:R-:W-:-:S02]  /*16f60*/  ISETP.GT.AND P0, PT, R2, RZ, PT ;  /* 0x000000ff0200720c */ /* 0x000fc40003f04270 */
[----:B-1----:R-:W-:-:S11]  /*16f70*/  PRMT R57, RZ, 0x7610, R57 ;  /* 0x00007610ff397816 */ /* 0x002fd60000000039 */
[----:B--2---:R-:W2:Y:S01]  /*16f80*/  @P0 LDG.E.U16 R57, desc[UR50][R4.64] ;  /* 0x0000003204390981 */ /* 0x004ea2000c1e1500 */
[----:B------:R-:W-:-:S03]  /*16f90*/  PRMT R59, RZ, 0x7610, R59 ;  /* 0x00007610ff3b7816 */ /* 0x000fc6000000003b */
[----:B--2---:R0:W-:Y:S04]  /*16fa0*/  STL [R1+0x12e0], R57 ;  /* 0x0012e03901007387 */ /* 0x0041e80000100800 */
[----:B0-----:R-:W2:Y:S04]  /*16fb0*/  LDL.LU R57, [R1+0x355c] ;  /* 0x00355c0001397983 */ /* 0x001ea80000300800 */
[----:B------:R-:W3:Y:S04]  /*16fc0*/  LDL.64 R4, [R1+0x1098] ;  /* 0x0010980001047983 */ /* 0x000ee80000100a00 */
[----:B---3--:R-:W3:Y:S01]  /*16fd0*/  @P0 LDG.E.U16 R59, desc[UR50][R4.64] ;  /* 0x00000032043b0981 */ /* 0x008ee2000c1e1500 */
[----:B------:R-:W-:-:S03]  /*16fe0*/  PRMT R58, RZ, 0x7610, R58 ;  /* 0x00007610ff3a7816 */ /* 0x000fc6000000003a */
[----:B---3--:R0:W-:Y:S04]  /*16ff0*/  STL [R1+0x12dc], R59 ;  /* 0x0012dc3b01007387 */ /* 0x0081e80000100800 */
[----:B0-----:R-:W3:Y:S04]  /*17000*/  LDL.LU R59, [R1+0x3558] ;  /* 0x00355800013b7983 */ /* 0x001ee80000300800 */
[----:B------:R-:W4:Y:S04]  /*17010*/  LDL.64 R4, [R1+0x1090] ;  /* 0x0010900001047983 */ /* 0x000f280000100a00 */
[----:B----4-:R-:W4:Y:S01]  /*17020*/  @P0 LDG.E.U16 R58, desc[UR50][R4.64] ;  /* 0x00000032043a0981 */ /* 0x010f22000c1e1500 */
[----:B---3--:R-:W-:-:S03]  /*17030*/  PRMT R59, RZ, 0x7610, R59 ;  /* 0x00007610ff3b7816 */ /* 0x008fc6000000003b */
[----:B----4-:R0:W-:Y:S04]  /*17040*/  STL [R1+0x12d8], R58 ;  /* 0x0012d83a01007387 */ /* 0x0101e80000100800 */
        /* <DEDUP_REMOVED lines=23> */
[----:B------:R-:W-:-:S03]  /*171c0*/  ISETP.GT.AND P1, PT, R2, 0x1, PT ;  /* 0x000000010200780c */ /* 0x000fc60003f24270 */
[----:B----4-:R0:W-:Y:S04]  /*171d0*/  STL [R1+0x12c4], R59 ;  /* 0x0012c43b01007387 */ /* 0x0101e80000100800 */
[----:B0-----:R-:W4:Y:S04]  /*171e0*/  LDL.LU R59, [R1+0x3540] ;  /* 0x00354000013b7983 */ /* 0x001f280000300800 */
[----:B------:R-:W2:Y:S04]  /*171f0*/  LDL R4, [R1+0x1b54] ;  /* 0x001b540001047983 */ /* 0x000ea80000100800 */
[----:B------:R-:W2:Y:S01]  /*17200*/  LDL R5, [R1+0x1b58] ;  /* 0x001b580001057983 */ /* 0x000ea20000100800 */
[----:B---3--:R-:W-:-:S02]  /*17210*/  PRMT R58, RZ, 0x7610, R58 ;  /* 0x00007610ff3a7816 */ /* 0x008fc4000000003a */
[----:B--2---:R-:W-:-:S04]  /*17220*/  @P1 LOP3.LUT R5, R5, R4, RZ, 0x3c, !PT ;  /* 0x0000000405051212 */ /* 0x004fc800078e3cff */
[----:B------:R-:W-:-:S04]  /*17230*/  @P1 LOP3.LUT R4, R5, R4, RZ, 0x3c, !PT ;  /* 0x0000000405041212 */ /* 0x000fc800078e3cff */
[----:B------:R-:W-:-:S05]  /*17240*/  @P1 LOP3.LUT R5, R5, R4, RZ, 0x3c, !PT ;  /* 0x0000000405051212 */ /* 0x000fca00078e3cff */
[----:B------:R-:W2:Y:S04]  /*17250*/  @P1 LDG.E.U16 R58, desc[UR50][R4.64] ;  /* 0x00000032043a1981 */ /* 0x000ea8000c1e1500 */
[----:B--2---:R0:W-:Y:S04]  /*17260*/  STL [R1+0x12c0], R58 ;  /* 0x0012c03a01007387 */ /* 0x0041e80000100800 */
[----:B0-----:R-:W2:Y:S04]  /*17270*/  LDL.LU R58, [R1+0x353c] ;  /* 0x00353c00013a7983 */ /* 0x001ea80000300800 */
[----:B------:R-:W3:Y:S04]  /*17280*/  LDL R4, [R1+0x1b4c] ;  /* 0x001b4c0001047983 */ /* 0x000ee80000100800 */
[----:B------:R-:W3:Y:S01]  /*17290*/  LDL R5, [R1+0x1b50] ;  /* 0x001b500001057983 */ /* 0x000ee20000100800 */
[----:B----4-:R-:W-:-:S02]  /*172a0*/  PRMT R59, RZ, 0x7610, R59 ;  /* 0x00007610ff3b7816 */ /* 0x010fc4000000003b */
[----:B---3--:R-:W-:-:S04]  /*172b0*/  @P1 LOP3.LUT R5, R5, R4, RZ, 0x3c, !PT ;  /* 0x0000000405051212 */ /* 0x008fc800078e3cff */
[----:B------:R-:W-:-:S04]  /*172c0*/  @P1 LOP3.LUT R4, R5, R4, RZ, 0x3c, !PT ;  /* 0x0000000405041212 */ /* 0x000fc800078e3cff */
[----:B------:R-:W-:-:S05]  /*172d0*/  @P1 LOP3.LUT R5, R5, R4, RZ, 0x3c, !PT ;  /* 0x0000000405051212 */ /* 0x000fca00078e3cff */
[----:B------:R-:W3:Y:S04]  /*172e0*/  @P1 LDG.E.U16 R59, desc[UR50][R4.64] ;  /* 0x00000032043b1981 */ /* 0x000ee8000c1e1500 */
[----:B---3--:R0:W-:Y:S04]  /*172f0*/  STL [R1+0x12bc], R59 ;  /* 0x0012bc3b01007387 */ /* 0x0081e80000100800 */
[----:B0-----:R-:W3:Y:S04]  /*17300*/  LDL.LU R59, [R1+0x3538] ;  /* 0x00353800013b7983 */ /* 0x001ee80000300800 */
[----:B------:R-:W4:Y:S04]  /*17310*/  LDL R4, [R1+0x1b44] ;  /* 0x001b440001047983 */ /* 0x000f280000100800 */
[----:B------:R-:W4:Y:S01]  /*17320*/  LDL R5, [R1+0x1b48] ;  /* 0x001b480001057983 */ /* 0x000f220000100800 */
[----:B--2---:R-:W-:-:S02]  /*17330*/  PRMT R58, RZ, 0x7610, R58 ;  /* 0x00007610ff3a7816 */ /* 0x004fc4000000003a */
[----:B----4-:R-:W-:-:S04]  /*17340*/  @P1 LOP3.LUT R5, R5, R4, RZ, 0x3c, !PT ;  /* 0x0000000405051212 */ /* 0x010fc800078e3cff */
[----:B------:R-:W-:-:S04]  /*17350*/  @P1 LOP3.LUT R4, R5, R4, RZ, 0x3c, !PT ;  /* 0x0000000405041212 */ /* 0x000fc800078e3cff */
[----:B------:R-:W-:-:S05]  /*17360*/  @P1 LOP3.LUT R5, R5, R4, RZ, 0x3c, !PT ;  /* 0x0000000405051212 */ /* 0x000fca00078e3cff */
[----:B------:R-:W2:Y:S04]  /*17370*/  @P1 LDG.E.U16 R58, desc[UR50][R4.64] ;  /* 0x00000032043a1981 */ /* 0x000ea8000c1e1500 */
[----:B--2---:R0:W-:Y:S04]  /*17380*/  STL [R1+0x12b8], R58 ;  /* 0x0012b83a01007387 */ /* 0x0041e80000100800 */
[----:B0-----:R-:W2:Y:S04]  /*17390*/  LDL.LU R58, [R1+0x3534] ;  /* 0x00353400013a7983 */ /* 0x001ea80000300800 */
[----:B------:R-:W4:Y:S04]  /*173a0*/  LDL R4, [R1+0x1b3c] ;  /* 0x001b3c0001047983 */ /* 0x000f280000100800 */
[----:B------:R-:W4:Y:S01]  /*173b0*/  LDL R5, [R1+0x1b40] ;  /* 0x001b400001057983 */ /* 0x000f220000100800 */
[----:B---3--:R-:W-:-:S02]  /*173c0*/  PRMT R59, RZ, 0x7610, R59 ;  /* 0x00007610ff3b7816 */ /* 0x008fc4000000003b */
[----:B----4-:R-:W-:-:S04]  /*173d0*/  @P1 LOP3.LUT R5, R5, R4, RZ, 0x3c, !PT ;  /* 0x0000000405051212 */ /* 0x010fc800078e3cff */
        /* <DEDUP_REMOVED lines=38> */
[----:B------:R-:W3:Y:S01]  /*17640*/  @P1 LDG.E.U16 R59, desc[UR50][R4.64] ;  /* 0x00000032043b1981 */ /* 0x000ee2000c1e1500 */
[----:B------:R-:W-:-:S03]  /*17650*/  ISETP.GT.AND P0, PT, R2, 0x2, PT ;  /* 0x000000020200780c */ /* 0x000fc60003f04270 */
        /* <DEDUP_REMOVED lines=131> */
[----:B------:R-:W-:-:S02]  /*17e90*/  PRMT R61, RZ, 0x7610, R61 ;  /* 0x00007610ff3d7816 */ /* 0x000fc4000000003d */
[----:B----4-:R-:W-:-:S04]  /*17ea0*/  @P1 LOP3.LUT R5, R5, R4, RZ, 0x3c, !PT ;  /* 0x0000000405051212 */ /* 0x010fc800078e3cff */
[----:B------:R-:W-:-:S04]  /*17eb0*/  @P1 LOP3.LUT R4, R5, R4, RZ, 0x3c, !PT ;  /* 0x0000000405041212 */ /* 0x000fc800078e3cff */
[----:B------:R-:W-:-:S05]  /*17ec0*/  @P1 LOP3.LUT R5, R5, R4, RZ, 0x3c, !PT ;  /* 0x0000000405051212 */ /* 0x000fca00078e3cff */
[----:B------:R0:W4:Y:S04]  /*17ed0*/  @P1 LDG.E.U16 R61, desc[UR50][R4.64] ;  /* 0x00000032043d1981 */ /* 0x000128000c1e1500 */
[----:B------:R-:W0:Y:S04]  /*17ee0*/  LDL R4, [R1+0x1a9c] ;  /* 0x001a9c0001047983 */ /* 0x000e280000100800 */
[----:B------:R-:W0:Y:S01]  /*17ef0*/  LDL R5, [R1+0x1aa0] ;  /* 0x001aa00001057983 */ /* 0x000e220000100800 */
[----:B---3--:R-:W-:Y:S02]  /*17f00*/  PRMT R59, RZ, 0x7610, R59 ;  /* 0x00007610ff3b7816 */ /* 0x008fe4000000003b */
[----:B0-----:R-:W-:-:S04]  /*17f10*/  @P1 LOP3.LUT R5, R5, R4, RZ, 0x3c, !PT ;  /* 0x0000000405051212 */ /* 0x001fc800078e3cff */
[----:B------:R-:W-:-:S04]  /*17f20*/  @P1 LOP3.LUT R4, R5, R4, RZ, 0x3c, !PT ;  /* 0x0000000405041212 */ /* 0x000fc800078e3cff */
[----:B------:R-:W-:-:S05]  /*17f30*/  @P1 LOP3.LUT R5, R5, R4, RZ, 0x3c, !PT ;  /* 0x0000000405051212 */ /* 0x000fca00078e3cff */
[----:B------:R-:W3:Y:S04]  /*17f40*/  @P1 LDG.E.U16 R59, desc[UR50][R4.64] ;  /* 0x00000032043b1981 */ /* 0x000ee8000c1e1500 */
[----:B----4-:R-:W-:Y:S01]  /*17f50*/  STL [R1+0x320c], R61 ;  /* 0x00320c3d01007387 */ /* 0x010fe20000100800 */
        /* <DEDUP_REMOVED lines=835> */
[----:B------:R-:W-:-:S02]  /*1b390*/  PRMT R57, RZ, 0x7610, R57 ;  /* 0x00007610ff397816 */ /* 0x000fc40000000039 */
[----:B----4-:R-:W-:-:S04]  /*1b3a0*/  @P1 LOP3.LUT R5, R5, R4, RZ, 0x3c, !PT ;  /* 0x0000000405051212 */ /* 0x010fc800078e3cff */
[----:B------:R-:W-:-:S04]  /*1b3b0*/  @P1 LOP3.LUT R4, R5, R4, RZ, 0x3c, !PT ;  /* 0x0000000405041212 */ /* 0x000fc800078e3cff */
[----:B------:R-:W-:-:S05]  /*1b3c0*/  @P1 LOP3.LUT R5, R5, R4, RZ, 0x3c, !PT ;  /* 0x0000000405051212 */ /* 0x000fca00078e3cff */
[----:B------:R-:W4:Y:S04]  /*1b3d0*/  @P1 LDG.E.U16 R57, desc[UR50][R4.64] ;  /* 0x0000003204391981 */ /* 0x000f28000c1e1500 */
[----:B----4-:R0:W-:Y:S04]  /*1b3e0*/  STL [R1+0x1330], R57 ;  /* 0x0013303901007387 */ /* 0x0101e80000100800 */
[----:B0-----:R-:W4:Y:S04]  /*1b3f0*/  LDL.LU R57, [R1+0x3374] ;  /* 0x0033740001397983 */ /* 0x001f280000300800 */
[----:B------:R-:W3:Y:S04]  /*1b400*/  LDL R4, [R1+0x17b4] ;  /* 0x0017b40001047983 */ /* 0x000ee80000100800 */
[----:B------:R-:W3:Y:S01]  /*1b410*/  LDL R5, [R1+0x17b8] ;  /* 0x0017b80001057983 */ /* 0x000ee20000100800 */
[----:B------:R-:W-:-:S02]  /*1b420*/  PRMT R56, RZ, 0x7610, R56 ;  /* 0x00007610ff387816 */ /* 0x000fc40000000038 */
[----:B---3--:R-:W-:-:S04]  /*1b430*/  @P1 LOP3.LUT R5, R5, R4, RZ, 0x3c, !PT ;  /* 0x0000000405051212 */ /* 0x008fc800078e3cff */
[----:B------:R-:W-:-:S04]  /*1b440*/  @P1 LOP3.LUT R4, R5, R4, RZ, 0x3c, !PT ;  /* 0x0000000405041212 */ /* 0x000fc800078e3cff */
[----:B------:R-:W-:-:S05]  /*1b450*/  @P1 LOP3.LUT R5, R5, R4, RZ, 0x3c, !PT ;  /* 0x0000000405051212 */ /* 0x000fca00078e3cff */
[----:B------:R-:W3:Y:S04]  /*1b460*/  @P1 LDG.E.U16 R56, desc[UR50][R4.64] ;  /* 0x0000003204381981 */ /* 0x000ee8000c1e1500 */
[----:B---3--:R0:W-:Y:S04]  /*1b470*/  STL [R1+0x132c], R56 ;  /* 0x00132c3801007387 */ /* 0x0081e80000100800 */
[----:B0-----:R-:W3:Y:S04]  /*1b480*/  LDL.LU R56, [R1+0x3370] ;  /* 0x0033700001387983 */ /* 0x001ee80000300800 */
[----:B------:R-:W2:Y:S04]  /*1b490*/  LDL R4, [R1+0x17ac] ;  /* 0x0017ac0001047983 */ /* 0x000ea80000100800 */
[----:B------:R-:W2:Y:S01]  /*1b4a0*/  LDL R5, [R1+0x17b0] ;  /* 0x0017b00001057983 */ /* 0x000ea20000100800 */
[----:B------:R-:W-:-:S02]  /*1b4b0*/  PRMT R55, RZ, 0x7610, R55 ;  /* 0x00007610ff377816 */ /* 0x000fc40000000037 */
[----:B--2---:R-:W-:-:S04]  /*1b4c0*/  @P1 LOP3.LUT R5, R5, R4, RZ, 0x3c, !PT ;  /* 0x0000000405051212 */ /* 0x004fc800078e3cff */
        /* <DEDUP_REMOVED lines=20> */
[----:B------:R-:W3:Y:S01]  /*1b610*/  @P1 LDG.E.U16 R53, desc[UR50][R4.64] ;  /* 0x0000003204351981 */ /* 0x000ee2000c1e1500 */
[----:B------:R-:W-:-:S03]  /*1b620*/  ISETP.GT.AND P0, PT, R2, 0x10, PT ;  /* 0x000000100200780c */ /* 0x000fc60003f04270 */
        /* <DEDUP_REMOVED lines=71> */
[----:B------:R-:W4:Y:S01]  /*1baa0*/  @P0 LDG.E.U16 R46, desc[UR50][R4.64] ;  /* 0x00000032042e0981 */ /* 0x000f22000c1e1500 */
[----:B------:R-:W-:-:S03]  /*1bab0*/  ISETP.GT.AND P1, PT, R2, 0x11, PT ;  /* 0x000000110200780c */ /* 0x000fc60003f24270 */
        /* <DEDUP_REMOVED lines=71> */
[----:B------:R-:W2:Y:S01]  /*1bf30*/  @P1 LDG.E.U16 R38, desc[UR50][R4.64] ;  /* 0x0000003204261981 */ /* 0x000ea2000c1e1500 */
[----:B------:R-:W-:-:S03]  /*1bf40*/  ISETP.GT.AND P0, PT, R2, 0x12, PT ;  /* 0x000000120200780c */ /* 0x000fc60003f04270 */
        /* <DEDUP_REMOVED lines=71> */
[----:B------:R0:W3:Y:S04]  /*1c3c0*/  @P0 LDG.E.U16 R61, desc[UR50][R4.64] ;  /* 0x00000032043d0981 */ /* 0x0000e8000c1e1500 */
[----:B------:R-:W0:Y:S04]  /*1c3d0*/  LDL R4, [R1+0x16d4] ;  /* 0x0016d40001047983 */ /* 0x000e280000100800 */
[----:B------:R-:W0:Y:S01]  /*1c3e0*/  LDL R5, [R1+0x16d8] ;  /* 0x0016d80001057983 */ /* 0x000e220000100800 */
[----:B------:R-:W-:Y:S02]  /*1c3f0*/  ISETP.GT.AND P1, PT, R2, 0x13, PT ;  /* 0x000000130200780c */ /* 0x000fe40003f24270 */
[----:B------:R-:W-:-:S11]  /*1c400*/  PRMT R30, RZ, 0x7610, R30 ;  /* 0x00007610ff1e7816 */ /* 0x000fd6000000001e */
[----:B0-----:R-:W-:-:S04]  /*1c410*/  @P1 LOP3.LUT R5, R5, R4, RZ, 0x3c, !PT ;  /* 0x0000000405051212 */ /* 0x001fc800078e3cff */
[----:B------:R-:W-:-:S04]  /*1c420*/  @P1 LOP3.LUT R4, R5, R4, RZ, 0x3c, !PT ;  /* 0x0000000405041212 */ /* 0x000fc800078e3cff */
[----:B------:R-:W-:-:S05]  /*1c430*/  @P1 LOP3.LUT R5, R5, R4, RZ, 0x3c, !PT ;  /* 0x0000000405051212 */ /* 0x000fca00078e3cff */
[----:B------:R-:W2:Y:S04]  /*1c440*/  @P1 LDG.E.U16 R30, desc[UR50][R4.64] ;  /* 0x00000032041e1981 */ /* 0x000ea8000c1e1500 */
[----:B---3--:R-:W-:Y:S04]  /*1c450*/  STL [R1+0x3228], R61 ;  /* 0x0032283d01007387 */ /* 0x008fe80000100800 */
[----:B--2---:R0:W-:Y:S04]  /*1c460*/  STL [R1+0x131c], R30 ;  /* 0x00131c1e01007387 */ /* 0x0041e80000100800 */
[----:B0-----:R-:W2:Y:S04]  /*1c470*/  LDL.LU R30, [R1+0x3304] ;  /* 0x00330400011e7983 */ /* 0x001ea80000300800 */
        /* <DEDUP_REMOVED lines=161> */
[----:B------:R0:W2:Y:S04]  /*1ce90*/  @P1 LDG.E.U16 R61, desc[UR50][R4.64] ;  /* 0x00000032043d1981 */ /* 0x0000a8000c1e1500 */
[----:B------:R-:W0:Y:S04]  /*1cea0*/  LDL R4, [R1+0x163c] ;  /* 0x00163c0001047983 */ /* 0x000e280000100800 */
[----:B------:R-:W0:Y:S01]  /*1ceb0*/  LDL R5, [R1+0x1640] ;  /* 0x0016400001057983 */ /* 0x000e220000100800 */
[----:B------:R-:W-:Y:S02]  /*1cec0*/  PRMT R12, RZ, 0x7610, R12 ;  /* 0x00007610ff0c7816 */ /* 0x000fe4000000000c */
[----:B0-----:R-:W-:-:S04]  /*1ced0*/  @P1 LOP3.LUT R5, R5, R4, RZ, 0x3c, !PT ;  /* 0x0000000405051212 */ /* 0x001fc800078e3cff */
[----:B------:R-:W-:-:S04]  /*1cee0*/  @P1 LOP3.LUT R4, R5, R4, RZ, 0x3c, !PT ;  /* 0x0000000405041212 */ /* 0x000fc800078e3cff */
[----:B------:R-:W-:-:S05]  /*1cef0*/  @P1 LOP3.LUT R5, R5, R4, RZ, 0x3c, !PT ;  /* 0x0000000405051212 */ /* 0x000fca00078e3cff */
[----:B------:R-:W3:Y:S04]  /*1cf00*/  @P1 LDG.E.U16 R12, desc[UR50][R4.64] ;  /* 0x00000032040c1981 */ /* 0x000ee8000c1e1500 */
[----:B--2---:R-:W-:Y:S04]  /*1cf10*/  STL [R1+0x328c], R61 ;  /* 0x00328c3d01007387 */ /* 0x004fe80000100800 */
[----:B---3--:R0:W-:Y:S04]  /*1cf20*/  STL [R1+0x24], R12 ;  /* 0x0000240c01007387 */ /* 0x0081e80000100800 */
        /* <DEDUP_REMOVED lines=19> */
[----:B------:R-:W-:Y:S02]  /*1d060*/  PRMT R10, RZ, 0x7610, R10 ;  /* 0x00007610ff0a7816 */ /* 0x000fe4000000000a */
[----:B0-----:R-:W-:-:S04]  /*1d070*/  @P1 LOP3.LUT R5, R5, R4, RZ, 0x3c, !PT ;  /* 0x0000000405051212 */ /* 0x001fc800078e3cff */
[----:B------:R-:W-:-:S04]  /*1d080*/  @P1 LOP3.LUT R4, R5, R4, RZ, 0x3c, !PT ;  /* 0x0000000405041212 */ /* 0x000fc800078e3cff */
[----:B------:R-:W-:-:S05]  /*1d090*/  @P1 LOP3.LUT R5, R5, R4, RZ, 0x3c, !PT ;  /* 0x0000000405051212 */ /* 0x000fca00078e3cff */
[----:B------:R-:W2:Y:S04]  /*1d0a0*/  @P1 LDG.E.U16 R10, desc[UR50][R4.64] ;  /* 0x00000032040a1981 */ /* 0x000ea8000c1e1500 */
[----:B----4-:R0:W-:Y:S04]  /*1d0b0*/  STL [R1+0x1c], R61 ;  /* 0x00001c3d01007387 */ /* 0x0101e80000100800 */
[----:B0-----:R-:W4:Y:S04]  /*1d0c0*/  LDL R61, [R1+0x1608] ;  /* 0x00160800013d7983 */ /* 0x001f280000100800 */
        /* <DEDUP_REMOVED lines=24> */
[----:B------:R-:W-:Y:S01]  /*1d250*/  @P2 LOP3.LUT R5, R5, R4, RZ, 0x3c, !PT ;  /* 0x0000000405052212 */ /* 0x000fe200078e3cff */
[----:B----4-:R-:W-:Y:S04]  /*1d260*/  STL [R1+0x322c], R60 ;  /* 0x00322c3c01007387 */ /* 0x010fe80000100800 */
[----:B------:R0:W4:Y:S04]  /*1d270*/  @P2 LDG.E.U16 R59, desc[UR50][R4.64] ;  /* 0x00000032043b2981 */ /* 0x000128000c1e1500 */
[----:B------:R-:W2:Y:S01]  /*1d280*/  LDL R5, [R1+0x1604] ;  /* 0x0016040001057983 */ /* 0x000ea20000100800 */
[----:B------:R-:W-:Y:S01]  /*1d290*/  PRMT R58, RZ, 0x7610, R58 ;  /* 0x00007610ff3a7816 */ /* 0x000fe2000000003a */
[----:B0-----:R-:W-:-:S02]  /*1d2a0*/  @P2 IMAD.MOV.U32 R4, RZ, RZ, R61 ;  /* 0x000000ffff042224 */ /* 0x001fc400078e003d */
[----:B----4-:R0:W-:Y:S01]  /*1d2b0*/  STL [R1+0x3230], R59 ;  /* 0x0032303b01007387 */ /* 0x0101e20000100800 */
[----:B------:R-:W-:-:S03]  /*1d2c0*/  PRMT R57, RZ, 0x7610, R57 ;  /* 0x00007610ff397816 */ /* 0x000fc60000000039 */
[----:B------:R-:W4:Y:S04]  /*1d2d0*/  LDL R61, [R1+0x15e8] ;  /* 0x0015e800013d7983 */ /* 0x000f280000100800 */
[----:B0-----:R-:W3:Y:S04]  /*1d2e0*/  LDL R59, [R1+0x1600] ;  /* 0x00160000013b7983 */ /* 0x001ee80000100800 */
[----:B--2---:R3:W2:Y:S04]  /*1d2f0*/  @P2 LDG.E.U16 R58, desc[UR50][R4.64] ;  /* 0x00000032043a2981 */ /* 0x0046a8000c1e1500 */
[----:B------:R-:W4:Y:S01]  /*1d300*/  LDL R5, [R1+0x15fc] ;  /* 0x0015fc0001057983 */ /* 0x000f220000100800 */
[----:B---3--:R-:W-:-:S03]  /*1d310*/  @P2 IMAD.MOV.U32 R4, RZ, RZ, R59 ;  /* 0x000000ffff042224 */ /* 0x008fc600078e003b */
[----:B--2---:R0:W-:Y:S01]  /*1d320*/  STL [R1+0x3234], R58 ;  /* 0x0032343a01007387 */ /* 0x0041e20000100800 */
[----:B------:R-:W-:-:S03]  /*1d330*/  PRMT R56, RZ, 0x7610, R56 ;  /* 0x00007610ff387816 */ /* 0x000fc60000000038 */
[----:B------:R-:W2:Y:S04]  /*1d340*/  LDL R59, [R1+0x15e0] ;  /* 0x0015e000013b7983 */ /* 0x000ea80000100800 */
[----:B----4-:R1:W3:Y:S04]  /*1d350*/  @P2 LDG.E.U16 R57, desc[UR50][R4.64] ;  /* 0x0000003204392981 */ /* 0x0102e8000c1e1500 */
[----:B0-----:R-:W4:Y:S04]  /*1d360*/  LDL R58, [R1+0x15e4] ;  /* 0x0015e400013a7983 */ /* 0x001f280000100800 */
[----:B------:R-:W1:Y:S04]  /*1d370*/  LDL R4, [R1+0x15f4] ;  /* 0x0015f40001047983 */ /* 0x000e680000100800 */
[----:B------:R-:W1:Y:S02]  /*1d380*/  LDL R5, [R1+0x15f8] ;  /* 0x0015f80001057983 */ /* 0x000e640000100800 */
[----:B-1----:R-:W-:-:S04]  /*1d390*/  @P2 LOP3.LUT R5, R5, R4, RZ, 0x3c, !PT ;  /* 0x0000000405052212 */ /* 0x002fc800078e3cff */
[----:B------:R-:W-:-:S04]  /*1d3a0*/  @P2 LOP3.LUT R4, R5, R4, RZ, 0x3c, !PT ;  /* 0x0000000405042212 */ /* 0x000fc800078e3cff */
[----:B------:R-:W-:Y:S01]  /*1d3b0*/  @P2 LOP3.LUT R5, R5, R4, RZ, 0x3c, !PT ;  /* 0x0000000405052212 */ /* 0x000fe200078e3cff */
[----:B---3--:R-:W-:Y:S04]  /*1d3c0*/  STL [R1+0x3238], R57 ;  /* 0x0032383901007387 */ /* 0x008fe80000100800 */
[----:B------:R0:W3:Y:S04]  /*1d3d0*/  @P2 LDG.E.U16 R56, desc[UR50][R4.64] ;  /* 0x0000003204382981 */ /* 0x0000e8000c1e1500 */
[----:B------:R-:W0:Y:S04]  /*1d3e0*/  LDL R4, [R1+0x15ec] ;  /* 0x0015ec0001047983 */ /* 0x000e280000100800 */
[----:B------:R-:W0:Y:S01]  /*1d3f0*/  LDL R5, [R1+0x15f0] ;  /* 0x0015f00001057983 */ /* 0x000e220000100800 */
[----:B------:R-:W-:-:S02]  /*1d400*/  PRMT R55, RZ, 0x7610, R55 ;  /* 0x00007610ff377816 */ /* 0x000fc40000000037 */
[----:B------:R-:W-:Y:S02]  /*1d410*/  PRMT R54, RZ, 0x7610, R54 ;  /* 0x00007610ff367816 */ /* 0x000fe40000000036 */
[----:B0-----:R-:W-:-:S04]  /*1d420*/  @P2 LOP3.LUT R5, R5, R4, RZ, 0x3c, !PT ;  /* 0x0000000405052212 */ /* 0x001fc800078e3cff */
[----:B------:R-:W-:-:S04]  /*1d430*/  @P2 LOP3.LUT R4, R5, R4, RZ, 0x3c, !PT ;  /* 0x0000000405042212 */ /* 0x000fc800078e3cff */
[----:B------:R-:W-:Y:S01]  /*1d440*/  @P2 LOP3.LUT R5, R5, R4, RZ, 0x3c, !PT ;  /* 0x0000000405052212 */ /* 0x000fe200078e3cff */
[----:B---3--:R0:W-:Y:S04]  /*1d450*/  STL [R1+0x323c], R56 ;  /* 0x00323c3801007387 */ /* 0x0081e80000100800 */
[----:B------:R1:W3:Y:S04]  /*1d460*/  @P2 LDG.E.U16 R55, desc[UR50][R4.64] ;  /* 0x0000003204372981 */ /* 0x0002e8000c1e1500 */
[----:B0-----:R-:W3:Y:S01]  /*1d470*/  LDL R56, [R1+0x15dc] ;  /* 0x0015dc0001387983 */ /* 0x001ee20000100800 */
[----:B-1----:R-:W-:-:S02]  /*1d480*/  @P2 IMAD.MOV.U32 R4, RZ, RZ, R61 ;  /* 0x000000ffff042224 */ /* 0x002fc400078e003d */
[----:B----4-:R-:W-:-:S05]  /*1d490*/  @P2 IMAD.MOV.U32 R5, RZ, RZ, R58 ;  /* 0x000000ffff052224 */ /* 0x010fca00078e003a */
[----:B------:R2:W4:Y:S01]  /*1d4a0*/  @P2 LDG.E.U16 R54, desc[UR50][R4.64] ;  /* 0x0000003204362981 */ /* 0x000522000c1e1500 */
[----:B------:R-:W-:Y:S01]  /*1d4b0*/  PRMT R53, RZ, 0x7610, R53 ;  /* 0x00007610ff357816 */ /* 0x000fe20000000035 */
[----:B--2---:R-:W-:Y:S02]  /*1d4c0*/  @P2 IMAD.MOV.U32 R4, RZ, RZ, R59 ;  /* 0x000000ffff042224 */ /* 0x004fe400078e003b */
[----:B---3--:R-:W-:Y:S04]  /*1d4d0*/  STL [R1+0x3240], R55 ;  /* 0x0032403701007387 */ /* 0x008fe80000100800 */
[----:B------:R-:W2:Y:S04]  /*1d4e0*/  LDL R61, [R1+0x15bc] ;  /* 0x0015bc00013d7983 */ /* 0x000ea80000100800 */
[----:B------:R-:W3:Y:S01]  /*1d4f0*/  LDL R58, [R1+0x15c0] ;  /* 0x0015c000013a7983 */ /* 0x000ee20000100800 */
[----:B------:R-:W-:-:S05]  /*1d500*/  @P2 IMAD.MOV.U32 R5, RZ, RZ, R56 ;  /* 0x000000ffff052224 */ /* 0x000fca00078e0038 */
[----:B------:R0:W2:Y:S04]  /*1d510*/  @P2 LDG.E.U16 R53, desc[UR50][R4.64] ;  /* 0x0000003204352981 */ /* 0x0000a8000c1e1500 */
[----:B----4-:R-:W-:Y:S01]  /*1d520*/  STL [R1+0x3244], R54 ;  /* 0x0032443601007387 */ /* 0x010fe20000100800 */
[----:B------:R-:W-:Y:S02]  /*1d530*/  ISETP.GT.AND P0, PT, R2, 0x17, PT ;  /* 0x000000170200780c */ /* 0x000fe40003f04270 */
[----:B------:R-:W-:Y:S01]  /*1d540*/  PRMT R60, RZ, 0x7610, R60 ;  /* 0x00007610ff3c7816 */ /* 0x000fe2000000003c */
[----:B------:R-:W4:Y:S04]  /*1d550*/  LDL R59, [R1+0x15b4] ;  /* 0x0015b400013b7983 */ /* 0x000f280000100800 */
[----:B------:R-:W4:Y:S04]  /*1d560*/  LDL R56, [R1+0x15b8] ;  /* 0x0015b80001387983 */ /* 0x000f280000100800 */
[----:B------:R-:W0:Y:S04]  /*1d570*/  LDL R4, [R1+0x15d4] ;  /* 0x0015d40001047983 */ /* 0x000e280000100800 */
[----:B------:R-:W0:Y:S02]  /*1d580*/  LDL R5, [R1+0x15d8] ;  /* 0x0015d80001057983 */ /* 0x000e240000100800 */
[----:B0-----:R-:W-:-:S04]  /*1d590*/  @P0 LOP3.LUT R5, R5, R4, RZ, 0x3c, !PT ;  /* 0x0000000405050212 */ /* 0x001fc800078e3cff */
[----:B------:R-:W-:-:S04]  /*1d5a0*/  @P0 LOP3.LUT R4, R5, R4, RZ, 0x3c, !PT ;  /* 0x0000000405040212 */ /* 0x000fc800078e3cff */
[----:B------:R-:W-:Y:S01]  /*1d5b0*/  @P0 LOP3.LUT R5, R5, R4, RZ, 0x3c, !PT ;  /* 0x0000000405050212 */ /* 0x000fe200078e3cff */
[----:B--2---:R-:W-:Y:S04]  /*1d5c0*/  STL [R1+0x3248], R53 ;  /* 0x0032483501007387 */ /* 0x004fe80000100800 */
[----:B------:R0:W2:Y:S04]  /*1d5d0*/  @P0 LDG.E.U16 R60, desc[UR50][R4.64] ;  /* 0x00000032043c0981 */ /* 0x0000a8000c1e1500 */
[----:B------:R-:W0:Y:S04]  /*1d5e0*/  LDL R4, [R1+0x15cc] ;  /* 0x0015cc0001047983 */ /* 0x000e280000100800 */
[----:B------:R-:W0:Y:S01]  /*1d5f0*/  LDL R5, [R1+0x15d0] ;  /* 0x0015d00001057983 */ /* 0x000e220000100800 */
[----:B------:R-:W-:-:S02]  /*1d600*/  PRMT R8, RZ, 0x7610, R8 ;  /* 0x00007610ff087816 */ /* 0x000fc40000000008 */
[----:B0-----:R-:W-:-:S04]  /*1d610*/  @P0 LOP3.LUT R5, R5, R4, RZ, 0x3c, !PT ;  /* 0x0000000405050212 */ /* 0x001fc800078e3cff */
[----:B------:R-:W-:-:S04]  /*1d620*/  @P0 LOP3.LUT R4, R5, R4, RZ, 0x3c, !PT ;  /* 0x0000000405040212 */ /* 0x000fc800078e3cff */
[----:B------:R-:W-:-:S05]  /*1d630*/  @P0 LOP3.LUT R5, R5, R4, RZ, 0x3c, !PT ;  /* 0x0000000405050212 */ /* 0x000fca00078e3cff */
[----:B------:R-:W3:Y:S04]  /*1d640*/  @P0 LDG.E.U16 R8, desc[UR50][R4.64] ;  /* 0x0000003204080981 */ /* 0x000ee8000c1e1500 */
[----:B--2---:R0:W-:Y:S04]  /*1d650*/  STL [R1+0x12fc], R60 ;  /* 0x0012fc3c01007387 */ /* 0x0041e80000100800 */
[----:B0-----:R-:W2:Y:S04]  /*1d660*/  LDL R60, [R1+0x15b0] ;  /* 0x0015b000013c7983 */ /* 0x001ea80000100800 */
[----:B---3--:R0:W-:Y:S04]  /*1d670*/  STL [R1+0x12f8], R8 ;  /* 0x0012f80801007387 */ /* 0x0081e80000100800 */
[----:B0-----:R-:W3:Y:S04]  /*1d680*/  LDL.LU R8, [R1+0x32ac] ;  /* 0x0032ac0001087983 */ /* 0x001ee80000300800 */
[----:B------:R-:W4:Y:S04]  /*1d690*/  LDL R4, [R1+0x15c4] ;  /* 0x0015c40001047983 */ /* 0x000f280000100800 */
[----:B------:R-:W4:Y:S01]  /*1d6a0*/  LDL R5, [R1+0x15c8] ;  /* 0x0015c80001057983 */ /* 0x000f220000100800 */
[----:B------:R-:W-:-:S02]  /*1d6b0*/  PRMT R7, RZ, 0x7610, R7 ;  /* 0x00007610ff077816 */ /* 0x000fc40000000007 */
[----:B------:R-:W-:Y:S02]  /*1d6c0*/  PRMT R6, RZ, 0x7610, R6 ;  /* 0x00007610ff067816 */ /* 0x000fe40000000006 */
[----:B------:R-:W-:Y:S02]  /*1d6d0*/  PRMT R3, RZ, 0x7610, R3 ;  /* 0x00007610ff037816 */ /* 0x000fe40000000003 */
[----:B----4-:R-:W-:-:S04]  /*1d6e0*/  @P0 LOP3.LUT R5, R5, R4, RZ, 0x3c, !PT ;  /* 0x0000000405050212 */ /* 0x010fc800078e3cff */
[----:B------:R-:W-:-:S04]  /*1d6f0*/  @P0 LOP3.LUT R4, R5, R4, RZ, 0x3c, !PT ;  /* 0x0000000405040212 */ /* 0x000fc800078e3cff */
[----:B------:R-:W-:-:S05]  /*1d700*/  @P0 LOP3.LUT R5, R5, R4, RZ, 0x3c, !PT ;  /* 0x0000000405050212 */ /* 0x000fca00078e3cff */
[----:B------:R0:W4:Y:S02]  /*1d710*/  @P0 LDG.E.U16 R7, desc[UR50][R4.64] ;  /* 0x0000003204070981 */ /* 0x000124000c1e1500 */
[----:B0-----:R-:W-:Y:S02]  /*1d720*/  @P0 IMAD.MOV.U32 R4, RZ, RZ, R58 ;  /* 0x000000ffff040224 */ /* 0x001fe400078e003a */
[----:B------:R-:W-:-:S05]  /*1d730*/  @P0 IMAD.MOV.U32 R5, RZ, RZ, R61 ;  /* 0x000000ffff050224 */ /* 0x000fca00078e003d */
[----:B------:R0:W2:Y:S02]  /*1d740*/  @P0 LDG.E.U16 R6, desc[UR50][R4.64] ;  /* 0x0000003204060981 */ /* 0x0000a4000c1e1500 */
[----:B0-----:R-:W-:Y:S02]  /*1d750*/  @P0 IMAD.MOV.U32 R4, RZ, RZ, R56 ;  /* 0x000000ffff040224 */ /* 0x001fe400078e0038 */
[----:B------:R-:W-:-:S05]  /*1d760*/  @P0 IMAD.MOV.U32 R5, RZ, RZ, R59 ;  /* 0x000000ffff050224 */ /* 0x000fca00078e003b */
[----:B------:R-:W3:Y:S04]  /*1d770*/  @P0 LDG.E.U16 R3, desc[UR50][R4.64] ;  /* 0x0000003204030981 */ /* 0x000ee8000c1e1500 */
[----:B----4-:R0:W-:Y:S04]  /*1d780*/  STL [R1+0x12f4], R7 ;  /* 0x0012f40701007387 */ /* 0x0101e80000100800 */
[----:B0-----:R-:W4:Y:S04]  /*1d790*/  LDL.LU R7, [R1+0x32a8] ;  /* 0x0032a80001077983 */ /* 0x001f280000300800 */
[----:B------:R-:W4:Y:S04]  /*1d7a0*/  LDL R61, [R1+0x1594] ;  /* 0x00159400013d7983 */ /* 0x000f280000100800 */
[----:B------:R-:W4:Y:S04]  /*1d7b0*/  LDL R58, [R1+0x1598] ;  /* 0x00159800013a7983 */ /* 0x000f280000100800 */
[----:B--2---:R0:W-:Y:S04]  /*1d7c0*/  STL [R1+0x12f0], R6 ;  /* 0x0012f00601007387 */ /* 0x0041e80000100800 */
[----:B0-----:R-:W2:Y:S04]  /*1d7d0*/  LDL.LU R6, [R1+0x32a4] ;  /* 0x0032a40001067983 */ /* 0x001ea80000300800 */
[----:B------:R-:W2:Y:S04]  /*1d7e0*/  LDL R59, [R1+0x158c] ;  /* 0x00158c00013b7983 */ /* 0x000ea80000100800 */
[----:B------:R-:W2:Y:S04]  /*1d7f0*/  LDL R56, [R1+0x1590] ;  /* 0x0015900001387983 */ /* 0x000ea80000100800 */
[----:B---3--:R0:W-:Y:S04]  /*1d800*/  STL [R1+0x12ec], R3 ;  /* 0x0012ec0301007387 */ /* 0x0081e80000100800 */
[----:B0-----:R-:W3:Y:S04]  /*1d810*/  LDL.LU R3, [R1+0x32a0] ;  /* 0x0032a00001037983 */ /* 0x001ee80000300800 */
[----:B------:R-:W4:Y:S01]  /*1d820*/  LDL R5, [R1+0x15ac] ;  /* 0x0015ac0001057983 */ /* 0x000f220000100800 */
[----:B------:R-:W-:Y:S01]  /*1d830*/  PRMT R55, RZ, 0x7610, R55 ;  /* 0x00007610ff377816 */ /* 0x000fe20000000037 */
[----:B------:R-:W-:Y:S01]  /*1d840*/  @P0 IMAD.MOV.U32 R4, RZ, RZ, R60 ;  /* 0x000000ffff040224 */ /* 0x000fe200078e003c */
[----:B------:R-:W-:-:S02]  /*1d850*/  ISETP.GT.AND P1, PT, R2, 0x18, PT ;  /* 0x000000180200780c */ /* 0x000fc40003f24270 */
[----:B------:R-:W-:Y:S02]  /*1d860*/  PRMT R0, RZ, 0x7610, R0 ;  /* 0x00007610ff007816 */ /* 0x000fe40000000000 */
[----:B------:R-:W-:Y:S01]  /*1d870*/  PRMT R52, RZ, 0x7610, R52 ;  /* 0x00007610ff347816 */ /* 0x000fe20000000034 */
[----:B------:R-:W3:Y:S04]  /*1d880*/  LDL R60, [R1+0x1584] ;  /* 0x00158400013c7983 */ /* 0x000ee80000100800 */
[----:B----4-:R0:W4:Y:S04]  /*1d890*/  @P0 LDG.E.U16 R55, desc[UR50][R4.64] ;  /* 0x0000003204370981 */ /* 0x010128000c1e1500 */
[----:B------:R-:W0:Y:S04]  /*1d8a0*/  LDL R4, [R1+0x15a4] ;  /* 0x0015a40001047983 */ /* 0x000e280000100800 */
[----:B------:R-:W0:Y:S01]  /*1d8b0*/  LDL R5, [R1+0x15a8] ;  /* 0x0015a80001057983 */ /* 0x000e220000100800 */
[----:B------:R-:W-:-:S02]  /*1d8c0*/  PRMT R51, RZ, 0x7610, R51 ;  /* 0x00007610ff337816 */ /* 0x000fc40000000033 */
[----:B0-----:R-:W-:-:S04]  /*1d8d0*/  @P0 LOP3.LUT R5, R5, R4, RZ, 0x3c, !PT ;  /* 0x0000000405050212 */ /* 0x001fc800078e3cff */
[----:B------:R-:W-:-:S04]  /*1d8e0*/  @P0 LOP3.LUT R4, R5, R4, RZ, 0x3c, !PT ;  /* 0x0000000405040212 */ /* 0x000fc800078e3cff */
[----:B------:R-:W-:-:S05]  /*1d8f0*/  @P0 LOP3.LUT R5, R5, R4, RZ, 0x3c, !PT ;  /* 0x0000000405050212 */ /* 0x000fca00078e3cff */
[----:B------:R0:W3:Y:S04]  /*1d900*/  @P0 LDG.E.U16 R0, desc[UR50][R4.64] ;  /* 0x0000003204000981 */ /* 0x0000e8000c1e1500 */
[----:B----4-:R1:W-:Y:S01]  /*1d910*/  STL [R1+0x12e8], R55 ;  /* 0x0012e83701007387 */ /* 0x0103e20000100800 */
[----:B0-----:R-:W-:Y:S02]  /*1d920*/  @P1 IMAD.MOV.U32 R4, RZ, RZ, R58 ;  /* 0x000000ffff041224 */ /* 0x001fe400078e003a */
[----:B------:R-:W-:Y:S01]  /*1d930*/  @P1 IMAD.MOV.U32 R5, RZ, RZ, R61 ;  /* 0x000000ffff051224 */ /* 0x000fe200078e003d */
[----:B-1----:R-:W4:Y:S04]  /*1d940*/  LDL R55, [R1+0x1588] ;  /* 0x0015880001377983 */ /* 0x002f280000100800 */
[----:B------:R2:W4:Y:S02]  /*1d950*/  @P1 LDG.E.U16 R52, desc[UR50][R4.64] ;  /* 0x0000003204341981 */ /* 0x000524000c1e1500 */
[----:B--2---:R-:W-:-:S02]  /*1d960*/  @P1 IMAD.MOV.U32 R4, RZ, RZ, R56 ;  /* 0x000000ffff041224 */ /* 0x004fc400078e0038 */
[----:B------:R-:W-:-:S05]  /*1d970*/  @P1 IMAD.MOV.U32 R5, RZ, RZ, R59 ;  /* 0x000000ffff051224 */ /* 0x000fca00078e003b */
[----:B------:R3:W2:Y:S01]  /*1d980*/  @P1 LDG.E.U16 R51, desc[UR50][R4.64] ;  /* 0x0000003204331981 */ /* 0x0006a2000c1e1500 */
[----:B------:R-:W-:Y:S01]  /*1d990*/  PRMT R50, RZ, 0x7610, R50 ;  /* 0x00007610ff327816 */ /* 0x000fe20000000032 */
[----:B---3--:R-:W-:Y:S02]  /*1d9a0*/  @P1 IMAD.MOV.U32 R5, RZ, RZ, R60 ;  /* 0x000000ffff051224 */ /* 0x008fe400078e003c */
[----:B------:R-:W-:Y:S04]  /*1d9b0*/  STL [R1+0x12e4], R0 ;  /* 0x0012e40001007387 */ /* 0x000fe80000100800 */
[----:B------:R-:W3:Y:S01]  /*1d9c0*/  LDL R58, [R1+0x1580] ;  /* 0x00158000013a7983 */ /* 0x000ee20000100800 */
[----:B----4-:R-:W-:-:S03]  /*1d9d0*/  @P1 IMAD.MOV.U32 R4, RZ, RZ, R55 ;  /* 0x000000ffff041224 */ /* 0x010fc600078e0037 */
[----:B------:R-:W-:Y:S04]  /*1d9e0*/  STL [R1+0x3290], R52 ;  /* 0x0032903401007387 */ /* 0x000fe80000100800 */
[----:B------:R-:W4:Y:S04]  /*1d9f0*/  LDL R59, [R1+0x1574] ;  /* 0x00157400013b7983 */ /* 0x000f280000100800 */
[----:B------:R-:W4:Y:S04]  /*1da00*/  LDL R56, [R1+0x1578] ;  /* 0x0015780001387983 */ /* 0x000f280000100800 */
[----:B------:R3:W4:Y:S04]  /*1da10*/  @P1 LDG.E.U16 R50, desc[UR50][R4.64] ;  /* 0x0000003204321981 */ /* 0x000728000c1e1500 */
[----:B--2---:R-:W-:Y:S04]  /*1da20*/  STL [R1+0x3294], R51 ;  /* 0x0032943301007387 */ /* 0x004fe80000100800 */
[----:B------:R-:W2:Y:S01]  /*1da30*/  LDL R5, [R1+0x157c] ;  /* 0x00157c0001057983 */ /* 0x000ea20000100800 */
[----:B------:R-:W-:-:S03]  /*1da40*/  PRMT R49, RZ, 0x7610, R49 ;  /* 0x00007610ff317816 */ /* 0x000fc60000000031 */
[----:B------:R-:W4:Y:S04]  /*1da50*/  LDL R55, [R1+0x1570] ;  /* 0x0015700001377983 */ /* 0x000f280000100800 */
[----:B------:R-:W4:Y:S04]  /*1da60*/  LDL R61, [R1+0x1564] ;  /* 0x00156400013d7983 */ /* 0x000f280000100800 */
[----:B------:R-:W4:Y:S01]  /*1da70*/  LDL R60, [R1+0x1568] ;  /* 0x00156800013c7983 */ /* 0x000f220000100800 */
[----:B---3--:R-:W-:-:S05]  /*1da80*/  @P1 IMAD.MOV.U32 R4, RZ, RZ, R58 ;  /* 0x000000ffff041224 */ /* 0x008fca00078e003a */
[----:B--2---:R0:W2:Y:S04]  /*1da90*/  @P1 LDG.E.U16 R49, desc[UR50][R4.64] ;  /* 0x0000003204311981 */ /* 0x0040a8000c1e1500 */
[----:B----4-:R1:W-:Y:S04]  /*1daa0*/  STL [R1+0x3298], R50 ;  /* 0x0032983201007387 */ /* 0x0103e80000100800 */
[----:B------:R-:W3:Y:S04]  /*1dab0*/  LDL R58, [R1+0x1560] ;  /* 0x00156000013a7983 */ /* 0x000ee80000100800 */
[----:B-1----:R-:W4:Y:S01]  /*1dac0*/  LDL R50, [R1+0x156c] ;  /* 0x00156c0001327983 */ /* 0x002f220000100800 */
[----:B0-----:R-:W-:-:S02]  /*1dad0*/  @P1 IMAD.MOV.U32 R4, RZ, RZ, R56 ;  /* 0x000000ffff041224 */ /* 0x001fc400078e0038 */
[----:B------:R-:W-:Y:S01]  /*1dae0*/  @P1 IMAD.MOV.U32 R5, RZ, RZ, R59 ;  /* 0x000000ffff051224 */ /* 0x000fe200078e003b */
[----:B------:R-:W-:-:S06]  /*1daf0*/  PRMT R48, RZ, 0x7610, R48 ;  /* 0x00007610ff307816 */ /* 0x000fcc0000000030 */
[----:B------:R0:W3:Y:S02]  /*1db00*/  @P1 LDG.E.U16 R48, desc[UR50][R4.64] ;  /* 0x0000003204301981 */ /* 0x0000e4000c1e1500 */
[----:B0-----:R-:W-:Y:S02]  /*1db10*/  @P1 IMAD.MOV.U32 R4, RZ, RZ, R55 ;  /* 0x000000ffff041224 */ /* 0x001fe400078e0037 */
[----:B--2---:R0:W-:Y:S04]  /*1db20*/  STL [R1+0x329c], R49 ;  /* 0x00329c3101007387 */ /* 0x0041e80000100800 */
[----:B------:R-:W2:Y:S04]  /*1db30*/  LDL R59, [R1+0x1554] ;  /* 0x00155400013b7983 */ /* 0x000ea80000100800 */
[----:B------:R-:W2:Y:S04]  /*1db40*/  LDL R56, [R1+0x1558] ;  /* 0x0015580001387983 */ /* 0x000ea80000100800 */
[----:B------:R-:W2:Y:S04]  /*1db50*/  LDL R55, [R1+0x154c] ;  /* 0x00154c0001377983 */ /* 0x000ea80000100800 */
[----:B0-----:R-:W2:Y:S01]  /*1db60*/  LDL R49, [R1+0x155c] ;  /* 0x00155c0001317983 */ /* 0x001ea20000100800 */
[----:B----4-:R-:W-:-:S03]  /*1db70*/  @P1 IMAD.MOV.U32 R5, RZ, RZ, R50 ;  /* 0x000000ffff051224 */ /* 0x010fc600078e0032 */
[----:B------:R-:W4:Y:S01]  /*1db80*/  LDL R50, [R1+0x1550] ;  /* 0x0015500001327983 */ /* 0x000f220000100800 */
[----:B------:R-:W-:Y:S02]  /*1db90*/  PRMT R47, RZ, 0x7610, R47 ;  /* 0x00007610ff2f7816 */ /* 0x000fe4000000002f */
[----:B------:R-:W-:Y:S02]  /*1dba0*/  PRMT R46, RZ, 0x7610, R46 ;  /* 0x00007610ff2e7816 */ /* 0x000fe4000000002e */
[----:B------:R-:W-:Y:S02]  /*1dbb0*/  ISETP.GT.AND P2, PT, R2, 0x19, PT ;  /* 0x000000190200780c */ /* 0x000fe40003f44270 */
[----:B------:R0:W4:Y:S01]  /*1dbc0*/  @P1 LDG.E.U16 R47, desc[UR50][R4.64] ;  /* 0x00000032042f1981 */ /* 0x000122000c1e1500 */
[----:B------:R-:W-:Y:S01]  /*1dbd0*/  PRMT R45, RZ, 0x7610, R45 ;  /* 0x00007610ff2d7816 */ /* 0x000fe2000000002d */
[----:B0-----:R-:W-:Y:S02]  /*1dbe0*/  @P1 IMAD.MOV.U32 R4, RZ, RZ, R60 ;  /* 0x000000ffff041224 */ /* 0x001fe400078e003c */
[----:B------:R-:W-:Y:S01]  /*1dbf0*/  @P1 IMAD.MOV.U32 R5, RZ, RZ, R61 ;  /* 0x000000ffff051224 */ /* 0x000fe200078e003d */
[----:B------:R-:W4:Y:S04]  /*1dc00*/  LDL R60, [R1+0x1548] ;  /* 0x00154800013c7983 */ /* 0x000f280000100800 */
[----:B------:R-:W4:Y:S04]  /*1dc10*/  LDL R61, [R1+0x1544] ;  /* 0x00154400013d7983 */ /* 0x000f280000100800 */
[----:B------:R3:W4:Y:S02]  /*1dc20*/  @P1 LDG.E.U16 R46, desc[UR50][R4.64] ;  /* 0x00000032042e1981 */ /* 0x000724000c1e1500 */
[----:B---3--:R-:W-:-:S02]  /*1dc30*/  @P1 IMAD.MOV.U32 R4, RZ, RZ, R58 ;  /* 0x000000ffff041224 */ /* 0x008fc400078e003a */
[----:B------:R-:W3:Y:S01]  /*1dc40*/  LDL R58, [R1+0x153c] ;  /* 0x00153c00013a7983 */ /* 0x000ee20000100800 */
[----:B------:R-:W-:Y:S01]  /*1dc50*/  PRMT R44, RZ, 0x7610, R44 ;  /* 0x00007610ff2c7816 */ /* 0x000fe2000000002c */
[----:B--2---:R-:W-:Y:S02]  /*1dc60*/  @P1 IMAD.MOV.U32 R5, RZ, RZ, R49 ;  /* 0x000000ffff051224 */ /* 0x004fe400078e0031 */
[----:B------:R-:W2:Y:S04]  /*1dc70*/  LDL R49, [R1+0x1540] ;  /* 0x0015400001317983 */ /* 0x000ea80000100800 */
[----:B------:R0:W2:Y:S02]  /*1dc80*/  @P1 LDG.E.U16 R45, desc[UR50][R4.64] ;  /* 0x00000032042d1981 */ /* 0x0000a4000c1e1500 */
[----:B0-----:R-:W-:-:S02]  /*1dc90*/  @P2 IMAD.MOV.U32 R4, RZ, RZ, R56 ;  /* 0x000000ffff042224 */ /* 0x001fc400078e0038 */
[----:B------:R-:W-:Y:S01]  /*1dca0*/  @P2 IMAD.MOV.U32 R5, RZ, RZ, R59 ;  /* 0x000000ffff052224 */ /* 0x000fe200078e003b */
[----:B------:R-:W2:Y:S04]  /*1dcb0*/  LDL R56, [R1+0x1538] ;  /* 0x0015380001387983 */ /* 0x000ea80000100800 */
[----:B------:R-:W2:Y:S04]  /*1dcc0*/  LDL R59, [R1+0x1534] ;  /* 0x00153400013b7983 */ /* 0x000ea80000100800 */
[----:B------:R4:W2:Y:S02]  /*1dcd0*/  @P2 LDG.E.U16 R44, desc[UR50][R4.64] ;  /* 0x00000032042c2981 */ /* 0x0008a4000c1e1500 */
[----:B----4-:R-:W-:-:S02]  /*1dce0*/  @P2 IMAD.MOV.U32 R4, RZ, RZ, R50 ;  /* 0x000000ffff042224 */ /* 0x010fc400078e0032 */
[----:B------:R-:W-:Y:S01]  /*1dcf0*/  @P2 IMAD.MOV.U32 R5, RZ, RZ, R55 ;  /* 0x000000ffff052224 */ /* 0x000fe200078e0037 */
[----:B------:R-:W4:Y:S04]  /*1dd00*/  LDL R50, [R1+0x1530] ;  /* 0x0015300001327983 */ /* 0x000f280000100800 */
[----:B------:R-:W4:Y:S01]  /*1dd10*/  LDL R55, [R1+0x152c] ;  /* 0x00152c0001377983 */ /* 0x000f220000100800 */
[----:B------:R-:W-:Y:S02]  /*1dd20*/  PRMT R43, RZ, 0x7610, R43 ;  /* 0x00007610ff2b7816 */ /* 0x000fe4000000002b */
[----:B------:R-:W-:-:S04]  /*1dd30*/  PRMT R42, RZ, 0x7610, R42 ;  /* 0x00007610ff2a7816 */ /* 0x000fc8000000002a */
        /* <DEDUP_REMOVED lines=23> */
[----:B------:R-:W-:Y:S02]  /*1deb0*/  PRMT R38, RZ, 0x7610, R38 ;  /* 0x00007610ff267816 */ /* 0x000fe40000000026 */
[----:B------:R-:W-:-:S02]  /*1dec0*/  ISETP.GT.AND P1, PT, R2, 0x1a, PT ;  /* 0x0000001a0200780c */ /* 0x000fc40003f24270 */
[----:B------:R0:W4:Y:S01]  /*1ded0*/  @P2 LDG.E.U16 R39, desc[UR50][R4.64] ;  /* 0x0000003204272981 */ /* 0x000122000c1e1500 */
[----:B------:R-:W-:Y:S01]  /*1dee0*/  PRMT R37, RZ, 0x7610, R37 ;  /* 0x00007610ff257816 */ /* 0x000fe20000000025 */
[----:B0-----:R-:W-:Y:S02]  /*1def0*/  @P2 IMAD.MOV.U32 R4, RZ, RZ, R60 ;  /* 0x000000ffff042224 */ /* 0x001fe400078e003c */
[----:B------:R-:W-:Y:S01]  /*1df00*/  @P2 IMAD.MOV.U32 R5, RZ, RZ, R61 ;  /* 0x000000ffff052224 */ /* 0x000fe200078e003d */
[----:B------:R-:W-:Y:S02]  /*1df10*/  PRMT R36, RZ, 0x7610, R36 ;  /* 0x00007610ff247816 */ /* 0x000fe40000000024 */
[----:B------:R-:W-:Y:S01]  /*1df20*/  PRMT R35, RZ, 0x7610, R35 ;  /* 0x00007610ff237816 */ /* 0x000fe20000000023 */
[----:B------:R-:W4:Y:S04]  /*1df30*/  LDL R61, [R1+0x14fc] ;  /* 0x0014fc00013d7983 */ /* 0x000f280000100800 */
[----:B------:R3:W4:Y:S04]  /*1df40*/  @P2 LDG.E.U16 R38, desc[UR50][R4.64] ;  /* 0x0000003204262981 */ /* 0x000728000c1e1500 */
[----:B------:R-:W4:Y:S01]  /*1df50*/  LDL R60, [R1+0x1500] ;  /* 0x00150000013c7983 */ /* 0x000f220000100800 */
[----:B---3--:R-:W-:-:S03]  /*1df60*/  @P2 IMAD.MOV.U32 R5, RZ, RZ, R58 ;  /* 0x000000ffff052224 */ /* 0x008fc600078e003a */
[----:B------:R-:W3:Y:S01]  /*1df70*/  LDL R58, [R1+0x1504] ;  /* 0x00150400013a7983 */ /* 0x000ee20000100800 */
[----:B--2---:R-:W-:-:S03]  /*1df80*/  @P2 IMAD.MOV.U32 R4, RZ, RZ, R49 ;  /* 0x000000ffff042224 */ /* 0x004fc600078e0031 */
[----:B------:R-:W2:Y:S04]  /*1df90*/  LDL R49, [R1+0x1508] ;  /* 0x0015080001317983 */ /* 0x000ea80000100800 */
[----:B------:R0:W2:Y:S02]  /*1dfa0*/  @P2 LDG.E.U16 R37, desc[UR50][R4.64] ;  /* 0x0000003204252981 */ /* 0x0000a4000c1e1500 */
[----:B0-----:R-:W-:Y:S02]  /*1dfb0*/  @P1 IMAD.MOV.U32 R4, RZ, RZ, R56 ;  /* 0x000000ffff041224 */ /* 0x001fe400078e0038 */
[----:B------:R-:W-:-:S05]  /*1dfc0*/  @P1 IMAD.MOV.U32 R5, RZ, RZ, R59 ;  /* 0x000000ffff051224 */ /* 0x000fca00078e003b */
[----:B------:R4:W2:Y:S02]  /*1dfd0*/  @P1 LDG.E.U16 R36, desc[UR50][R4.64] ;  /* 0x0000003204241981 */ /* 0x0008a4000c1e1500 */
[----:B----4-:R-:W-:Y:S02]  /*1dfe0*/  @P1 IMAD.MOV.U32 R4, RZ, RZ, R50 ;  /* 0x000000ffff041224 */ /* 0x010fe400078e0032 */
[----:B------:R-:W-:-:S05]  /*1dff0*/  @P1 IMAD.MOV.U32 R5, RZ, RZ, R55 ;  /* 0x000000ffff051224 */ /* 0x000fca00078e0037 */
[----:B------:R3:W4:Y:S01]  /*1e000*/  @P1 LDG.E.U16 R35, desc[UR50][R4.64] ;  /* 0x0000003204231981 */ /* 0x000722000c1e1500 */
[----:B------:R-:W-:Y:S02]  /*1e010*/  PRMT R34, RZ, 0x7610, R34 ;  /* 0x00007610ff227816 */ /* 0x000fe40000000022 */
[----:B------:R-:W-:Y:S01]  /*1e020*/  PRMT R33, RZ, 0x7610, R33 ;  /* 0x00007610ff217816 */ /* 0x000fe20000000021 */
[----:B---3--:R-:W-:Y:S02]  /*1e030*/  @P1 IMAD.MOV.U32 R5, RZ, RZ, R58 ;  /* 0x000000ffff051224 */ /* 0x008fe400078e003a */
[----:B--2---:R-:W-:-:S05]  /*1e040*/  @P1 IMAD.MOV.U32 R4, RZ, RZ, R49 ;  /* 0x000000ffff041224 */ /* 0x004fca00078e0031 */
[----:B------:R0:W2:Y:S04]  /*1e050*/  @P1 LDG.E.U16 R34, desc[UR50][R4.64] ;  /* 0x0000003204221981 */ /* 0x0000a8000c1e1500 */
[----:B------:R-:W-:Y:S04]  /*1e060*/  STL [R1+0x324c], R36 ;  /* 0x00324c2401007387 */ /* 0x000fe80000100800 */
[----:B------:R-:W3:Y:S04]  /*1e070*/  LDL R56, [R1+0x1494] ;  /* 0x0014940001387983 */ /* 0x000ee80000100800 */
[----:B------:R-:W2:Y:S04]  /*1e080*/  LDL R55, [R1+0x1498] ;  /* 0x0014980001377983 */ /* 0x000ea80000100800 */
[----:B------:R-:W2:Y:S04]  /*1e090*/  LDL R59, [R1+0x148c] ;  /* 0x00148c00013b7983 */ /* 0x000ea80000100800 */
[----:B------:R-:W2:Y:S01]  /*1e0a0*/  LDL R50, [R1+0x1490] ;  /* 0x0014900001327983 */ /* 0x000ea20000100800 */
[----:B0-----:R-:W-:-:S02]  /*1e0b0*/  @P1 IMAD.MOV.U32 R4, RZ, RZ, R60 ;  /* 0x000000ffff041224 */ /* 0x001fc400078e003c */
[----:B------:R-:W-:-:S05]  /*1e0c0*/  @P1 IMAD.MOV.U32 R5, RZ, RZ, R61 ;  /* 0x000000ffff051224 */ /* 0x000fca00078e003d */
[----:B------:R3:W2:Y:S04]  /*1e0d0*/  @P1 LDG.E.U16 R33, desc[UR50][R4.64] ;  /* 0x0000003204211981 */ /* 0x0006a8000c1e1500 */
[----:B----4-:R-:W-:Y:S04]  /*1e0e0*/  STL [R1+0x3250], R35 ;  /* 0x0032502301007387 */ /* 0x010fe80000100800 */
[----:B------:R-:W4:Y:S04]  /*1e0f0*/  LDL R58, [R1+0x1484] ;  /* 0x00148400013a7983 */ /* 0x000f280000100800 */
[----:B------:R-:W4:Y:S01]  /*1e100*/  LDL R49, [R1+0x1488] ;  /* 0x0014880001317983 */ /* 0x000f220000100800 */
[----:B------:R-:W-:-:S02]  /*1e110*/  ISETP.GT.AND P2, PT, R2, 0x1c, PT ;  /* 0x0000001c0200780c */ /* 0x000fc40003f44270 */
[----:B------:R-:W-:Y:S02]  /*1e120*/  PRMT R32, RZ, 0x7610, R32 ;  /* 0x00007610ff207816 */ /* 0x000fe40000000020 */
[----:B------:R-:W-:Y:S02]  /*1e130*/  PRMT R31, RZ, 0x7610, R31 ;  /* 0x00007610ff1f7816 */ /* 0x000fe4000000001f */
[----:B------:R-:W-:-:S07]  /*1e140*/  PRMT R30, RZ, 0x7610, R30 ;  /* 0x00007610ff1e7816 */ /* 0x000fce000000001e */
[----:B---3--:R-:W-:Y:S02]  /*1e150*/  @P2 IMAD.MOV.U32 R5, RZ, RZ, R56 ;  /* 0x000000ffff052224 */ /* 0x008fe400078e0038 */
[----:B--2---:R-:W-:-:S05]  /*1e160*/  @P2 IMAD.MOV.U32 R4, RZ, RZ, R55 ;  /* 0x000000ffff042224 */ /* 0x004fca00078e0037 */
[----:B------:R0:W2:Y:S02]  /*1e170*/  @P2 LDG.E.U16 R32, desc[UR50][R4.64] ;  /* 0x0000003204202981 */ /* 0x0000a4000c1e1500 */
[----:B0-----:R-:W-:Y:S02]  /*1e180*/  @P2 IMAD.MOV.U32 R4, RZ, RZ, R50 ;  /* 0x000000ffff042224 */ /* 0x001fe400078e0032 */
[----:B------:R-:W-:-:S05]  /*1e190*/  @P2 IMAD.MOV.U32 R5, RZ, RZ, R59 ;  /* 0x000000ffff052224 */ /* 0x000fca00078e003b */
[----:B------:R4:W3:Y:S04]  /*1e1a0*/  @P2 LDG.E.U16 R31, desc[UR50][R4.64] ;  /* 0x00000032041f2981 */ /* 0x0008e8000c1e1500 */
[----:B------:R-:W-:Y:S04]  /*1e1b0*/  STL [R1+0x3254], R34 ;  /* 0x0032542201007387 */ /* 0x000fe80000100800 */
[----:B------:R-:W-:Y:S04]  /*1e1c0*/  STL [R1+0x3258], R33 ;  /* 0x0032582101007387 */ /* 0x000fe80000100800 */
[----:B------:R-:W2:Y:S04]  /*1e1d0*/  LDL R56, [R1+0x1474] ;  /* 0x0014740001387983 */ /* 0x000ea80000100800 */
[----:B------:R-:W3:Y:S04]  /*1e1e0*/  LDL R55, [R1+0x1478] ;  /* 0x0014780001377983 */ /* 0x000ee80000100800 */
[----:B------:R-:W2:Y:S04]  /*1e1f0*/  LDL R61, [R1+0x146c] ;  /* 0x00146c00013d7983 */ /* 0x000ea80000100800 */
[----:B------:R-:W2:Y:S04]  /*1e200*/  LDL R60, [R1+0x1470] ;  /* 0x00147000013c7983 */ /* 0x000ea80000100800 */
[----:B------:R-:W2:Y:S04]  /*1e210*/  LDL R59, [R1+0x1464] ;  /* 0x00146400013b7983 */ /* 0x000ea80000100800 */
[----:B------:R-:W2:Y:S01]  /*1e220*/  LDL R50, [R1+0x1468] ;  /* 0x0014680001327983 */ /* 0x000ea20000100800 */
[----:B----4-:R-:W-:-:S02]  /*1e230*/  @P2 IMAD.MOV.U32 R4, RZ, RZ, R49 ;  /* 0x000000ffff042224 */ /* 0x010fc400078e0031 */
[----:B------:R-:W-:Y:S01]  /*1e240*/  @P2 IMAD.MOV.U32 R5, RZ, RZ, R58 ;  /* 0x000000ffff052224 */ /* 0x000fe200078e003a */
[----:B------:R-:W-:Y:S01]  /*1e250*/  PRMT R29, RZ, 0x7610, R29 ;  /* 0x00007610ff1d7816 */ /* 0x000fe2000000001d */
[----:B------:R-:W4:Y:S04]  /*1e260*/  LDL R58, [R1+0x145c] ;  /* 0x00145c00013a7983 */ /* 0x000f280000100800 */
[----:B------:R0:W4:Y:S04]  /*1e270*/  @P2 LDG.E.U16 R30, desc[UR50][R4.64] ;  /* 0x00000032041e2981 */ /* 0x000128000c1e1500 */
[----:B------:R-:W4:Y:S04]  /*1e280*/  LDL R49, [R1+0x1460] ;  /* 0x0014600001317983 */ /* 0x000f280000100800 */
[----:B------:R-:W0:Y:S04]  /*1e290*/  LDL R4, [R1+0x147c] ;  /* 0x00147c0001047983 */ /* 0x000e280000100800 */
[----:B------:R-:W0:Y:S01]  /*1e2a0*/  LDL R5, [R1+0x1480] ;  /* 0x0014800001057983 */ /* 0x000e220000100800 */
[----:B------:R-:W-:-:S02]  /*1e2b0*/  PRMT R28, RZ, 0x7610, R28 ;  /* 0x00007610ff1c7816 */ /* 0x000fc4000000001c */
[----:B------:R-:W-:Y:S02]  /*1e2c0*/  PRMT R27, RZ, 0x7610, R27 ;  /* 0x00007610ff1b7816 */ /* 0x000fe4000000001b */
[----:B0-----:R-:W-:-:S04]  /*1e2d0*/  @P2 LOP3.LUT R5, R5, R4, RZ, 0x3c, !PT ;  /* 0x0000000405052212 */ /* 0x001fc800078e3cff */
[----:B------:R-:W-:-:S04]  /*1e2e0*/  @P2 LOP3.LUT R4, R5, R4, RZ, 0x3c, !PT ;  /* 0x0000000405042212 */ /* 0x000fc800078e3cff */
[----:B------:R-:W-:-:S05]  /*1e2f0*/  @P2 LOP3.LUT R5, R5, R4, RZ, 0x3c, !PT ;  /* 0x0000000405052212 */ /* 0x000fca00078e3cff */
[----:B------:R3:W4:Y:S02]  /*1e300*/  @P2 LDG.E.U16 R29, desc[UR50][R4.64] ;  /* 0x00000032041d2981 */ /* 0x000724000c1e1500 */
[----:B---3--:R-:W-:Y:S02]  /*1e310*/  @P2 IMAD.MOV.U32 R4, RZ, RZ, R55 ;  /* 0x000000ffff042224 */ /* 0x008fe400078e0037 */
[----:B--2---:R-:W-:Y:S01]  /*1e320*/  @P2 IMAD.MOV.U32 R5, RZ, RZ, R56 ;  /* 0x000000ffff052224 */ /* 0x004fe200078e0038 */
[----:B------:R-:W2:Y:S04]  /*1e330*/  LDL R55, [R1+0x14f8] ;  /* 0x0014f80001377983 */ /* 0x000ea80000100800 */
[----:B------:R-:W3:Y:S04]  /*1e340*/  LDL R56, [R1+0x14f4] ;  /* 0x0014f40001387983 */ /* 0x000ee80000100800 */
[----:B------:R0:W3:Y:S01]  /*1e350*/  @P2 LDG.E.U16 R28, desc[UR50][R4.64] ;  /* 0x00000032041c2981 */ /* 0x0000e2000c1e1500 */
[----:B------:R-:W-:Y:S01]  /*1e360*/  PRMT R26, RZ, 0x7610, R26 ;  /* 0x00007610ff1a7816 */ /* 0x000fe2000000001a */
[----:B0-----:R-:W-:-:S02]  /*1e370*/  @P2 IMAD.MOV.U32 R4, RZ, RZ, R60 ;  /* 0x000000ffff042224 */ /* 0x001fc400078e003c */
[----:B------:R-:W-:Y:S01]  /*1e380*/  @P2 IMAD.MOV.U32 R5, RZ, RZ, R61 ;  /* 0x000000ffff052224 */ /* 0x000fe200078e003d */
[----:B------:R-:W-:Y:S02]  /*1e390*/  PRMT R25, RZ, 0x7610, R25 ;  /* 0x00007610ff197816 */ /* 0x000fe40000000019 */
[----:B------:R-:W-:Y:S01]  /*1e3a0*/  PRMT R24, RZ, 0x7610, R24 ;  /* 0x00007610ff187816 */ /* 0x000fe20000000018 */
[----:B------:R-:W3:Y:S04]  /*1e3b0*/  LDL R61, [R1+0x14ec] ;  /* 0x0014ec00013d7983 */ /* 0x000ee80000100800 */
[----:B------:R0:W3:Y:S04]  /*1e3c0*/  @P2 LDG.E.U16 R27, desc[UR50][R4.64] ;  /* 0x00000032041b2981 */ /* 0x0000e8000c1e1500 */
[----:B------:R-:W3:Y:S01]  /*1e3d0*/  LDL R60, [R1+0x1454] ;  /* 0x00145400013c7983 */ /* 0x000ee20000100800 */
[----:B0-----:R-:W-:-:S02]  /*1e3e0*/  @P2 IMAD.MOV.U32 R4, RZ, RZ, R50 ;  /* 0x000000ffff042224 */ /* 0x001fc400078e0032 */
[----:B------:R-:W-:Y:S01]  /*1e3f0*/  @P2 IMAD.MOV.U32 R5, RZ, RZ, R59 ;  /* 0x000000ffff052224 */ /* 0x000fe200078e003b */
[----:B------:R-:W3:Y:S04]  /*1e400*/  LDL R50, [R1+0x14f0] ;  /* 0x0014f00001327983 */ /* 0x000ee80000100800 */
[----:B------:R-:W3:Y:S04]  /*1e410*/  LDL R59, [R1+0x1458] ;  /* 0x00145800013b7983 */ /* 0x000ee80000100800 */
[----:B------:R4:W3:Y:S02]  /*1e420*/  @P2 LDG.E.U16 R26, desc[UR50][R4.64] ;  /* 0x00000032041a2981 */ /* 0x0008e4000c1e1500 */
[----:B----4-:R-:W-:-:S02]  /*1e430*/  @P2 IMAD.MOV.U32 R4, RZ, RZ, R49 ;  /* 0x000000ffff042224 */ /* 0x010fc400078e0031 */
[----:B------:R-:W-:Y:S01]  /*1e440*/  @P2 IMAD.MOV.U32 R5, RZ, RZ, R58 ;  /* 0x000000ffff052224 */ /* 0x000fe200078e003a */
[----:B------:R-:W4:Y:S04]  /*1e450*/  LDL R49, [R1+0x1450] ;  /* 0x0014500001317983 */ /* 0x000f280000100800 */
[----:B------:R-:W4:Y:S04]  /*1e460*/  LDL R58, [R1+0x144c] ;  /* 0x00144c00013a7983 */ /* 0x000f280000100800 */
[----:B------:R2:W4:Y:S02]  /*1e470*/  @P2 LDG.E.U16 R25, desc[UR50][R4.64] ;  /* 0x0000003204192981 */ /* 0x000524000c1e1500 */
[----:B--2---:R-:W-:-:S02]  /*1e480*/  @P1 IMAD.MOV.U32 R4, RZ, RZ, R55 ;  /* 0x000000ffff041224 */ /* 0x004fc400078e0037 */
[----:B---3--:R-:W-:Y:S01]  /*1e490*/  @P1 IMAD.MOV.U32 R5, RZ, RZ, R56 ;  /* 0x000000ffff051224 */ /* 0x008fe200078e0038 */
[----:B------:R-:W2:Y:S04]  /*1e4a0*/  LDL R55, [R1+0x1448] ;  /* 0x0014480001377983 */ /* 0x000ea80000100800 */
[----:B------:R-:W3:Y:S04]  /*1e4b0*/  LDL R56, [R1+0x1444] ;  /* 0x0014440001387983 */ /* 0x000ee80000100800 */
[----:B------:R0:W4:Y:S01]  /*1e4c0*/  @P1 LDG.E.U16 R24, desc[UR50][R4.64] ;  /* 0x0000003204181981 */ /* 0x000122000c1e1500 */
[----:B------:R-:W-:Y:S01]  /*1e4d0*/  PRMT R23, RZ, 0x7610, R23 ;  /* 0x00007610ff177816 */ /* 0x000fe20000000017 */
[----:B0-----:R-:W-:-:S02]  /*1e4e0*/  @P1 IMAD.MOV.U32 R5, RZ, RZ, R61 ;  /* 0x000000ffff051224 */ /* 0x001fc400078e003d */
[----:B------:R-:W-:-:S05]  /*1e4f0*/  @P1 IMAD.MOV.U32 R4, RZ, RZ, R50 ;  /* 0x000000ffff041224 */ /* 0x000fca00078e0032 */
[----:B------:R0:W2:Y:S04]  /*1e500*/  @P1 LDG.E.U16 R23, desc[UR50][R4.64] ;  /* 0x0000003204171981 */ /* 0x0000a8000c1e1500 */
[----:B----4-:R1:W-:Y:S04]  /*1e510*/  STL [R1+0x325c], R24 ;  /* 0x00325c1801007387 */ /* 0x0103e80000100800 */
[----:B------:R-:W4:Y:S04]  /*1e520*/  LDL R50, [R1+0x143c] ;  /* 0x00143c0001327983 */ /* 0x000f280000100800 */
[----:B-1----:R-:W4:Y:S01]  /*1e530*/  LDL R24, [R1+0x1440] ;  /* 0x0014400001187983 */ /* 0x002f220000100800 */
[----:B------:R-:W-:-:S02]  /*1e540*/  ISETP.GT.AND P2, PT, R2, 0x1d, PT ;  /* 0x0000001d0200780c */ /* 0x000fc40003f44270 */
[----:B------:R-:W-:Y:S02]  /*1e550*/  PRMT R22, RZ, 0x7610, R22 ;  /* 0x00007610ff167816 */ /* 0x000fe40000000016 */
[----:B------:R-:W-:-:S09]  /*1e560*/  PRMT R21, RZ, 0x7610, R21 ;  /* 0x00007610ff157816 */ /* 0x000fd20000000015 */
[----:B0-----:R-:W-:Y:S02]  /*1e570*/  @P2 IMAD.MOV.U32 R4, RZ, RZ, R59 ;  /* 0x000000ffff042224 */ /* 0x001fe400078e003b */
[----:B------:R-:W-:-:S05]  /*1e580*/  @P2 IMAD.MOV.U32 R5, RZ, RZ, R60 ;  /* 0x000000ffff052224 */ /* 0x000fca00078e003c */
[----:B------:R0:W4:Y:S01]  /*1e590*/  @P2 LDG.E.U16 R22, desc[UR50][R4.64] ;  /* 0x0000003204162981 */ /* 0x000122000c1e1500 */
[----:B------:R-:W-:Y:S01]  /*1e5a0*/  PRMT R20, RZ, 0x7610, R20 ;  /* 0x00007610ff147816 */ /* 0x000fe20000000014 */
[----:B0-----:R-:W-:Y:S02]  /*1e5b0*/  @P2 IMAD.MOV.U32 R4, RZ, RZ, R49 ;  /* 0x000000ffff042224 */ /* 0x001fe400078e0031 */
[----:B------:R-:W-:-:S05]  /*1e5c0*/  @P2 IMAD.MOV.U32 R5, RZ, RZ, R58 ;  /* 0x000000ffff052224 */ /* 0x000fca00078e003a */
[----:B------:R0:W4:Y:S01]  /*1e5d0*/  @P2 LDG.E.U16 R21, desc[UR50][R4.64] ;  /* 0x0000003204152981 */ /* 0x000122000c1e1500 */
[----:B------:R-:W-:-:S03]  /*1e5e0*/  PRMT R19, RZ, 0x7610, R19 ;  /* 0x00007610ff137816 */ /* 0x000fc60000000013 */
[----:B--2---:R-:W-:Y:S04]  /*1e5f0*/  STL [R1+0x3260], R23 ;  /* 0x0032601701007387 */ /* 0x004fe80000100800 */
[----:B------:R-:W2:Y:S04]  /*1e600*/  LDL R61, [R1+0x1438] ;  /* 0x00143800013d7983 */ /* 0x000ea80000100800 */
[----:B------:R-:W2:Y:S04]  /*1e610*/  LDL R58, [R1+0x142c] ;  /* 0x00142c00013a7983 */ /* 0x000ea80000100800 */
[----:B------:R-:W2:Y:S04]  /*1e620*/  LDL R49, [R1+0x1430] ;  /* 0x0014300001317983 */ /* 0x000ea80000100800 */
[----:B------:R-:W2:Y:S04]  /*1e630*/  LDL R60, [R1+0x141c] ;  /* 0x00141c00013c7983 */ /* 0x000ea80000100800 */
[----:B------:R-:W2:Y:S01]  /*1e640*/  LDL R59, [R1+0x1420] ;  /* 0x00142000013b7983 */ /* 0x000ea20000100800 */
[----:B0-----:R-:W-:-:S02]  /*1e650*/  @P2 IMAD.MOV.U32 R4, RZ, RZ, R55 ;  /* 0x000000ffff042224 */ /* 0x001fc400078e0037 */
[----:B---3--:R-:W-:Y:S01]  /*1e660*/  @P2 IMAD.MOV.U32 R5, RZ, RZ, R56 ;  /* 0x000000ffff052224 */ /* 0x008fe200078e0038 */
[----:B------:R-:W3:Y:S04]  /*1e670*/  LDL R55, [R1+0x1428] ;  /* 0x0014280001377983 */ /* 0x000ee80000100800 */
[----:B------:R-:W3:Y:S04]  /*1e680*/  LDL R56, [R1+0x1424] ;  /* 0x0014240001387983 */ /* 0x000ee80000100800 */
[----:B------:R4:W3:Y:S02]  /*1e690*/  @P2 LDG.E.U16 R20, desc[UR50][R4.64] ;  /* 0x0000003204142981 */ /* 0x0008e4000c1e1500 */
[----:B----4-:R-:W-:Y:S01]  /*1e6a0*/  @P2 IMAD.MOV.U32 R5, RZ, RZ, R50 ;  /* 0x000000ffff052224 */ /* 0x010fe200078e0032 */
[----:B------:R-:W-:Y:S01]  /*1e6b0*/  PRMT R18, RZ, 0x7610, R18 ;  /* 0x00007610ff127816 */ /* 0x000fe20000000012 */
[----:B------:R-:W4:Y:S01]  /*1e6c0*/  LDL R50, [R1+0x14e4] ;  /* 0x0014e40001327983 */ /* 0x000f220000100800 */
[----:B------:R-:W-:-:S03]  /*1e6d0*/  @P2 IMAD.MOV.U32 R4, RZ, RZ, R24 ;  /* 0x000000ffff042224 */ /* 0x000fc600078e0018 */
[----:B------:R-:W4:Y:S04]  /*1e6e0*/  LDL R24, [R1+0x14e8] ;  /* 0x0014e80001187983 */ /* 0x000f280000100800 */
[----:B------:R2:W4:Y:S04]  /*1e6f0*/  @P2 LDG.E.U16 R19, desc[UR50][R4.64] ;  /* 0x0000003204132981 */ /* 0x000528000c1e1500 */
[----:B------:R-:W3:Y:S01]  /*1e700*/  LDL R5, [R1+0x1434] ;  /* 0x0014340001057983 */ /* 0x000ee20000100800 */
[----:B------:R-:W-:Y:S01]  /*1e710*/  PRMT R17, RZ, 0x7610, R17 ;  /* 0x00007610ff117816 */ /* 0x000fe20000000011 */
[----:B--2---:R-:W-:-:S05]  /*1e720*/  @P2 IMAD.MOV.U32 R4, RZ, RZ, R61 ;  /* 0x000000ffff042224 */ /* 0x004fca00078e003d */
[----:B---3--:R0:W2:Y:S02]  /*1e730*/  @P2 LDG.E.U16 R18, desc[UR50][R4.64] ;  /* 0x0000003204122981 */ /* 0x0080a4000c1e1500 */
[----:B0-----:R-:W-:Y:S02]  /*1e740*/  @P2 IMAD.MOV.U32 R4, RZ, RZ, R49 ;  /* 0x000000ffff042224 */ /* 0x001fe400078e0031 */
[----:B------:R-:W-:Y:S01]  /*1e750*/  @P2 IMAD.MOV.U32 R5, RZ, RZ, R58 ;  /* 0x000000ffff052224 */ /* 0x000fe200078e003a */
[----:B------:R-:W3:Y:S04]  /*1e760*/  LDL R49, [R1+0x14e0] ;  /* 0x0014e00001317983 */ /* 0x000ee80000100800 */
[----:B------:R-:W2:Y:S04]  /*1e770*/  LDL R58, [R1+0x14dc] ;  /* 0x0014dc00013a7983 */ /* 0x000ea80000100800 */
[----:B------:R0:W2:Y:S02]  /*1e780*/  @P2 LDG.E.U16 R17, desc[UR50][R4.64] ;  /* 0x0000003204112981 */ /* 0x0000a4000c1e1500 */
[----:B0-----:R-:W-:-:S02]  /*1e790*/  @P2 IMAD.MOV.U32 R4, RZ, RZ, R55 ;  /* 0x000000ffff042224 */ /* 0x001fc400078e0037 */
[----:B------:R-:W-:Y:S01]  /*1e7a0*/  @P2 IMAD.MOV.U32 R5, RZ, RZ, R56 ;  /* 0x000000ffff052224 */ /* 0x000fe200078e0038 */
[----:B------:R-:W2:Y:S04]  /*1e7b0*/  LDL R55, [R1+0x1418] ;  /* 0x0014180001377983 */ /* 0x000ea80000100800 */
[----:B------:R-:W2:Y:S01]  /*1e7c0*/  LDL R56, [R1+0x1414] ;  /* 0x0014140001387983 */ /* 0x000ea20000100800 */
[----:B------:R-:W-:Y:S02]  /*1e7d0*/  PRMT R16, RZ, 0x7610, R16 ;  /* 0x00007610ff107816 */ /* 0x000fe40000000010 */
[----:B------:R-:W-:-:S04]  /*1e7e0*/  PRMT R15, RZ, 0x7610, R15 ;  /* 0x00007610ff0f7816 */ /* 0x000fc8000000000f */
[----:B------:R0:W2:Y:S01]  /*1e7f0*/  @P2 LDG.E.U16 R16, desc[UR50][R4.64] ;  /* 0x0000003204102981 */ /* 0x0000a2000c1e1500 */
[----:B------:R-:W-:Y:S01]  /*1e800*/  PRMT R14, RZ, 0x7610, R14 ;  /* 0x00007610ff0e7816 */ /* 0x000fe2000000000e */
[----:B0-----:R-:W-:Y:S02]  /*1e810*/  @P2 IMAD.MOV.U32 R4, RZ, RZ, R59 ;  /* 0x000000ffff042224 */ /* 0x001fe400078e003b */
[----:B------:R-:W-:-:S05]  /*1e820*/  @P2 IMAD.MOV.U32 R5, RZ, RZ, R60 ;  /* 0x000000ffff052224 */ /* 0x000fca00078e003c */
[----:B------:R4:W2:Y:S01]  /*1e830*/  @P2 LDG.E.U16 R15, desc[UR50][R4.64] ;  /* 0x00000032040f2981 */ /* 0x0008a2000c1e1500 */
[----:B------:R-:W-:Y:S02]  /*1e840*/  ISETP.GT.AND P2, PT, R2, 0x1e, PT ;  /* 0x0000001e0200780c */ /* 0x000fe40003f44270 */
[----:B------:R-:W-:Y:S01]  /*1e850*/  PRMT R13, RZ, 0x7610, R13 ;  /* 0x00007610ff0d7816 */ /* 0x000fe2000000000d */
[----:B----4-:R-:W-:Y:S02]  /*1e860*/  @P1 IMAD.MOV.U32 R4, RZ, RZ, R24 ;  /* 0x000000ffff041224 */ /* 0x010fe400078e0018 */
[----:B------:R-:W-:Y:S01]  /*1e870*/  @P1 IMAD.MOV.U32 R5, RZ, RZ, R50 ;  /* 0x000000ffff051224 */ /* 0x000fe200078e0032 */
[----:B------:R-:W-:Y:S01]  /*1e880*/  PRMT R12, RZ, 0x7610, R12 ;  /* 0x00007610ff0c7816 */ /* 0x000fe2000000000c */
[----:B------:R-:W4:Y:S04]  /*1e890*/  LDL R50, [R1+0x140c] ;  /* 0x00140c0001327983 */ /* 0x000f280000100800 */
[----:B------:R3:W4:Y:S04]  /*1e8a0*/  @P1 LDG.E.U16 R14, desc[UR50][R4.64] ;  /* 0x00000032040e1981 */ /* 0x000728000c1e1500 */
[----:B------:R-:W4:Y:S01]  /*1e8b0*/  LDL R24, [R1+0x1410] ;  /* 0x0014100001187983 */ /* 0x000f220000100800 */
[----:B---3--:R-:W-:-:S02]  /*1e8c0*/  @P1 IMAD.MOV.U32 R4, RZ, RZ, R49 ;  /* 0x000000ffff041224 */ /* 0x008fc400078e0031 */
[----:B--2---:R-:W-:-:S05]  /*1e8d0*/  @P1 IMAD.MOV.U32 R5, RZ, RZ, R58 ;  /* 0x000000ffff051224 */ /* 0x004fca00078e003a */
[----:B------:R0:W2:Y:S02]  /*1e8e0*/  @P1 LDG.E.U16 R13, desc[UR50][R4.64] ;  /* 0x00000032040d1981 */ /* 0x0000a4000c1e1500 */
[----:B0-----:R-:W-:Y:S02]  /*1e8f0*/  @P2 IMAD.MOV.U32 R4, RZ, RZ, R55 ;  /* 0x000000ffff042224 */ /* 0x001fe400078e0037 */
[----:B------:R-:W-:-:S05]  /*1e900*/  @P2 IMAD.MOV.U32 R5, RZ, RZ, R56 ;  /* 0x000000ffff052224 */ /* 0x000fca00078e0038 */
[----:B------:R0:W3:Y:S01]  /*1e910*/  @P2 LDG.E.U16 R12, desc[UR50][R4.64] ;  /* 0x00000032040c2981 */ /* 0x0000e2000c1e1500 */
[----:B------:R-:W-:-:S03]  /*1e920*/  PRMT R11, RZ, 0x7610, R11 ;  /* 0x00007610ff0b7816 */ /* 0x000fc6000000000b */
[----:B----4-:R-:W-:Y:S04]  /*1e930*/  STL [R1+0x3264], R14 ;  /* 0x0032640e01007387 */ /* 0x010fe80000100800 */
[----:B------:R-:W4:Y:S04]  /*1e940*/  LDL R58, [R1+0x1404] ;  /* 0x00140400013a7983 */ /* 0x000f280000100800 */
[----:B------:R-:W4:Y:S01]  /*1e950*/  LDL R49, [R1+0x1408] ;  /* 0x0014080001317983 */ /* 0x000f220000100800 */
[----:B0-----:R-:W-:Y:S02]  /*1e960*/  @P2 IMAD.MOV.U32 R4, RZ, RZ, R24 ;  /* 0x000000ffff042224 */ /* 0x001fe400078e0018 */
[----:B------:R-:W-:-:S05]  /*1e970*/  @P2 IMAD.MOV.U32 R5, RZ, RZ, R50 ;  /* 0x000000ffff052224 */ /* 0x000fca00078e0032 */
[----:B------:R4:W4:Y:S04]  /*1e980*/  @P2 LDG.E.U16 R11, desc[UR50][R4.64] ;  /* 0x00000032040b2981 */ /* 0x000928000c1e1500 */
[----:B--2---:R-:W-:Y:S04]  /*1e990*/  STL [R1+0x3268], R13 ;  /* 0x0032680d01007387 */ /* 0x004fe80000100800 */
[----:B------:R-:W2:Y:S04]  /*1e9a0*/  LDL R56, [R1+0x13fc] ;  /* 0x0013fc0001387983 */ /* 0x000ea80000100800 */
[----:B------:R-:W2:Y:S04]  /*1e9b0*/  LDL R55, [R1+0x1400] ;  /* 0x0014000001377983 */ /* 0x000ea80000100800 */
[----:B---3--:R-:W-:Y:S04]  /*1e9c0*/  STL [R1+0x326c], R12 ;  /* 0x00326c0c01007387 */ /* 0x008fe80000100800 */
[----:B------:R-:W3:Y:S04]  /*1e9d0*/  LDL R60, [R1+0x13f4] ;  /* 0x0013f400013c7983 */ /* 0x000ee80000100800 */
[----:B------:R-:W3:Y:S04]  /*1e9e0*/  LDL R59, [R1+0x13f8] ;  /* 0x0013f800013b7983 */ /* 0x000ee80000100800 */
[----:B------:R-:W3:Y:S04]  /*1e9f0*/  LDL R50, [R1+0x13ec] ;  /* 0x0013ec0001327983 */ /* 0x000ee80000100800 */
[----:B------:R-:W3:Y:S01]  /*1ea00*/  LDL R24, [R1+0x13f0] ;  /* 0x0013f00001187983 */ /* 0x000ee20000100800 */
[----:B------:R-:W-:-:S02]  /*1ea10*/  PRMT R10, RZ, 0x7610, R10 ;  /* 0x00007610ff0a7816 */ /* 0x000fc4000000000a */
[----:B------:R-:W-:Y:S02]  /*1ea20*/  PRMT R9, RZ, 0x7610, R9 ;  /* 0x00007610ff097816 */ /* 0x000fe40000000009 */
[----:B------:R-:W-:Y:S02]  /*1ea30*/  PRMT R8, RZ, 0x7610, R8 ;  /* 0x00007610ff087816 */ /* 0x000fe40000000008 */
[----:B------:R-:W-:Y:S01]  /*1ea40*/  PRMT R7, RZ, 0x7610, R7 ;  /* 0x00007610ff077816 */ /* 0x000fe20000000007 */
[----:B----4-:R-:W-:Y:S02]  /*1ea50*/  @P2 IMAD.MOV.U32 R5, RZ, RZ, R58 ;  /* 0x000000ffff052224 */ /* 0x010fe400078e003a */
[----:B------:R-:W-:-:S05]  /*1ea60*/  @P2 IMAD.MOV.U32 R4, RZ, RZ, R49 ;  /* 0x000000ffff042224 */ /* 0x000fca00078e0031 */
[----:B------:R2:W4:Y:S04]  /*1ea70*/  @P2 LDG.E.U16 R10, desc[UR50][R4.64] ;  /* 0x00000032040a2981 */ /* 0x000528000c1e1500 */
[----:B------:R-:W-:Y:S04]  /*1ea80*/  STL [R1+0x3270], R11 ;  /* 0x0032700b01007387 */ /* 0x000fe80000100800 */
[----:B------:R-:W4:Y:S04]  /*1ea90*/  LDL R49, [R1+0x13e8] ;  /* 0x0013e80001317983 */ /* 0x000f280000100800 */
[----:B------:R-:W4:Y:S01]  /*1eaa0*/  LDL R58, [R1+0x13e4] ;  /* 0x0013e400013a7983 */ /* 0x000f220000100800 */
[----:B--2---:R-:W-:-:S02]  /*1eab0*/  @P2 IMAD.MOV.U32 R5, RZ, RZ, R56 ;  /* 0x000000ffff052224 */ /* 0x004fc400078e0038 */
[----:B------:R-:W-:-:S05]  /*1eac0*/  @P2 IMAD.MOV.U32 R4, RZ, RZ, R55 ;  /* 0x000000ffff042224 */ /* 0x000fca00078e0037 */
[----:B------:R3:W2:Y:S02]  /*1ead0*/  @P2 LDG.E.U16 R9, desc[UR50][R4.64] ;  /* 0x0000003204092981 */ /* 0x0006a4000c1e1500 */
[----:B---3--:R-:W-:Y:S02]  /*1eae0*/  @P2 IMAD.MOV.U32 R5, RZ, RZ, R60 ;  /* 0x000000ffff052224 */ /* 0x008fe400078e003c */
[----:B------:R-:W-:-:S05]  /*1eaf0*/  @P2 IMAD.MOV.U32 R4, RZ, RZ, R59 ;  /* 0x000000ffff042224 */ /* 0x000fca00078e003b */
[----:B------:R0:W3:Y:S02]  /*1eb00*/  @P2 LDG.E.U16 R8, desc[UR50][R4.64] ;  /* 0x0000003204082981 */ /* 0x0000e4000c1e1500 */
[----:B0-----:R-:W-:Y:S02]  /*1eb10*/  @P2 IMAD.MOV.U32 R4, RZ, RZ, R24 ;  /* 0x000000ffff042224 */ /* 0x001fe400078e0018 */
[----:B------:R-:W-:-:S05]  /*1eb20*/  @P2 IMAD.MOV.U32 R5, RZ, RZ, R50 ;  /* 0x000000ffff052224 */ /* 0x000fca00078e0032 */
[----:B------:R0:W3:Y:S04]  /*1eb30*/  @P2 LDG.E.U16 R7, desc[UR50][R4.64] ;  /* 0x0000003204072981 */ /* 0x0000e8000c1e1500 */
[----:B----4-:R1:W-:Y:S04]  /*1eb40*/  STL [R1+0x3274], R10 ;  /* 0x0032740a01007387 */ /* 0x0103e80000100800 */
[----:B------:R-:W4:Y:S04]  /*1eb50*/  LDL R56, [R1+0x13dc] ;  /* 0x0013dc0001387983 */ /* 0x000f280000100800 */
[----:B------:R-:W4:Y:S01]  /*1eb60*/  LDL R55, [R1+0x13e0] ;  /* 0x0013e00001377983 */ /* 0x000f220000100800 */
[----:B0-----:R-:W-:Y:S01]  /*1eb70*/  @P2 IMAD.MOV.U32 R4, RZ, RZ, R49 ;  /* 0x000000ffff042224 */ /* 0x001fe200078e0031 */
[----:B------:R-:W-:Y:S01]  /*1eb80*/  PRMT R6, RZ, 0x7610, R6 ;  /* 0x00007610ff067816 */ /* 0x000fe20000000006 */
[----:B------:R-:W-:-:S05]  /*1eb90*/  @P2 IMAD.MOV.U32 R5, RZ, RZ, R58 ;  /* 0x000000ffff052224 */ /* 0x000fca00078e003a */
[----:B------:R4:W4:Y:S04]  /*1eba0*/  @P2 LDG.E.U16 R6, desc[UR50][R4.64] ;  /* 0x0000003204062981 */ /* 0x000928000c1e1500 */
[----:B--2---:R-:W-:Y:S04]  /*1ebb0*/  STL [R1+0x3278], R9 ;  /* 0x0032780901007387 */ /* 0x004fe80000100800 */
[----:B---3--:R-:W-:Y:S04]  /*1ebc0*/  STL [R1+0x327c], R8 ;  /* 0x00327c0801007387 */ /* 0x008fe80000100800 */
[----:B------:R-:W2:Y:S04]  /*1ebd0*/  LDL R50, [R1+0x159c] ;  /* 0x00159c0001327983 */ /* 0x000ea80000100800 */
[----:B------:R-:W3:Y:S04]  /*1ebe0*/  LDL R24, [R1+0x15a0] ;  /* 0x0015a00001187983 */ /* 0x000ee80000100800 */
[----:B------:R0:W-:Y:S04]  /*1ebf0*/  STL [R1+0x3280], R7 ;  /* 0x0032800701007387 */ /* 0x0001e80000100800 */
[----:B------:R-:W3:Y:S04]  /*1ec00*/  LDL R49, [R1+0x14d4] ;  /* 0x0014d40001317983 */ /* 0x000ee80000100800 */
[----:B-1----:R-:W3:Y:S01]  /*1ec10*/  LDL R10, [R1+0x14d8] ;  /* 0x0014d800010a7983 */ /* 0x002ee20000100800 */
[----:B------:R-:W-:-:S02]  /*1ec20*/  PRMT R3, RZ, 0x7610, R3 ;  /* 0x00007610ff037816 */ /* 0x000fc40000000003 */
[----:B------:R-:W-:Y:S02]  /*1ec30*/  ISETP.GT.AND P1, PT, R2, 0x1b, PT ;  /* 0x0000001b0200780c */ /* 0x000fe40003f24270 */
[----:B------:R-:W-:Y:S01]  /*1ec40*/  PRMT R23, RZ, 0x7610, R23 ;  /* 0x00007610ff177816 */ /* 0x000fe20000000017 */
[----:B----4-:R-:W-:Y:S02]  /*1ec50*/  @P2 IMAD.MOV.U32 R5, RZ, RZ, R56 ;  /* 0x000000ffff052224 */ /* 0x010fe400078e0038 */
[----:B------:R-:W-:-:S05]  /*1ec60*/  @P2 IMAD.MOV.U32 R4, RZ, RZ, R55 ;  /* 0x000000ffff042224 */ /* 0x000fca00078e0037 */
[----:B------:R2:W4:Y:S01]  /*1ec70*/  @P2 LDG.E.U16 R3, desc[UR50][R4.64] ;  /* 0x0000003204032981 */ /* 0x000522000c1e1500 */
[----:B------:R-:W-:-:S03]  /*1ec80*/  PRMT R12, RZ, 0x7610, R12 ;  /* 0x00007610ff0c7816 */ /* 0x000fc6000000000c */
[----:B------:R1:W-:Y:S04]  /*1ec90*/  STL [R1+0x3284], R6 ;  /* 0x0032840601007387 */ /* 0x0003e80000100800 */
[----:B0-----:R-:W4:Y:S04]  /*1eca0*/  LDL R7, [R1+0x14cc] ;  /* 0x0014cc0001077983 */ /* 0x001f280000100800 */
[----:B-1----:R-:W4:Y:S01]  /*1ecb0*/  LDL R6, [R1+0x14d0] ;  /* 0x0014d00001067983 */ /* 0x002f220000100800 */
[----:B--2---:R-:W-:Y:S02]  /*1ecc0*/  @P0 IMAD.MOV.U32 R5, RZ, RZ, R50 ;  /* 0x000000ffff050224 */ /* 0x004fe400078e0032 */
[----:B---3--:R-:W-:-:S05]  /*1ecd0*/  @P0 IMAD.MOV.U32 R4, RZ, RZ, R24 ;  /* 0x000000ffff040224 */ /* 0x008fca00078e0018 */
[----:B------:R0:W2:Y:S02]  /*1ece0*/  @P0 LDG.E.U16 R23, desc[UR50][R4.64] ;  /* 0x0000003204170981 */ /* 0x0000a4000c1e1500 */
[----:B0-----:R-:W-:Y:S02]  /*1ecf0*/  @P1 IMAD.MOV.U32 R5, RZ, RZ, R49 ;  /* 0x000000ffff051224 */ /* 0x001fe400078e0031 */
[----:B------:R-:W-:-:S05]  /*1ed00*/  @P1 IMAD.MOV.U32 R4, RZ, RZ, R10 ;  /* 0x000000ffff041224 */ /* 0x000fca00078e000a */
[----:B------:R0:W3:Y:S04]  /*1ed10*/  @P1 LDG.E.U16 R12, desc[UR50][R4.64] ;  /* 0x00000032040c1981 */ /* 0x0000e8000c1e1500 */
[----:B----4-:R-:W-:Y:S04]  /*1ed20*/  STL [R1+0x3288], R3 ;  /* 0x0032880301007387 */ /* 0x010fe80000100800 */
[----:B------:R-:W4:Y:S04]  /*1ed30*/  LDL R56, [R1+0x14c4] ;  /* 0x0014c40001387983 */ /* 0x000f280000100800 */
[----:B------:R-:W4:Y:S04]  /*1ed40*/  LDL R55, [R1+0x14c8] ;  /* 0x0014c80001377983 */ /* 0x000f280000100800 */
[----:B------:R-:W4:Y:S01]  /*1ed50*/  LDL R24, [R1+0x14bc] ;  /* 0x0014bc0001187983 */ /* 0x000f220000100800 */
[----:B0-----:R-:W-:-:S02]  /*1ed60*/  @P1 IMAD.MOV.U32 R5, RZ, RZ, R7 ;  /* 0x000000ffff051224 */ /* 0x001fc400078e0007 */
[----:B------:R-:W-:Y:S01]  /*1ed70*/  @P1 IMAD.MOV.U32 R4, RZ, RZ, R6 ;  /* 0x000000ffff041224 */ /* 0x000fe200078e0006 */
[----:B--2---:R0:W-:Y:S04]  /*1ed80*/  STL [R1+0x121c], R23 ;  /* 0x00121c1701007387 */ /* 0x0041e80000100800 */
[----:B------:R-:W2:Y:S04]  /*1ed90*/  LDL R10, [R1+0x14b8] ;  /* 0x0014b800010a7983 */ /* 0x000ea80000100800 */
[----:B0-----:R-:W2:Y:S04]  /*1eda0*/  LDL R23, [R1+0x14c0] ;  /* 0x0014c00001177983 */ /* 0x001ea80000100800 */
[----:B---3--:R0:W-:Y:S04]  /*1edb0*/  STL [R1+0x1214], R12 ;  /* 0x0012140c01007387 */ /* 0x0081e80000100800 */
[----:B------:R-:W3:Y:S04]  /*1edc0*/  LDL R50, [R1+0x14ac] ;  /* 0x0014ac0001327983 */ /* 0x000ee80000100800 */
[----:B------:R-:W3:Y:S04]  /*1edd0*/  LDL R49, [R1+0x14b0] ;  /* 0x0014b00001317983 */ /* 0x000ee80000100800 */
[----:B------:R-:W3:Y:S04]  /*1ede0*/  LDL R7, [R1+0x14a4] ;  /* 0x0014a40001077983 */ /* 0x000ee80000100800 */
[----:B------:R-:W3:Y:S04]  /*1edf0*/  LDL R6, [R1+0x14a8] ;  /* 0x0014a80001067983 */ /* 0x000ee80000100800 */
[----:B0-----:R-:W3:Y:S01]  /*1ee00*/  LDL R12, [R1+0x14b4] ;  /* 0x0014b400010c7983 */ /* 0x001ee20000100800 */
[----:B------:R-:W-:-:S02]  /*1ee10*/  PRMT R57, RZ, 0x7610, R57 ;  /* 0x00007610ff397816 */ /* 0x000fc40000000039 */
[----:B------:R-:W-:-:S04]  /*1ee20*/  PRMT R54, RZ, 0x7610, R54 ;  /* 0x00007610ff367816 */ /* 0x000fc80000000036 */
[----:B------:R4:W3:Y:S01]  /*1ee30*/  @P1 LDG.E.U16 R57, desc[UR50][R4.64] ;  /* 0x0000003204391981 */ /* 0x0008e2000c1e1500 */
[----:B------:R-:W-:Y:S01]  /*1ee40*/  PRMT R53, RZ, 0x7610, R53 ;  /* 0x00007610ff357816 */ /* 0x000fe20000000035 */
[----:B----4-:R-:W-:Y:S02]  /*1ee50*/  @P1 IMAD.MOV.U32 R4, RZ, RZ, R55 ;  /* 0x000000ffff041224 */ /* 0x010fe400078e0037 */
[----:B------:R-:W-:-:S05]  /*1ee60*/  @P1 IMAD.MOV.U32 R5, RZ, RZ, R56 ;  /* 0x000000ffff051224 */ /* 0x000fca00078e0038 */
[----:B------:R0:W4:Y:S02]  /*1ee70*/  @P1 LDG.E.U16 R54, desc[UR50][R4.64] ;  /* 0x0000003204361981 */ /* 0x000124000c1e1500 */
[----:B0-----:R-:W-:Y:S02]  /*1ee80*/  @P1 IMAD.MOV.U32 R5, RZ, RZ, R24 ;  /* 0x000000ffff051224 */ /* 0x001fe400078e0018 */
[----:B------:R-:W4:Y:S01]  /*1ee90*/  LDL R24, [R1+0x149c] ;  /* 0x00149c0001187983 */ /* 0x000f220000100800 */
[----:B------:R-:W-:Y:S02]  /*1eea0*/  PRMT R52, RZ, 0x7610, R52 ;  /* 0x00007610ff347816 */ /* 0x000fe40000000034 */
[----:B------:R-:W-:Y:S02]  /*1eeb0*/  PRMT R35, RZ, 0x7610, R35 ;  /* 0x00007610ff237816 */ /* 0x000fe40000000023 */
[----:B------:R-:W-:Y:S01]  /*1eec0*/  PRMT R34, RZ, 0x7610, R34 ;  /* 0x00007610ff227816 */ /* 0x000fe20000000022 */
[----:B--2---:R-:W-:-:S02]  /*1eed0*/  @P1 IMAD.MOV.U32 R4, RZ, RZ, R23 ;  /* 0x000000ffff041224 */ /* 0x004fc400078e0017 */
[----:B------:R-:W2:Y:S04]  /*1eee0*/  LDL R23, [R1+0x14a0] ;  /* 0x0014a00001177983 */ /* 0x000ea80000100800 */
[----:B------:R0:W2:Y:S02]  /*1eef0*/  @P1 LDG.E.U16 R53, desc[UR50][R4.64] ;  /* 0x0000003204351981 */ /* 0x0000a4000c1e1500 */
[----:B0-----:R-:W-:Y:S02]  /*1ef00*/  @P1 IMAD.MOV.U32 R4, RZ, RZ, R10 ;  /* 0x000000ffff041224 */ /* 0x001fe400078e000a */
[----:B------:R-:W2:Y:S01]  /*1ef10*/  LDL R10, [R1+0x13d8] ;  /* 0x0013d800010a7983 */ /* 0x000ea20000100800 */
[----:B---3--:R-:W-:-:S03]  /*1ef20*/  @P1 IMAD.MOV.U32 R5, RZ, RZ, R12 ;  /* 0x000000ffff051224 */ /* 0x008fc600078e000c */
[----:B------:R-:W3:Y:S04]  /*1ef30*/  LDL R12, [R1+0x13d4] ;  /* 0x0013d400010c7983 */ /* 0x000ee80000100800 */
[----:B------:R0:W3:Y:S02]  /*1ef40*/  @P1 LDG.E.U16 R52, desc[UR50][R4.64] ;  /* 0x0000003204341981 */ /* 0x0000e4000c1e1500 */
[----:B0-----:R-:W-:Y:S02]  /*1ef50*/  @P1 IMAD.MOV.U32 R4, RZ, RZ, R49 ;  /* 0x000000ffff041224 */ /* 0x001fe400078e0031 */
[----:B------:R-:W-:Y:S01]  /*1ef60*/  @P1 IMAD.MOV.U32 R5, RZ, RZ, R50 ;  /* 0x000000ffff051224 */ /* 0x000fe200078e0032 */
[----:B------:R-:W-:Y:S02]  /*1ef70*/  ISETP.GT.AND P0, PT, R2, 0x1f, PT ;  /* 0x0000001f0200780c */ /* 0x000fe40003f04270 */
[----:B------:R-:W-:-:S02]  /*1ef80*/  PRMT R13, RZ, 0x7610, R13 ;  /* 0x00007610ff0d7816 */ /* 0x000fc4000000000d */
        /* <DEDUP_REMOVED lines=10> */
[----:B--2---:R-:W-:-:S05]  /*1f030*/  @P1 IMAD.MOV.U32 R4, RZ, RZ, R23 ;  /* 0x000000ffff041224 */ /* 0x004fca00078e0017 */
[----:B------:R0:W2:Y:S02]  /*1f040*/  @P1 LDG.E.U16 R13, desc[UR50][R4.64] ;  /* 0x00000032040d1981 */ /* 0x0000a4000c1e1500 */
[----:B0-----:R-:W-:Y:S02]  /*1f050*/  @P0 IMAD.MOV.U32 R4, RZ, RZ, R10 ;  /* 0x000000ffff040224 */ /* 0x001fe400078e000a */
[----:B---3--:R-:W-:-:S05]  /*1f060*/  @P0 IMAD.MOV.U32 R5, RZ, RZ, R12 ;  /* 0x000000ffff050224 */ /* 0x008fca00078e000c */
[----:B------:R0:W3:Y:S04]  /*1f070*/  @P0 LDG.E.U16 R9, desc[UR50][R4.64] ;  /* 0x0000003204090981 */ /* 0x0000e8000c1e1500 */
[----:B------:R1:W-:Y:S04]  /*1f080*/  STL [R1+0x11ec], R35 ;  /* 0x0011ec2301007387 */ /* 0x0003e80000100800 */
[----:B-1----:R-:W4:Y:S04]  /*1f090*/  LDL R35, [R1+0x13bc] ;  /* 0x0013bc0001237983 */ /* 0x002f280000100800 */
[----:B------:R-:W-:Y:S04]  /*1f0a0*/  STL [R1+0x120c], R57 ;  /* 0x00120c3901007387 */ /* 0x000fe80000100800 */
[----:B------:R1:W-:Y:S04]  /*1f0b0*/  STL [R1+0x11e4], R34 ;  /* 0x0011e42201007387 */ /* 0x0003e80000100800 */
[----:B------:R-:W4:Y:S04]  /*1f0c0*/  LDL R24, [R1+0x13b4] ;  /* 0x0013b40001187983 */ /* 0x000f280000100800 */
[----:B-1----:R-:W4:Y:S04]  /*1f0d0*/  LDL R34, [R1+0x13c0] ;  /* 0x0013c00001227983 */ /* 0x002f280000100800 */
[----:B------:R-:W-:Y:S04]  /*1f0e0*/  STL [R1+0x1204], R54 ;  /* 0x0012043601007387 */ /* 0x000fe80000100800 */
[----:B------:R-:W4:Y:S01]  /*1f0f0*/  LDL R23, [R1+0x13b8] ;  /* 0x0013b80001177983 */ /* 0x000f220000100800 */
[----:B0-----:R-:W-:-:S02]  /*1f100*/  @P0 IMAD.MOV.U32 R4, RZ, RZ, R6 ;  /* 0x000000ffff040224 */ /* 0x001fc400078e0006 */
[----:B------:R-:W-:Y:S01]  /*1f110*/  @P0 IMAD.MOV.U32 R5, RZ, RZ, R7 ;  /* 0x000000ffff050224 */ /* 0x000fe200078e0007 */
[----:B------:R-:W-:Y:S02]  /*1f120*/  PRMT R51, RZ, 0x7610, R51 ;  /* 0x00007610ff337816 */ /* 0x000fe40000000033 */
[----:B------:R-:W-:-:S04]  /*1f130*/  PRMT R36, RZ, 0x7610, R36 ;  /* 0x00007610ff247816 */ /* 0x000fc80000000024 */
[----:B------:R0:W4:Y:S01]  /*1f140*/  @P0 LDG.E.U16 R51, desc[UR50][R4.64] ;  /* 0x0000003204330981 */ /* 0x000122000c1e1500 */
[----:B------:R-:W-:Y:S01]  /*1f150*/  PRMT R33, RZ, 0x7610, R33 ;  /* 0x00007610ff217816 */ /* 0x000fe20000000021 */
[----:B0-----:R-:W-:Y:S02]  /*1f160*/  @P0 IMAD.MOV.U32 R4, RZ, RZ, R49 ;  /* 0x000000ffff040224 */ /* 0x001fe400078e0031 */
[----:B------:R-:W-:-:S05]  /*1f170*/  @P0 IMAD.MOV.U32 R5, RZ, RZ, R50 ;  /* 0x000000ffff050224 */ /* 0x000fca00078e0032 */
[----:B------:R4:W4:Y:S04]  /*1f180*/  @P0 LDG.E.U16 R36, desc[UR50][R4.64] ;  /* 0x0000003204240981 */ /* 0x000928000c1e1500 */
[----:B--2---:R0:W-:Y:S04]  /*1f190*/  STL [R1+0x11e0], R13 ;  /* 0x0011e00d01007387 */ /* 0x0041e80000100800 */
[----:B------:R-:W2:Y:S04]  /*1f1a0*/  LDL R12, [R1+0x13b0] ;  /* 0x0013b000010c7983 */ /* 0x000ea80000100800 */
[----:B0-----:R-:W2:Y:S04]  /*1f1b0*/  LDL R13, [R1+0x13ac] ;  /* 0x0013ac00010d7983 */ /* 0x001ea80000100800 */
[----:B------:R-:W-:Y:S04]  /*1f1c0*/  STL [R1+0x11fc], R53 ;  /* 0x0011fc3501007387 */ /* 0x000fe80000100800 */
[----:B------:R-:W2:Y:S04]  /*1f1d0*/  LDL R10, [R1+0x13a4] ;  /* 0x0013a400010a7983 */ /* 0x000ea80000100800 */
[----:B---3--:R0:W-:Y:S04]  /*1f1e0*/  STL [R1+0x11dc], R9 ;  /* 0x0011dc0901007387 */ /* 0x0081e80000100800 */
[----:B0-----:R-:W3:Y:S04]  /*1f1f0*/  LDL R9, [R1+0x13a8] ;  /* 0x0013a80001097983 */ /* 0x001ee80000100800 */
[----:B------:R-:W-:Y:S04]  /*1f200*/  STL [R1+0x11f4], R52 ;  /* 0x0011f43401007387 */ /* 0x000fe80000100800 */
[----:B------:R-:W3:Y:S04]  /*1f210*/  LDL R7, [R1+0x139c] ;  /* 0x00139c0001077983 */ /* 0x000ee80000100800 */
[----:B------:R-:W3:Y:S01]  /*1f220*/  LDL R6, [R1+0x13a0] ;  /* 0x0013a00001067983 */ /* 0x000ee20000100800 */
[----:B----4-:R-:W-:-:S02]  /*1f230*/  @P0 IMAD.MOV.U32 R5, RZ, RZ, R35 ;  /* 0x000000ffff050224 */ /* 0x010fc400078e0023 */
[----:B------:R-:W-:-:S05]  /*1f240*/  @P0 IMAD.MOV.U32 R4, RZ, RZ, R34 ;  /* 0x000000ffff040224 */ /* 0x000fca00078e0022 */
[----:B------:R0:W4:Y:S01]  /*1f250*/  @P0 LDG.E.U16 R33, desc[UR50][R4.64] ;  /* 0x0000003204210981 */ /* 0x000122000c1e1500 */
[----:B------:R-:W-:Y:S02]  /*1f260*/  PRMT R14, RZ, 0x7610, R14 ;  /* 0x00007610ff0e7816 */ /* 0x000fe4000000000e */
[----:B------:R-:W-:Y:S01]  /*1f270*/  PRMT R11, RZ, 0x7610, R11 ;  /* 0x00007610ff0b7816 */ /* 0x000fe2000000000b */
[----:B0-----:R-:W-:Y:S02]  /*1f280*/  @P0 IMAD.MOV.U32 R4, RZ, RZ, R23 ;  /* 0x000000ffff040224 */ /* 0x001fe400078e0017 */
[----:B------:R-:W-:-:S05]  /*1f290*/  @P0 IMAD.MOV.U32 R5, RZ, RZ, R24 ;  /* 0x000000ffff050224 */ /* 0x000fca00078e0018 */
[----:B------:R2:W4:Y:S01]  /*1f2a0*/  @P0 LDG.E.U16 R14, desc[UR50][R4.64] ;  /* 0x00000032040e0981 */ /* 0x000522000c1e1500 */
[----:B------:R-:W-:Y:S02]  /*1f2b0*/  PRMT R8, RZ, 0x7610, R8 ;  /* 0x00007610ff087816 */ /* 0x000fe40000000008 */
[----:B------:R-:W-:Y:S01]  /*1f2c0*/  PRMT R3, RZ, 0x7610, R3 ;  /* 0x00007610ff037816 */ /* 0x000fe20000000003 */
[----:B--2---:R-:W-:Y:S02]  /*1f2d0*/  @P0 IMAD.MOV.U32 R4, RZ, RZ, R12 ;  /* 0x000000ffff040224 */ /* 0x004fe400078e000c */
[----:B------:R-:W-:-:S05]  /*1f2e0*/  @P0 IMAD.MOV.U32 R5, RZ, RZ, R13 ;  /* 0x000000ffff050224 */ /* 0x000fca00078e000d */
[----:B------:R0:W2:Y:S02]  /*1f2f0*/  @P0 LDG.E.U16 R11, desc[UR50][R4.64] ;  /* 0x00000032040b0981 */ /* 0x0000a4000c1e1500 */
[----:B0-----:R-:W-:Y:S02]  /*1f300*/  @P0 IMAD.MOV.U32 R5, RZ, RZ, R10 ;  /* 0x000000ffff050224 */ /* 0x001fe400078e000a */
[----:B---3--:R-:W-:-:S05]  /*1f310*/  @P0 IMAD.MOV.U32 R4, RZ, RZ, R9 ;  /* 0x000000ffff040224 */ /* 0x008fca00078e0009 */
[----:B------:R0:W3:Y:S02]  /*1f320*/  @P0 LDG.E.U16 R8, desc[UR50][R4.64] ;  /* 0x0000003204080981 */ /* 0x0000e4000c1e1500 */
[----:B0-----:R-:W-:Y:S02]  /*1f330*/  @P0 IMAD.MOV.U32 R4, RZ, RZ, R6 ;  /* 0x000000ffff040224 */ /* 0x001fe400078e0006 */
[----:B------:R-:W-:-:S05]  /*1f340*/  @P0 IMAD.MOV.U32 R5, RZ, RZ, R7 ;  /* 0x000000ffff050224 */ /* 0x000fca00078e0007 */
[----:B------:R-:W3:Y:S04]  /*1f350*/  @P0 LDG.E.U16 R3, desc[UR50][R4.64] ;  /* 0x0000003204030981 */ /* 0x000ee8000c1e1500 */
[----:B----4-:R0:W-:Y:S01]  /*1f360*/  STL [R1+0x11d0], R33 ;  /* 0x0011d02101007387 */ /* 0x0101e20000100800 */
[----:B------:R-:W1:Y:S01]  /*1f370*/  S2R R0, SR_TID.X ;  /* 0x0000000000007919 */ /* 0x000e620000002100 */
[----:B------:R-:W4:Y:S01]  /*1f380*/  S2R R24, SR_TID.X ;  /* 0x0000000000187919 */ /* 0x000f220000002100 */
[----:B------:R-:W-:Y:S06]  /*1f390*/  BAR.SYNC.DEFER_BLOCKING 0x0 ;  /* 0x0000000000007b1d */ /* 0x000fec0000010000 */
[----:B0-----:R-:W4:Y:S04]  /*1f3a0*/  LDL.LU R33, [R1+0x12e0] ;  /* 0x0012e00001217983 */ /* 0x001f280000300800 */
[----:B------:R-:W4:Y:S04]  /*1f3b0*/  LDL.LU R34, [R1+0x12dc] ;  /* 0x0012dc0001227983 */ /* 0x000f280000300800 */
[----:B------:R-:W4:Y:S04]  /*1f3c0*/  LDL.LU R35, [R1+0x12d8] ;  /* 0x0012d80001237983 */ /* 0x000f280000300800 */
[----:B------:R0:W-:Y:S04]  /*1f3d0*/  STL [R1+0x11d4], R36 ;  /* 0x0011d42401007387 */ /* 0x0001e80000100800 */
[----:B0-----:R-:W4:Y:S04]  /*1f3e0*/  LDL.LU R36, [R1+0x12d4] ;  /* 0x0012d40001247983 */ /* 0x001f280000300800 */
[----:B------:R-:W4:Y:S04]  /*1f3f0*/  LDL.LU R49, [R1+0x12d0] ;  /* 0x0012d00001317983 */ /* 0x000f280000300800 */
[----:B------:R-:W4:Y:S04]  /*1f400*/  LDL.LU R50, [R1+0x12cc] ;  /* 0x0012cc0001327983 */ /* 0x000f280000300800 */
        /* <DEDUP_REMOVED lines=21> */
[----:B-1----:R-:W-:-:S05]  /*1f560*/  LOP3.LUT R0, R0, 0x1f, RZ, 0xc0, !PT ;  /* 0x0000001f00007812 */ /* 0x002fca00078ec0ff */
[----:B------:R-:W-:Y:S01]  /*1f570*/  IMAD.SHL.U32 R0, R0, 0x2, RZ ;  /* 0x0000000200007824 */ /* 0x000fe200078e00ff */
[----:B--2---:R-:W-:Y:S04]  /*1f580*/  STL [R1+0x11c8], R11 ;  /* 0x0011c80b01007387 */ /* 0x004fe80000100800 */
[----:B------:R-:W-:Y:S04]  /*1f590*/  STL [R1+0x3138], R4 ;  /* 0x0031380401007387 */ /* 0x000fe80000100800 */
[----:B------:R-:W-:Y:S04]  /*1f5a0*/  STL [R1+0x3140], R4 ;  /* 0x0031400401007387 */ /* 0x000fe80000100800 */
[----:B------:R-:W-:Y:S04]  /*1f5b0*/  STL [R1+0x3148], R4 ;  /* 0x0031480401007387 */ /* 0x000fe80000100800 */
[----:B---3--:R-:W-:Y:S04]  /*1f5c0*/  STL [R1+0x11c4], R8 ;  /* 0x0011c40801007387 */ /* 0x008fe80000100800 */
        /* <DEDUP_REMOVED lines=60> */
[----:B----4-:R1:W-:Y:S01]  /*1f990*/  STS.U16 [R0+UR5+0x100], R49 ;  /* 0x0001003100007988 */ /* 0x0103e20008000405 */
[----:B0-----:R-:W-:-:S03]  /*1f9a0*/  LOP3.LUT R4, R24, 0x1f, RZ, 0xc0, !PT ;  /* 0x0000001f18047812 */ /* 0x001fc600078ec0ff */
[----:B------:R0:W-:Y:S04]  /*1f9b0*/  STS.U16 [R0+UR5+0x140], R50 ;  /* 0x0001403200007988 */ /* 0x0001e80008000405 */
[----:B------:R2:W-:Y:S04]  /*1f9c0*/  STS.U16 [R0+UR5+0x180], R51 ;  /* 0x0001803300007988 */ /* 0x0005e80008000405 */
[----:B------:R3:W-:Y:S04]  /*1f9d0*/  STS.U16 [R0+UR5+0x1c0], R52 ;  /* 0x0001c03400007988 */ /* 0x0007e80008000405 */
[----:B------:R4:W-:Y:S01]  /*1f9e0*/  STS.U16 [R0+UR5+0x1000], R61 ;  /* 0x0010003d00007988 */ /* 0x0009e20008000405 */
[----:B------:R-:W-:-:S03]  /*1f9f0*/  ISETP.GE.AND P0, PT, R4, R2, PT ;  /* 0x000000020400720c */ /* 0x000fc60003f06270 */
[----:B-1----:R-:W4:Y:S04]  /*1fa00*/  LDL.LU R49, [R1+0x11b8] ;  /* 0x0011b80001317983 */ /* 0x002f280000300800 */
[----:B0-----:R-:W4:Y:S04]  /*1fa10*/  LDL.LU R50, [R1+0x11b4] ;  /* 0x0011b40001327983 */ /* 0x001f280000300800 */
[----:B--2---:R-:W2:Y:S04]  /*1fa20*/  LDL.LU R51, [R1+0x11b0] ;  /* 0x0011b00001337983 */ /* 0x004ea80000300800 */
[----:B---3--:R-:W3:Y:S04]  /*1fa30*/  LDL.LU R52, [R1+0x11ac] ;  /* 0x0011ac0001347983 */ /* 0x008ee80000300800 */
[----:B----4-:R-:W4:Y:S04]  /*1fa40*/  LDL.LU R61, [R1+0x11a8] ;  /* 0x0011a800013d7983 */ /* 0x010f280000300800 */
        /* <DEDUP_REMOVED lines=13> */
[----:B------:R0:W-:Y:S04]  /*1fb20*/  STS.U16 [R0+UR5], R33 ;  /* 0x0000002100007988 */ /* 0x0001e80008000405 */
[----:B------:R-:W4:Y:S04]  /*1fb30*/  LDL.LU R24, [R1+0x10d8] ;  /* 0x0010d80001187983 */ /* 0x000f280000300800 */
[----:B------:R1:W-:Y:S04]  /*1fb40*/  STS.U16 [R0+UR5+0x40], R34 ;  /* 0x0000402200007988 */ /* 0x0003e80008000405 */
[----:B------:R1:W-:Y:S04]  /*1fb50*/  STS.U16 [R0+UR5+0x80], R35 ;  /* 0x0000802300007988 */ /* 0x0003e80008000405 */
[----:B------:R1:W-:Y:S04]  /*1fb60*/  STS.U16 [R0+UR5+0xc0], R36 ;  /* 0x0000c02400007988 */ /* 0x0003e80008000405 */
[----:B------:R1:W-:Y:S04]  /*1fb70*/  STS.U16 [R0+UR5+0x840], R53 ;  /* 0x0008403500007988 */ /* 0x0003e80008000405 */
[----:B0-----:R-:W4:Y:S04]  /*1fb80*/  LDL.LU R33, [R1+0x10d0] ;  /* 0x0010d00001217983 */ /* 0x001f280000300800 */
[----:B-1----:R-:W4:Y:S04]  /*1fb90*/  LDL.LU R34, [R1+0x10cc] ;  /* 0x0010cc0001227983 */ /* 0x002f280000300800 */
[----:B------:R-:W4:Y:S04]  /*1fba0*/  LDL.LU R35, [R1+0x10c8] ;  /* 0x0010c80001237983 */ /* 0x000f280000300800 */
[----:B------:R-:W4:Y:S04]  /*1fbb0*/  LDL.LU R36, [R1+0x10c4] ;  /* 0x0010c40001247983 */ /* 0x000f280000300800 */
[----:B------:R-:W4:Y:S04]  /*1fbc0*/  LDL.LU R53, [R1+0x50] ;  /* 0x0000500001357983 */ /* 0x000f280000300800 */
[----:B------:R0:W-:Y:S04]  /*1fbd0*/  STS.U16 [R0+UR5+0x800], R54 ;  /* 0x0008003600007988 */ /* 0x0001e80008000405 */
[----:B------:R1:W-:Y:S04]  /*1fbe0*/  STS.U16 [R0+UR5+0x8c0], R55 ;  /* 0x0008c03700007988 */ /* 0x0003e80008000405 */
        /* <DEDUP_REMOVED lines=10> */
[----:B------:R-:W4:Y:S04]  /*1fc90*/  LDL.LU R59, [R1+0x38] ;  /* 0x00003800013b7983 */ /* 0x000f280000300800 */
[----:B0-----:R-:W4:Y:S04]  /*1fca0*/  LDL.LU R60, [R1+0x34] ;  /* 0x00003400013c7983 */ /* 0x001f280000300800 */
[----:B------:R0:W-:Y:S04]  /*1fcb0*/  STS.U16 [R0+UR5+0x1040], R49 ;  /* 0x0010403100007988 */ /* 0x0001e80008000405 */
[----:B------:R1:W-:Y:S04]  /*1fcc0*/  STS.U16 [R0+UR5+0x1080], R50 ;  /* 0x0010803200007988 */ /* 0x0003e80008000405 */
[----:B--2---:R2:W-:Y:S04]  /*1fcd0*/  STS.U16 [R0+UR5+0x10c0], R51 ;  /* 0x0010c03300007988 */ /* 0x0045e80008000405 */
[----:B---3--:R3:W-:Y:S04]  /*1fce0*/  STS.U16 [R0+UR5+0x1100], R52 ;  /* 0x0011003400007988 */ /* 0x0087e80008000405 */
[----:B----4-:R4:W-:Y:S04]  /*1fcf0*/  STS.U16 [R0+UR5+0x1140], R61 ;  /* 0x0011403d00007988 */ /* 0x0109e80008000405 */
[----:B0-----:R-:W4:Y:S04]  /*1fd00*/  LDL.LU R49, [R1+0x329c] ;  /* 0x00329c0001317983 */ /* 0x001f280000300800 */
[----:B-1----:R-:W4:Y:S04]  /*1fd10*/  LDL.LU R50, [R1+0x3298] ;  /* 0x0032980001327983 */ /* 0x002f280000300800 */
[----:B--2---:R-:W2:Y:S04]  /*1fd20*/  LDL.LU R51, [R1+0x3294] ;  /* 0x0032940001337983 */ /* 0x004ea80000300800 */
[----:B---3--:R-:W3:Y:S04]  /*1fd30*/  LDL.LU R52, [R1+0x3290] ;  /* 0x0032900001347983 */ /* 0x008ee80000300800 */
[----:B----4-:R-:W4:Y:S04]  /*1fd40*/  LDL.LU R61, [R1+0x328c] ;  /* 0x00328c00013d7983 */ /* 0x010f280000300800 */
        /* <DEDUP_REMOVED lines=33> */
[----:B------:R-:W-:Y:S04]  /*1ff60*/  STS.U16 [R0+UR5+0x11c0], R5 ;  /* 0x0011c00500007988 */ /* 0x000fe80008000405 */
[----:B------:R-:W-:Y:S04]  /*1ff70*/  STS.U16 [R0+UR5+0x1840], R3 ;  /* 0x0018400300007988 */ /* 0x000fe80008000405 */
[----:B------:R-:W-:Y:S04]  /*1ff80*/  STS.U16 [R0+UR5+0x1800], R6 ;  /* 0x0018000600007988 */ /* 0x000fe80008000405 */
[----:B------:R-:W-:Y:S04]  /*1ff90*/  STS.U16 [R0+UR5+0x18c0], R7 ;  /* 0x0018c00700007988 */ /* 0x000fe80008000405 */
[----:B------:R-:W-:Y:S04]  /*1ffa0*/  STS.U16 [R0+UR5+0x1880], R8 ;  /* 0x0018800800007988 */ /* 0x000fe80008000405 */
[----:B------:R-:W-:Y:S01]  /*1ffb0*/  STS.U16 [R0+UR5+0x1940], R9 ;  /* 0x0019400900007988 */ /* 0x000fe20008000405 */
[----:B0-----:R-:W-:-:S03]  /*1ffc0*/  LOP3.LUT R2, R0, 0x10, RZ, 0x3c, !PT ;  /* 0x0000001000027812 */ /* 0x001fc600078e3cff */
[----:B------:R-:W-:Y:S04]  /*1ffd0*/  STS.U16 [R0+UR5+0x1900], R10 ;  /* 0x0019000a00007988 */ /* 0x000fe80008000405 */
        /* <DEDUP_REMOVED lines=15> */
[----:B---3--:R-:W-:Y:S04]  /*200d0*/  STL [R1+0x3214], R52 ;  /* 0x0032143401007387 */ /* 0x008fe80000100800 */
[----:B--2---:R-:W-:Y:S04]  /*200e0*/  STL [R1+0x3218], R51 ;  /* 0x0032183301007387 */ /* 0x004fe80000100800 */
[----:B------:R-:W-:Y:S04]  /*200f0*/  STL [R1+0x321c], R50 ;  /* 0x00321c3201007387 */ /* 0x000fe80000100800 */
[----:B------:R0:W-:Y:S04]  /*20100*/  STS.U16 [R0+UR5+0x3000], R52 ;  /* 0x0030003400007988 */ /* 0x0001e80008000405 */
[----:B------:R-:W-:Y:S04]  /*20110*/  STS.U16 [R0+UR5+0x3040], R51 ;  /* 0x0030403300007988 */ /* 0x000fe80008000405 */
[----:B------:R-:W-:Y:S04]  /*20120*/  STS.U16 [R0+UR5+0x3080], R50 ;  /* 0x0030803200007988 */ /* 0x000fe80008000405 */
[----:B------:R-:W-:Y:S04]  /*20130*/  STL [R1+0x3220], R49 ;  /* 0x0032203101007387 */ /* 0x000fe80000100800 */
[----:B------:R-:W-:Y:S04]  /*20140*/  STL [R1+0x3224], R48 ;  /* 0x0032243001007387 */ /* 0x000fe80000100800 */
[----:B0-----:R-:W2:Y:S04]  /*20150*/  LDL.LU R52, [R1+0x119c] ;  /* 0x00119c0001347983 */ /* 0x001ea80000300800 */
[----:B----4-:R-:W-:Y:S04]  /*20160*/  STS.U16 [R2+UR5+0x200], R13 ;  /* 0x0002000d02007988 */ /* 0x010fe80008000405 */
[----:B------:R-:W-:Y:S04]  /*20170*/  STS.U16 [R2+UR5+0x240], R14 ;  /* 0x0002400e02007988 */ /* 0x000fe80008000405 */
[----:B------:R-:W-:Y:S04]  /*20180*/  STS.U16 [R2+UR5+0x280], R23 ;  /* 0x0002801702007988 */ /* 0x000fe80008000405 */
[----:B------:R-:W3:Y:S04]  /*20190*/  LDL.LU R5, [R1+0x1198] ;  /* 0x0011980001057983 */ /* 0x000ee80000300800 */
[----:B------:R-:W-:Y:S04]  /*201a0*/  STS.U16 [R2+UR5+0x2c0], R24 ;  /* 0x0002c01802007988 */ /* 0x000fe80008000405 */
        /* <DEDUP_REMOVED lines=21> */
[----:B------:R0:W-:Y:S04]  /*20300*/  STS.U16 [R2+UR5+0xa00], R54 ;  /* 0x000a003602007988 */ /* 0x0001e80008000405 */
        /* <DEDUP_REMOVED lines=14> */
[----:B--2---:R-:W-:Y:S04]  /*203f0*/  STS.U16 [R2+UR5+0x1200], R52 ;  /* 0x0012003402007988 */ /* 0x004fe80008000405 */
[----:B---3--:R-:W-:Y:S04]  /*20400*/  STS.U16 [R2+UR5+0x1240], R5 ;  /* 0x0012400502007988 */ /* 0x008fe80008000405 */
[----:B----4-:R-:W-:Y:S04]  /*20410*/  STS.U16 [R2+UR5+0x1280], R3 ;  /* 0x0012800302007988 */ /* 0x010fe80008000405 */
[----:B------:R-:W-:Y:S04]  /*20420*/  STS.U16 [R2+UR5+0x12c0], R6 ;  /* 0x0012c00602007988 */ /* 0x000fe80008000405 */
[----:B------:R0:W-:Y:S04]  /*20430*/  STS.U16 [R2+UR5+0x1300], R33 ;  /* 0x0013002102007988 */ /* 0x0001e80008000405 */
[----:B------:R1:W-:Y:S04]  /*20440*/  STS.U16 [R2+UR5+0x1340], R34 ;  /* 0x0013402202007988 */ /* 0x0003e80008000405 */
[----:B------:R2:W-:Y:S04]  /*20450*/  STS.U16 [R2+UR5+0x1380], R35 ;  /* 0x0013802302007988 */ /* 0x0005e80008000405 */
[----:B------:R3:W-:Y:S04]  /*20460*/  STS.U16 [R2+UR5+0x13c0], R36 ;  /* 0x0013c02402007988 */ /* 0x0007e80008000405 */
[----:B------:R4:W-:Y:S04]  /*20470*/  STS.U16 [R2+UR5+0x1a40], R53 ;  /* 0x001a403502007988 */ /* 0x0009e80008000405 */
[----:B0-----:R-:W4:Y:S04]  /*20480*/  LDL.LU R33, [R1+0x24] ;  /* 0x0000240001217983 */ /* 0x001f280000300800 */
[----:B-1----:R-:W4:Y:S04]  /*20490*/  LDL.LU R34, [R1+0x20] ;  /* 0x0000200001227983 */ /* 0x002f280000300800 */
[----:B--2---:R-:W2:Y:S04]  /*204a0*/  LDL.LU R35, [R1+0x1c] ;  /* 0x00001c0001237983 */ /* 0x004ea80000300800 */
[----:B---3--:R-:W3:Y:S04]  /*204b0*/  LDL.LU R36, [R1+0x18] ;  /* 0x0000180001247983 */ /* 0x008ee80000300800 */
[----:B----4-:R-:W4:Y:S04]  /*204c0*/  LDL.LU R53, [R1+0x14] ;  /* 0x0000140001357983 */ /* 0x010f280000300800 */
        /* <DEDUP_REMOVED lines=31> */
[----:B------:R-:W4:Y:S01]  /*206c0*/  LDL.LU R10, [R1+0x11f8] ;  /* 0x0011f800010a7983 */ /* 0x000f220000300800 */
[----:B------:R-:W-:-:S03]  /*206d0*/  IMAD.SHL.U32 R48, R4, 0x2, RZ ;  /* 0x0000000204307824 */ /* 0x000fc600078e00ff */
[----:B------:R-:W4:Y:S04]  /*206e0*/  LDL.LU R11, [R1+0x11f0] ;  /* 0x0011f000010b7983 */ /* 0x000f280000300800 */
[----:B------:R-:W4:Y:S04]  /*206f0*/  LDL.LU R12, [R1+0x11e8] ;  /* 0x0011e800010c7983 */ /* 0x000f280000300800 */
[----:B------:R-:W4:Y:S04]  /*20700*/  LDL.LU R13, [R1+0x117c] ;  /* 0x00117c00010d7983 */ /* 0x000f280000300800 */
[----:B------:R-:W4:Y:S04]  /*20710*/  LDL.LU R14, [R1+0x1178] ;  /* 0x00117800010e7983 */ /* 0x000f280000300800 */
[----:B------:R-:W4:Y:S01]  /*20720*/  LDL.LU R23, [R1+0x1174] ;  /* 0x0011740001177983 */ /* 0x000f220000300800 */
[----:B------:R-:W-:-:S03]  /*20730*/  LOP3.LUT R48, R48, 0x20, RZ, 0x3c, !PT ;  /* 0x0000002030307812 */ /* 0x000fc600078e3cff */
[----:B------:R-:W4:Y:S04]  /*20740*/  LDL.LU R24, [R1+0x1170] ;  /* 0x0011700001187983 */ /* 0x000f280000300800 */
[----:B------:R0:W-:Y:S04]  /*20750*/  STS.U16 [R2+UR5+0x2a80], R33 ;  /* 0x002a802102007988 */ /* 0x0001e80008000405 */
[----:B------:R1:W-:Y:S04]  /*20760*/  STS.U16 [R2+UR5+0x2b40], R34 ;  /* 0x002b402202007988 */ /* 0x0003e80008000405 */
[----:B--2---:R2:W-:Y:S04]  /*20770*/  STS.U16 [R2+UR5+0x2b00], R35 ;  /* 0x002b002302007988 */ /* 0x0045e80008000405 */
[----:B---3--:R3:W-:Y:S04]  /*20780*/  STS.U16 [R2+UR5+0x2bc0], R36 ;  /* 0x002bc02402007988 */ /* 0x0087e80008000405 */
[----:B----4-:R4:W-:Y:S04]  /*20790*/  STS.U16 [R2+UR5+0x2b80], R53 ;  /* 0x002b803502007988 */ /* 0x0109e80008000405 */
        /* <DEDUP_REMOVED lines=13> */
[----:B0-----:R-:W4:Y:S04]  /*20870*/  LDL.LU R33, [R1+0x116c] ;  /* 0x00116c0001217983 */ /* 0x001f280000300800 */
[----:B------:R-:W-:Y:S04]  /*20880*/  STS.U16 [R2+UR5+0x3b00], R17 ;  /* 0x003b001102007988 */ /* 0x000fe80008000405 */
[----:B-1----:R-:W4:Y:S04]  /*20890*/  LDL.LU R34, [R1+0x1168] ;  /* 0x0011680001227983 */ /* 0x002f280000300800 */
[----:B------:R-:W-:Y:S04]  /*208a0*/  STS.U16 [R2+UR5+0x3bc0], R16 ;  /* 0x003bc01002007988 */ /* 0x000fe80008000405 */
[----:B--2---:R-:W2:Y:S04]  /*208b0*/  LDL.LU R35, [R1+0x1160] ;  /* 0x0011600001237983 */ /* 0x004ea80000300800 */
[----:B------:R-:W-:Y:S04]  /*208c0*/  STS.U16 [R2+UR5+0x3b80], R15 ;  /* 0x003b800f02007988 */ /* 0x000fe80008000405 */
[----:B---3--:R-:W3:Y:S04]  /*208d0*/  LDL.LU R36, [R1+0x115c] ;  /* 0x00115c0001247983 */ /* 0x008ee80000300800 */
[----:B------:R0:W-:Y:S04]  /*208e0*/  STS.U16 [R48+UR5+0x400], R54 ;  /* 0x0004003630007988 */ /* 0x0001e80008000405 */
[----:B----4-:R-:W4:Y:S04]  /*208f0*/  LDL.LU R53, [R1+0x110c] ;  /* 0x00110c0001357983 */ /* 0x010f280000300800 */
        /* <DEDUP_REMOVED lines=47> */
[----:B--2---:R2:W-:Y:S04]  /*20bf0*/  STS.U16 [R48+UR5+0x1580], R35 ;  /* 0x0015802330007988 */ /* 0x0045e80008000405 */
[----:B---3--:R3:W-:Y:S04]  /*20c00*/  STS.U16 [R48+UR5+0x15c0], R36 ;  /* 0x0015c02430007988 */ /* 0x0087e80008000405 */
[----:B0-----:R-:W3:Y:S04]  /*20c10*/  LDL.LU R33, [R1+0x3258] ;  /* 0x0032580001217983 */ /* 0x001ee80000300800 */
[----:B-1----:R-:W3:Y:S04]  /*20c20*/  LDL.LU R34, [R1+0x3254] ;  /* 0x0032540001227983 */ /* 0x002ee80000300800 */
[----:B----4-:R0:W-:Y:S04]  /*20c30*/  STS.U16 [R48+UR5+0x1c40], R53 ;  /* 0x001c403530007988 */ /* 0x0101e80008000405 */
[----:B--2---:R-:W2:Y:S04]  /*20c40*/  LDL.LU R35, [R1+0x3250] ;  /* 0x0032500001237983 */ /* 0x004ea80000300800 */
[----:B---3--:R-:W3:Y:S04]  /*20c50*/  LDL.LU R36, [R1+0x324c] ;  /* 0x00324c0001247983 */ /* 0x008ee80000300800 */
[----:B------:R1:W-:Y:S04]  /*20c60*/  STS.U16 [R48+UR5+0x1c00], R54 ;  /* 0x001c003630007988 */ /* 0x0003e80008000405 */
[----:B------:R4:W-:Y:S04]  /*20c70*/  STS.U16 [R48+UR5+0x1cc0], R55 ;  /* 0x001cc03730007988 */ /* 0x0009e80008000405 */
[----:B------:R4:W-:Y:S04]  /*20c80*/  STS.U16 [R48+UR5+0x1c80], R56 ;  /* 0x001c803830007988 */ /* 0x0009e80008000405 */
[----:B0-----:R-:W2:Y:S04]  /*20c90*/  LDL.LU R53, [R1+0x3248] ;  /* 0x0032480001357983 */ /* 0x001ea80000300800 */
[----:B------:R0:W-:Y:S04]  /*20ca0*/  STS.U16 [R48+UR5+0x1d40], R57 ;  /* 0x001d403930007988 */ /* 0x0001e80008000405 */
[----:B------:R0:W-:Y:S04]  /*20cb0*/  STS.U16 [R48+UR5+0x1d00], R58 ;  /* 0x001d003a30007988 */ /* 0x0001e80008000405 */
[----:B-1----:R-:W3:Y:S04]  /*20cc0*/  LDL.LU R54, [R1+0x3244] ;  /* 0x0032440001367983 */ /* 0x002ee80000300800 */
[----:B----4-:R-:W4:Y:S04]  /*20cd0*/  LDL.LU R55, [R1+0x3240] ;  /* 0x0032400001377983 */ /* 0x010f280000300800 */
[----:B------:R-:W2:Y:S04]  /*20ce0*/  LDL.LU R56, [R1+0x323c] ;  /* 0x00323c0001387983 */ /* 0x000ea80000300800 */
[----:B------:R1:W-:Y:S04]  /*20cf0*/  STS.U16 [R48+UR5+0x1dc0], R59 ;  /* 0x001dc03b30007988 */ /* 0x0003e80008000405 */
[----:B0-----:R-:W3:Y:S04]  /*20d00*/  LDL.LU R57, [R1+0x3238] ;  /* 0x0032380001397983 */ /* 0x001ee80000300800 */
[----:B------:R-:W4:Y:S04]  /*20d10*/  LDL.LU R58, [R1+0x3234] ;  /* 0x00323400013a7983 */ /* 0x000f280000300800 */
[----:B------:R0:W-:Y:S04]  /*20d20*/  STS.U16 [R48+UR5+0x1d80], R60 ;  /* 0x001d803c30007988 */ /* 0x0001e80008000405 */
[----:B------:R0:W-:Y:S04]  /*20d30*/  STS.U16 [R48+UR5+0x2400], R61 ;  /* 0x0024003d30007988 */ /* 0x0001e80008000405 */
[----:B-1----:R-:W2:Y:S04]  /*20d40*/  LDL.LU R59, [R1+0x3230] ;  /* 0x00323000013b7983 */ /* 0x002ea80000300800 */
[----:B0-----:R-:W3:Y:S04]  /*20d50*/  LDL.LU R60, [R1+0x322c] ;  /* 0x00322c00013c7983 */ /* 0x001ee80000300800 */
[----:B------:R-:W4:Y:S04]  /*20d60*/  LDL.LU R61, [R1+0x3228] ;  /* 0x00322800013d7983 */ /* 0x000f280000300800 */
[----:B------:R0:W-:Y:S04]  /*20d70*/  STS.U16 [R48+UR5+0x2440], R49 ;  /* 0x0024403130007988 */ /* 0x0001e80008000405 */
[----:B------:R1:W-:Y:S04]  /*20d80*/  STS.U16 [R48+UR5+0x2480], R50 ;  /* 0x0024803230007988 */ /* 0x0003e80008000405 */
[----:B------:R1:W-:Y:S04]  /*20d90*/  STS.U16 [R48+UR5+0x24c0], R51 ;  /* 0x0024c03330007988 */ /* 0x0003e80008000405 */
[----:B------:R1:W-:Y:S04]  /*20da0*/  STS.U16 [R48+UR5+0x2500], R52 ;  /* 0x0025003430007988 */ /* 0x0003e80008000405 */
[----:B------:R-:W-:Y:S04]  /*20db0*/  STS.U16 [R48+UR5+0x2540], R2 ;  /* 0x0025400230007988 */ /* 0x000fe80008000405 */
[----:B------:R1:W-:Y:S04]  /*20dc0*/  STS.U16 [R48+UR5+0x2580], R5 ;  /* 0x0025800530007988 */ /* 0x0003e80008000405 */
[----:B0-----:R-:W2:Y:S04]  /*20dd0*/  LDL.LU R49, [R1+0x1280] ;  /* 0x0012800001317983 */ /* 0x001ea80000300800 */
[----:B-1----:R-:W2:Y:S04]  /*20de0*/  LDL.LU R50, [R1+0x127c] ;  /* 0x00127c0001327983 */ /* 0x002ea80000300800 */
[----:B------:R-:W2:Y:S04]  /*20df0*/  LDL.LU R51, [R1+0x1278] ;  /* 0x0012780001337983 */ /* 0x000ea80000300800 */
[----:B------:R-:W2:Y:S04]  /*20e00*/  LDL.LU R52, [R1+0x1274] ;  /* 0x0012740001347983 */ /* 0x000ea80000300800 */
[----:B------:R-:W2:Y:S04]  /*20e10*/  LDL.LU R5, [R1+0x1270] ;  /* 0x0012700001057983 */ /* 0x000ea80000300800 */
[----:B----4-:R0:W-:Y:S04]  /*20e20*/  STS.U16 [R48+UR5+0x25c0], R61 ;  /* 0x0025c03d30007988 */ /* 0x0101e80008000405 */
[----:B0-----:R-:W4:Y:S04]  /*20e30*/  LDL.LU R61, [R1+0x126c] ;  /* 0x00126c00013d7983 */ /* 0x001f280000300800 */
[----:B---3--:R0:W-:Y:S04]  /*20e40*/  STS.U16 [R48+UR5+0x2c40], R60 ;  /* 0x002c403c30007988 */ /* 0x0081e80008000405 */
[----:B--2---:R-:W-:Y:S04]  /*20e50*/  STS.U16 [R48+UR5+0x2c00], R59 ;  /* 0x002c003b30007988 */ /* 0x004fe80008000405 */
        /* <DEDUP_REMOVED lines=13> */
[----:B------:R-:W-:Y:S01]  /*20f30*/  STS.U16 [R48+UR5+0x35c0], R13 ;  /* 0x0035c00d30007988 */ /* 0x000fe20008000405 */
[----:B------:R-:W-:-:S03]  /*20f40*/  IMAD.SHL.U32 R4, R4, 0x2, RZ ;  /* 0x0000000204047824 */ /* 0x000fc600078e00ff */
[----:B------:R-:W-:Y:S04]  /*20f50*/  STS.U16 [R48+UR5+0x3c40], R12 ;  /* 0x003c400c30007988 */ /* 0x000fe80008000405 */
[----:B------:R-:W-:Y:S04]  /*20f60*/  STS.U16 [R48+UR5+0x3c00], R11 ;  /* 0x003c000b30007988 */ /* 0x000fe80008000405 */
[----:B------:R-:W-:Y:S04]  /*20f70*/  STS.U16 [R48+UR5+0x3cc0], R10 ;  /* 0x003cc00a30007988 */ /* 0x000fe80008000405 */
[----:B------:R-:W-:Y:S04]  /*20f80*/  STS.U16 [R48+UR5+0x3c80], R9 ;  /* 0x003c800930007988 */ /* 0x000fe80008000405 */
[----:B------:R-:W-:Y:S01]  /*20f90*/  STS.U16 [R48+UR5+0x3d40], R8 ;  /* 0x003d400830007988 */ /* 0x000fe20008000405 */
[----:B------:R-:W-:-:S03]  /*20fa0*/  LOP3.LUT R4, R4, 0x30, RZ, 0x3c, !PT ;  /* 0x0000003004047812 */ /* 0x000fc600078e3cff */
[----:B------:R-:W-:Y:S04]  /*20fb0*/  STS.U16 [R48+UR5+0x3d00], R7 ;  /* 0x003d000730007988 */ /* 0x000fe80008000405 */
[----:B------:R-:W2:Y:S04]  /*20fc0*/  LDL R2, [R1+0x1f3c] ;  /* 0x001f3c0001027983 */ /* 0x000ea80000100800 */
[----:B------:R-:W-:Y:S04]  /*20fd0*/  STS.U16 [R48+UR5+0x3dc0], R6 ;  /* 0x003dc00630007988 */ /* 0x000fe80008000405 */
[----:B0-----:R-:W3:Y:S04]  /*20fe0*/  LDL.LU R60, [R1+0x1f2c] ;  /* 0x001f2c00013c7983 */ /* 0x001ee80000300800 */
[----:B------:R0:W-:Y:S04]  /*20ff0*/  STS.U16 [R48+UR5+0x3d80], R3 ;  /* 0x003d800330007988 */ /* 0x0001e80008000405 */
[----:B------:R1:W-:Y:S04]  /*21000*/  STS.U16 [R4+UR5+0x600], R49 ;  /* 0x0006003104007988 */ /* 0x0003e80008000405 */
[----:B------:R1:W-:Y:S04]  /*21010*/  STS.U16 [R4+UR5+0x640], R50 ;  /* 0x0006403204007988 */ /* 0x0003e80008000405 */
[----:B------:R1:W-:Y:S04]  /*21020*/  STS.U16 [R4+UR5+0x680], R51 ;  /* 0x0006803304007988 */ /* 0x0003e80008000405 */
[----:B------:R1:W-:Y:S04]  /*21030*/  STS.U16 [R4+UR5+0x6c0], R52 ;  /* 0x0006c03404007988 */ /* 0x0003e80008000405 */
[----:B------:R1:W-:Y:S04]  /*21040*/  STS.U16 [R4+UR5+0x700], R5 ;  /* 0x0007000504007988 */ /* 0x0003e80008000405 */
[----:B0-----:R-:W2:Y:S04]  /*21050*/  LDL.LU R48, [R1+0x3224] ;  /* 0x0032240001307983 */ /* 0x001ea80000300800 */
[----:B------:R-:W3:Y:S04]  /*21060*/  LDL.LU R3, [R1+0x1264] ;  /* 0x0012640001037983 */ /* 0x000ee80000300800 */
[----:B-1----:R-:W2:Y:S04]  /*21070*/  LDL.LU R49, [R1+0x3220] ;  /* 0x0032200001317983 */ /* 0x002ea80000300800 */
[----:B------:R-:W2:Y:S04]  /*21080*/  LDL.LU R50, [R1+0x321c] ;  /* 0x00321c0001327983 */ /* 0x000ea80000300800 */
[----:B------:R-:W2:Y:S04]  /*21090*/  LDL.LU R51, [R1+0x3218] ;  /* 0x0032180001337983 */ /* 0x000ea80000300800 */
[----:B------:R-:W2:Y:S04]  /*210a0*/  LDL.LU R52, [R1+0x3214] ;  /* 0x0032140001347983 */ /* 0x000ea80000300800 */
[----:B------:R-:W2:Y:S04]  /*210b0*/  LDL.LU R5, [R1+0x3210] ;  /* 0x0032100001057983 */ /* 0x000ea80000300800 */
[----:B----4-:R0:W-:Y:S04]  /*210c0*/  STS.U16 [R4+UR5+0x740], R61 ;  /* 0x0007403d04007988 */ /* 0x0101e80008000405 */
[----:B0-----:R-:W4:Y:S04]  /*210d0*/  LDL.LU R61, [R1+0x320c] ;  /* 0x00320c00013d7983 */ /* 0x001f280000300800 */
[----:B----4-:R0:W-:Y:S04]  /*210e0*/  STS.U16 [R4+UR5+0x780], R61 ;  /* 0x0007803d04007988 */ /* 0x0101e80008000405 */
[----:B0-----:R-:W4:Y:S04]  /*210f0*/  LDL.LU R61, [R1+0x3208] ;  /* 0x00320800013d7983 */ /* 0x001f280000300800 */
[----:B---3--:R0:W-:Y:S02]  /*21100*/  STS.U16 [R4+UR5+0x7c0], R3 ;  /* 0x0007c00304007988 */ /* 0x0081e40008000405 */
[----:B0-----:R-:W-:-:S02]  /*21110*/  @!P0 IMAD.MOV.U32 R3, RZ, RZ, R60 ;  /* 0x000000ffff038224 */ /* 0x001fc400078e003c */
[----:B------:R-:W3:Y:S04]  /*21120*/  LDL.LU R4, [R1+0x3204] ;  /* 0x0032040001047983 */ /* 0x000ee80000300800 */
[----:B------:R-:W-:Y:S01]  /*21130*/  STL [R1+0x1f68], R60 ;  /* 0x001f683c01007387 */ /* 0x000fe20000100800 */
[----:B----4-:R-:W-:-:S06]  /*21140*/  PRMT R61, RZ, 0x7610, R61 ;  /* 0x00007610ff3d7816 */ /* 0x010fcc000000003d */
[----:B--2---:R0:W2:Y:S04]  /*21150*/  @!P0 LDG.E.U16 R61, desc[UR50][R2.64] ;  /* 0x00000032023d8981 */ /* 0x0040a8000c1e1500 */
[----:B------:R-:W0:Y:S04]  /*21160*/  LDL R2, [R1+0x1f38] ;  /* 0x001f380001027983 */ /* 0x000e280000100800 */
[----:B------:R-:W0:Y:S01]  /*21170*/  LDL R3, [R1+0x1f54] ;  /* 0x001f540001037983 */ /* 0x000e220000100800 */
[----:B---3--:R-:W-:Y:S02]  /*21180*/  PRMT R4, RZ, 0x7610, R4 ;  /* 0x00007610ff047816 */ /* 0x008fe40000000004 */
[----:B0-----:R-:W-:-:S04]  /*21190*/  @!P0 LOP3.LUT R3, R3, R2, RZ, 0x3c, !PT ;  /* 0x0000000203038212 */ /* 0x001fc800078e3cff */
[----:B------:R-:W-:-:S04]  /*211a0*/  @!P0 LOP3.LUT R2, R3, R2, RZ, 0x3c, !PT ;  /* 0x0000000203028212 */ /* 0x000fc800078e3cff */
[----:B------:R-:W-:-:S05]  /*211b0*/  @!P0 LOP3.LUT R3, R3, R2, RZ, 0x3c, !PT ;  /* 0x0000000203038212 */ /* 0x000fca00078e3cff */
[----:B------:R-:W3:Y:S04]  /*211c0*/  @!P0 LDG.E.U16 R4, desc[UR50][R2.64] ;  /* 0x0000003202048981 */ /* 0x000ee8000c1e1500 */
[----:B--2---:R-:W-:Y:S04]  /*211d0*/  STL [R1+0x3084], R61 ;  /* 0x0030843d01007387 */ /* 0x004fe80000100800 */
[----:B---3--:R0:W-:Y:S04]  /*211e0*/  STL [R1+0x1178], R4 ;  /* 0x0011780401007387 */ /* 0x0081e80000100800 */
[----:B0-----:R-:W2:Y:S04]  /*211f0*/  LDL.LU R4, [R1+0x3200] ;  /* 0x0032000001047983 */ /* 0x001ea80000300800 */
[----:B------:R-:W3:Y:S04]  /*21200*/  LDL R2, [R1+0x1398] ;  /* 0x0013980001027983 */ /* 0x000ee80000100800 */
[----:B------:R-:W3:Y:S01]  /*21210*/  LDL R3, [R1+0x1b70] ;  /* 0x001b700001037983 */ /* 0x000ee20000100800 */
[----:B------:R-:W-:-:S02]  /*21220*/  PRMT R5, RZ, 0x7610, R5 ;  /* 0x00007610ff057816 */ /* 0x000fc40000000005 */
[----:B---3--:R-:W-:-:S04]  /*21230*/  @!P0 LOP3.LUT R3, R3, R2, RZ, 0x3c, !PT ;  /* 0x0000000203038212 */ /* 0x008fc800078e3cff */
[----:B------:R-:W-:-:S04]  /*21240*/  @!P0 LOP3.LUT R2, R3, R2, RZ, 0x3c, !PT ;  /* 0x0000000203028212 */ /* 0x000fc800078e3cff */
[----:B------:R-:W-:-:S05]  /*21250*/  @!P0 LOP3.LUT R3, R3, R2, RZ, 0x3c, !PT ;  /* 0x0000000203038212 */ /* 0x000fca00078e3cff */
[----:B------:R-:W3:Y:S04]  /*21260*/  @!P0 LDG.E.U16 R5, desc[UR50][R2.64] ;  /* 0x0000003202058981 */ /* 0x000ee8000c1e1500 */
[----:B---3--:R0:W-:Y:S04]  /*21270*/  STL [R1+0x1174], R5 ;  /* 0x0011740501007387 */ /* 0x0081e80000100800 */
[----:B0-----:R-:W3:Y:S04]  /*21280*/  LDL.LU R5, [R1+0x31fc] ;  /* 0x0031fc0001057983 */ /* 0x001ee80000300800 */
[----:B------:R-:W4:Y:S04]  /*21290*/  LDL R2, [R1+0x1e40] ;  /* 0x001e400001027983 */ /* 0x000f280000100800 */
[----:B------:R-:W4:Y:S01]  /*212a0*/  LDL R3, [R1+0x1e44] ;  /* 0x001e440001037983 */ /* 0x000f220000100800 */
[----:B--2---:R-:W-:-:S02]  /*212b0*/  PRMT R4, RZ, 0x7610, R4 ;  /* 0x00007610ff047816 */ /* 0x004fc40000000004 */
[----:B----4-:R-:W-:-:S04]  /*212c0*/  @!P0 LOP3.LUT R3, R3, R2, RZ, 0x3c, !PT ;  /* 0x0000000203038212 */ /* 0x010fc800078e3cff */
[----:B------:R-:W-:-:S04]  /*212d0*/  @!P0 LOP3.LUT R2, R3, R2, RZ, 0x3c, !PT ;  /* 0x0000000203028212 */ /* 0x000fc800078e3cff */
[----:B------:R-:W-:-:S05]  /*212e0*/  @!P0 LOP3.LUT R3, R3, R2, RZ, 0x3c, !PT ;  /* 0x0000000203038212 */ /* 0x000fca00078e3cff */
[----:B------:R-:W2:Y:S04]  /*212f0*/  @!P0 LDG.E.U16 R4, desc[UR50][R2.64] ;  /* 0x0000003202048981 */ /* 0x000ea8000c1e1500 */
[----:B--2---:R0:W-:Y:S04]  /*21300*/  STL [R1+0x116c], R4 ;  /* 0x00116c0401007387 */ /* 0x0041e80000100800 */
[----:B0-----:R-:W2:Y:S04]  /*21310*/  LDL.LU R4, [R1+0x31f8] ;  /* 0x0031f80001047983 */ /* 0x001ea80000300800 */
[----:B------:R-:W4:Y:S04]  /*21320*/  LDL R2, [R1+0x1e38] ;  /* 0x001e380001027983 */ /* 0x000f280000100800 */
[----:B------:R-:W4:Y:S01]  /*21330*/  LDL R3, [R1+0x1e3c] ;  /* 0x001e3c0001037983 */ /* 0x000f220000100800 */
[----:B---3--:R-:W-:-:S02]  /*21340*/  PRMT R5, RZ, 0x7610, R5 ;  /* 0x00007610ff057816 */ /* 0x008fc40000000005 */
[----:B----4-:R-:W-:-:S04]  /*21350*/  @!P0 LOP3.LUT R3, R3, R2, RZ, 0x3c, !PT ;  /* 0x0000000203038212 */ /* 0x010fc800078e3cff */
        /* <DEDUP_REMOVED lines=574> */
[----:B------:R-:W-:-:S02]  /*23740*/  PRMT R60, RZ, 0x7610, R60 ;  /* 0x00007610ff3c7816 */ /* 0x000fc4000000003c */
[----:B----4-:R-:W-:-:S04]  /*23750*/  @!P0 LOP3.LUT R3, R3, R2, RZ, 0x3c, !PT ;  /* 0x0000000203038212 */ /* 0x010fc800078e3cff */
[----:B------:R-:W-:-:S04]  /*23760*/  @!P0 LOP3.LUT R2, R3, R2, RZ, 0x3c, !PT ;  /* 0x0000000203028212 */ /* 0x000fc800078e3cff */
[----:B------:R-:W-:-:S05]  /*23770*/  @!P0 LOP3.LUT R3, R3, R2, RZ, 0x3c, !PT ;  /* 0x0000000203038212 */ /* 0x000fca00078e3cff */
[----:B------:R0:W4:Y:S04]  /*23780*/  @!P0 LDG.E.U16 R60, desc[UR50][R2.64] ;  /* 0x00000032023c8981 */ /* 0x000128000c1e1500 */
[----:B------:R-:W0:Y:S04]  /*23790*/  LDL R2, [R1+0x1de0] ;  /* 0x001de00001027983 */ /* 0x000e280000100800 */
[----:B------:R-:W0:Y:S01]  /*237a0*/  LDL R3, [R1+0x1de4] ;  /* 0x001de40001037983 */ /* 0x000e220000100800 */
[----:B---3--:R-:W-:Y:S02]  /*237b0*/  PRMT R5, RZ, 0x7610, R5 ;  /* 0x00007610ff057816 */ /* 0x008fe40000000005 */
[----:B0-----:R-:W-:-:S04]  /*237c0*/  @!P0 LOP3.LUT R3, R3, R2, RZ, 0x3c, !PT ;  /* 0x0000000203038212 */ /* 0x001fc800078e3cff */
[----:B------:R-:W-:-:S04]  /*237d0*/  @!P0 LOP3.LUT R2, R3, R2, RZ, 0x3c, !PT ;  /* 0x0000000203028212 */ /* 0x000fc800078e3cff */
[----:B------:R-:W-:-:S05]  /*237e0*/  @!P0 LOP3.LUT R3, R3, R2, RZ, 0x3c, !PT ;  /* 0x0000000203038212 */ /* 0x000fca00078e3cff */
[----:B------:R-:W3:Y:S04]  /*237f0*/  @!P0 LDG.E.U16 R5, desc[UR50][R2.64] ;  /* 0x0000003202058981 */ /* 0x000ee8000c1e1500 */
[----:B----4-:R0:W-:Y:S04]  /*23800*/  STL [R1+0x1c], R60 ;  /* 0x00001c3c01007387 */ /* 0x0101e80000100800 */
[----:B0-----:R-:W4:Y:S04]  /*23810*/  LDL R60, [R1+0x1d64] ;  /* 0x001d6400013c7983 */ /* 0x001f280000100800 */
[----:B---3--:R0:W-:Y:S04]  /*23820*/  STL [R1+0x18], R5 ;  /* 0x0000180501007387 */ /* 0x0081e80000100800 */
[----:B0-----:R-:W3:Y:S04]  /*23830*/  LDL.LU R5, [R1+0x30f4] ;  /* 0x0030f40001057983 */ /* 0x001ee80000300800 */
[----:B------:R-:W2:Y:S04]  /*23840*/  LDL R2, [R1+0x1dd8] ;  /* 0x001dd80001027983 */ /* 0x000ea80000100800 */
[----:B------:R-:W2:Y:S01]  /*23850*/  LDL R3, [R1+0x1ddc] ;  /* 0x001ddc0001037983 */ /* 0x000ea20000100800 */
[----:B------:R-:W-:-:S02]  /*23860*/  PRMT R0, RZ, 0x7610, R0 ;  /* 0x00007610ff007816 */ /* 0x000fc40000000000 */
[----:B--2---:R-:W-:-:S04]  /*23870*/  @!P0 LOP3.LUT R3, R3, R2, RZ, 0x3c, !PT ;  /* 0x0000000203038212 */ /* 0x004fc800078e3cff */
[----:B------:R-:W-:-:S04]  /*23880*/  @!P0 LOP3.LUT R2, R3, R2, RZ, 0x3c, !PT ;  /* 0x0000000203028212 */ /* 0x000fc800078e3cff */
[----:B------:R-:W-:-:S05]  /*23890*/  @!P0 LOP3.LUT R3, R3, R2, RZ, 0x3c, !PT ;  /* 0x0000000203038212 */ /* 0x000fca00078e3cff */
[----:B------:R-:W2:Y:S04]  /*238a0*/  @!P0 LDG.E.U16 R0, desc[UR50][R2.64] ;  /* 0x0000003202008981 */ /* 0x000ea8000c1e1500 */
[----:B--2---:R-:W-:Y:S04]  /*238b0*/  STL [R1+0x14], R0 ;  /* 0x0000140001007387 */ /* 0x004fe80000100800 */
[----:B------:R-:W2:Y:S04]  /*238c0*/  LDL R2, [R1+0x1da0] ;  /* 0x001da00001027983 */ /* 0x000ea80000100800 */
[----:B------:R-:W2:Y:S01]  /*238d0*/  LDL R3, [R1+0x1da4] ;  /* 0x001da40001037983 */ /* 0x000ea20000100800 */
[----:B------:R-:W-:-:S02]  /*238e0*/  PRMT R61, RZ, 0x7610, R61 ;  /* 0x00007610ff3d7816 */ /* 0x000fc4000000003d */
[----:B--2---:R-:W-:-:S04]  /*238f0*/  @!P0 LOP3.LUT R3, R3, R2, RZ, 0x3c, !PT ;  /* 0x0000000203038212 */ /* 0x004fc800078e3cff */
[----:B------:R-:W-:-:S04]  /*23900*/  @!P0 LOP3.LUT R2, R3, R2, RZ, 0x3c, !PT ;  /* 0x0000000203028212 */ /* 0x000fc800078e3cff */
[----:B------:R-:W-:-:S05]  /*23910*/  @!P0 LOP3.LUT R3, R3, R2, RZ, 0x3c, !PT ;  /* 0x0000000203038212 */ /* 0x000fca00078e3cff */
[----:B------:R0:W2:Y:S04]  /*23920*/  @!P0 LDG.E.U16 R61, desc[UR50][R2.64] ;  /* 0x00000032023d8981 */ /* 0x0000a8000c1e1500 */
[----:B------:R-:W0:Y:S04]  /*23930*/  LDL R2, [R1+0x1d98] ;  /* 0x001d980001027983 */ /* 0x000e280000100800 */
[----:B------:R-:W0:Y:S01]  /*23940*/  LDL R3, [R1+0x1d9c] ;  /* 0x001d9c0001037983 */ /* 0x000e220000100800 */
[----:B------:R-:W-:Y:S02]  /*23950*/  PRMT R59, RZ, 0x7610, R59 ;  /* 0x00007610ff3b7816 */ /* 0x000fe4000000003b */
[----:B0-----:R-:W-:-:S04]  /*23960*/  @!P0 LOP3.LUT R3, R3, R2, RZ, 0x3c, !PT ;  /* 0x0000000203038212 */ /* 0x001fc800078e3cff */
[----:B------:R-:W-:-:S04]  /*23970*/  @!P0 LOP3.LUT R2, R3, R2, RZ, 0x3c, !PT ;  /* 0x0000000203028212 */ /* 0x000fc800078e3cff */
[----:B------:R-:W-:Y:S01]  /*23980*/  @!P0 LOP3.LUT R3, R3, R2, RZ, 0x3c, !PT ;  /* 0x0000000203038212 */ /* 0x000fe200078e3cff */
[----:B--2---:R0:W-:Y:S04]  /*23990*/  STL [R1+0x3088], R61 ;  /* 0x0030883d01007387 */ /* 0x0041e80000100800 */
[----:B------:R4:W2:Y:S01]  /*239a0*/  @!P0 LDG.E.U16 R59, desc[UR50][R2.64] ;  /* 0x00000032023b8981 */ /* 0x0008a2000c1e1500 */
[----:B------:R-:W-:-:S03]  /*239b0*/  PRMT R58, RZ, 0x7610, R58 ;  /* 0x00007610ff3a7816 */ /* 0x000fc6000000003a */
[----:B0-----:R-:W3:Y:S04]  /*239c0*/  LDL R61, [R1+0x1d24] ;  /* 0x001d2400013d7983 */ /* 0x001ee80000100800 */
[----:B------:R-:W3:Y:S01]  /*239d0*/  LDL R3, [R1+0x1d60] ;  /* 0x001d600001037983 */ /* 0x000ee20000100800 */
[----:B----4-:R-:W-:-:S03]  /*239e0*/  @!P0 IMAD.MOV.U32 R2, RZ, RZ, R60 ;  /* 0x000000ffff028224 */ /* 0x010fc600078e003c */
[----:B--2---:R0:W-:Y:S01]  /*239f0*/  STL [R1+0x308c], R59 ;  /* 0x00308c3b01007387 */ /* 0x0041e20000100800 */
[----:B------:R-:W-:-:S03]  /*23a00*/  PRMT R57, RZ, 0x7610, R57 ;  /* 0x00007610ff397816 */ /* 0x000fc60000000039 */
[----:B------:R-:W2:Y:S04]  /*23a10*/  LDL R60, [R1+0x1ce4] ;  /* 0x001ce400013c7983 */ /* 0x000ea80000100800 */
[----:B---3--:R1:W3:Y:S04]  /*23a20*/  @!P0 LDG.E.U16 R58, desc[UR50][R2.64] ;  /* 0x00000032023a8981 */ /* 0x0082e8000c1e1500 */
[----:B0-----:R-:W4:Y:S04]  /*23a30*/  LDL R59, [R1+0x1d20] ;  /* 0x001d2000013b7983 */ /* 0x001f280000100800 */
[----:B------:R-:W1:Y:S04]  /*23a40*/  LDL R2, [R1+0x1d58] ;  /* 0x001d580001027983 */ /* 0x000e680000100800 */
[----:B------:R-:W1:Y:S02]  /*23a50*/  LDL R3, [R1+0x1d5c] ;  /* 0x001d5c0001037983 */ /* 0x000e640000100800 */
[----:B-1----:R-:W-:-:S04]  /*23a60*/  @!P0 LOP3.LUT R3, R3, R2, RZ, 0x3c, !PT ;  /* 0x0000000203038212 */ /* 0x002fc800078e3cff */
[----:B------:R-:W-:-:S04]  /*23a70*/  @!P0 LOP3.LUT R2, R3, R2, RZ, 0x3c, !PT ;  /* 0x0000000203028212 */ /* 0x000fc800078e3cff */
[----:B------:R-:W-:-:S05]  /*23a80*/  @!P0 LOP3.LUT R3, R3, R2, RZ, 0x3c, !PT ;  /* 0x0000000203038212 */ /* 0x000fca00078e3cff */
[----:B------:R0:W2:Y:S04]  /*23a90*/  @!P0 LDG.E.U16 R57, desc[UR50][R2.64] ;  /* 0x0000003202398981 */ /* 0x0000a8000c1e1500 */
[----:B---3--:R1:W-:Y:S01]  /*23aa0*/  STL [R1+0x3090], R58 ;  /* 0x0030903a01007387 */ /* 0x0083e20000100800 */
[----:B------:R-:W-:Y:S01]  /*23ab0*/  PRMT R56, RZ, 0x7610, R56 ;  /* 0x00007610ff387816 */ /* 0x000fe20000000038 */
[----:B0-----:R-:W-:Y:S02]  /*23ac0*/  @!P0 IMAD.MOV.U32 R2, RZ, RZ, R61 ;  /* 0x000000ffff028224 */ /* 0x001fe400078e003d */
[----:B-1----:R-:W3:Y:S01]  /*23ad0*/  LDL R58, [R1+0x1ce0] ;  /* 0x001ce000013a7983 */ /* 0x002ee20000100800 */
[----:B----4-:R-:W-:-:S05]  /*23ae0*/  @!P0 IMAD.MOV.U32 R3, RZ, RZ, R59 ;  /* 0x000000ffff038224 */ /* 0x010fca00078e003b */
[----:B------:R0:W4:Y:S04]  /*23af0*/  @!P0 LDG.E.U16 R56, desc[UR50][R2.64] ;  /* 0x0000003202388981 */ /* 0x000128000c1e1500 */
[----:B--2---:R1:W-:Y:S04]  /*23b00*/  STL [R1+0x3094], R57 ;  /* 0x0030943901007387 */ /* 0x0043e80000100800 */
[----:B------:R-:W2:Y:S01]  /*23b10*/  LDL R3, [R1+0x1d18] ;  /* 0x001d180001037983 */ /* 0x000ea20000100800 */
[----:B------:R-:W-:-:S03]  /*23b20*/  PRMT R55, RZ, 0x7610, R55 ;  /* 0x00007610ff377816 */ /* 0x000fc60000000037 */
[----:B------:R-:W3:Y:S04]  /*23b30*/  LDL R61, [R1+0x1ca0] ;  /* 0x001ca000013d7983 */ /* 0x000ee80000100800 */
[----:B------:R-:W3:Y:S04]  /*23b40*/  LDL R59, [R1+0x1ca4] ;  /* 0x001ca400013b7983 */ /* 0x000ee80000100800 */
[----:B-1----:R-:W0:Y:S02]  /*23b50*/  LDL R57, [R1+0x1d1c] ;  /* 0x001d1c0001397983 */ /* 0x002e240000100800 */
[----:B0-----:R-:W-:-:S05]  /*23b60*/  @!P0 IMAD.MOV.U32 R2, RZ, RZ, R57 ;  /* 0x000000ffff028224 */ /* 0x001fca00078e0039 */
[----:B--2---:R0:W2:Y:S04]  /*23b70*/  @!P0 LDG.E.U16 R55, desc[UR50][R2.64] ;  /* 0x0000003202378981 */ /* 0x0040a8000c1e1500 */
[----:B----4-:R-:W-:Y:S01]  /*23b80*/  STL [R1+0x3098], R56 ;  /* 0x0030983801007387 */ /* 0x010fe20000100800 */
[----:B------:R-:W-:Y:S01]  /*23b90*/  PRMT R54, RZ, 0x7610, R54 ;  /* 0x00007610ff367816 */ /* 0x000fe20000000036 */
[----:B0-----:R-:W-:Y:S02]  /*23ba0*/  @!P0 IMAD.MOV.U32 R2, RZ, RZ, R60 ;  /* 0x000000ffff028224 */ /* 0x001fe400078e003c */
[----:B---3--:R-:W-:-:S05]  /*23bb0*/  @!P0 IMAD.MOV.U32 R3, RZ, RZ, R58 ;  /* 0x000000ffff038224 */ /* 0x008fca00078e003a */
[----:B------:R0:W3:Y:S04]  /*23bc0*/  @!P0 LDG.E.U16 R54, desc[UR50][R2.64] ;  /* 0x0000003202368981 */ /* 0x0000e8000c1e1500 */
[----:B--2---:R1:W-:Y:S04]  /*23bd0*/  STL [R1+0x309c], R55 ;  /* 0x00309c3701007387 */ /* 0x0043e80000100800 */
[----:B------:R-:W2:Y:S04]  /*23be0*/  LDL R3, [R1+0x1cd8] ;  /* 0x001cd80001037983 */ /* 0x000ea80000100800 */
[----:B------:R-:W4:Y:S04]  /*23bf0*/  LDL R60, [R1+0x1c98] ;  /* 0x001c9800013c7983 */ /* 0x000f280000100800 */
[----:B------:R-:W3:Y:S01]  /*23c00*/  LDL R58, [R1+0x1c9c] ;  /* 0x001c9c00013a7983 */ /* 0x000ee20000100800 */
[----:B------:R-:W-:-:S02]  /*23c10*/  PRMT R53, RZ, 0x7610, R53 ;  /* 0x00007610ff357816 */ /* 0x000fc40000000035 */
[----:B------:R-:W-:Y:S02]  /*23c20*/  PRMT R52, RZ, 0x7610, R52 ;  /* 0x00007610ff347816 */ /* 0x000fe40000000034 */
[----:B------:R-:W-:Y:S01]  /*23c30*/  PRMT R51, RZ, 0x7610, R51 ;  /* 0x00007610ff337816 */ /* 0x000fe20000000033 */
[----:B------:R-:W4:Y:S04]  /*23c40*/  LDL R57, [R1+0x1c60] ;  /* 0x001c600001397983 */ /* 0x000f280000100800 */
[----:B-1----:R-:W0:Y:S04]  /*23c50*/  LDL R55, [R1+0x1cdc] ;  /* 0x001cdc0001377983 */ /* 0x002e280000100800 */
[----:B------:R-:W4:Y:S01]  /*23c60*/  LDL R56, [R1+0x1c64] ;  /* 0x001c640001387983 */ /* 0x000f220000100800 */
[----:B0-----:R-:W-:-:S05]  /*23c70*/  @!P0 IMAD.MOV.U32 R2, RZ, RZ, R55 ;  /* 0x000000ffff028224 */ /* 0x001fca00078e0037 */
[----:B--2---:R0:W2:Y:S02]  /*23c80*/  @!P0 LDG.E.U16 R53, desc[UR50][R2.64] ;  /* 0x0000003202358981 */ /* 0x0040a4000c1e1500 */
[----:B0-----:R-:W-:Y:S02]  /*23c90*/  @!P0 IMAD.MOV.U32 R2, RZ, RZ, R59 ;  /* 0x000000ffff028224 */ /* 0x001fe400078e003b */
[----:B------:R-:W-:-:S05]  /*23ca0*/  @!P0 IMAD.MOV.U32 R3, RZ, RZ, R61 ;  /* 0x000000ffff038224 */ /* 0x000fca00078e003d */
[----:B------:R3:W2:Y:S02]  /*23cb0*/  @!P0 LDG.E.U16 R52, desc[UR50][R2.64] ;  /* 0x0000003202348981 */ /* 0x0006a4000c1e1500 */
[----:B---3--:R-:W-:Y:S02]  /*23cc0*/  @!P0 IMAD.MOV.U32 R2, RZ, RZ, R58 ;  /* 0x000000ffff028224 */ /* 0x008fe400078e003a */
[----:B----4-:R-:W-:-:S05]  /*23cd0*/  @!P0 IMAD.MOV.U32 R3, RZ, RZ, R60 ;  /* 0x000000ffff038224 */ /* 0x010fca00078e003c */
[----:B------:R0:W3:Y:S04]  /*23ce0*/  @!P0 LDG.E.U16 R51, desc[UR50][R2.64] ;  /* 0x0000003202338981 */ /* 0x0000e8000c1e1500 */
[----:B------:R1:W-:Y:S04]  /*23cf0*/  STL [R1+0x30a0], R54 ;  /* 0x0030a03601007387 */ /* 0x0003e80000100800 */
[----:B--2---:R2:W-:Y:S04]  /*23d00*/  STL [R1+0x30a4], R53 ;  /* 0x0030a43501007387 */ /* 0x0045e80000100800 */
[----:B------:R-:W4:Y:S04]  /*23d10*/  LDL R59, [R1+0x1c58] ;  /* 0x001c5800013b7983 */ /* 0x000f280000100800 */
[----:B------:R-:W4:Y:S04]  /*23d20*/  LDL R55, [R1+0x1c5c] ;  /* 0x001c5c0001377983 */ /* 0x000f280000100800 */
[----:B-1----:R-:W4:Y:S01]  /*23d30*/  LDL R54, [R1+0x1c20] ;  /* 0x001c200001367983 */ /* 0x002f220000100800 */
[----:B0-----:R-:W-:-:S03]  /*23d40*/  @!P0 IMAD.MOV.U32 R3, RZ, RZ, R57 ;  /* 0x000000ffff038224 */ /* 0x001fc600078e0039 */
[----:B--2---:R-:W2:Y:S04]  /*23d50*/  LDL R53, [R1+0x1c24] ;  /* 0x001c240001357983 */ /* 0x004ea80000100800 */
[----:B------:R0:W-:Y:S01]  /*23d60*/  STL [R1+0x30a8], R52 ;  /* 0x0030a83401007387 */ /* 0x0001e20000100800 */
[----:B------:R-:W-:Y:S01]  /*23d70*/  PRMT R50, RZ, 0x7610, R50 ;  /* 0x00007610ff327816 */ /* 0x000fe20000000032 */
[----:B------:R-:W-:Y:S01]  /*23d80*/  @!P0 IMAD.MOV.U32 R2, RZ, RZ, R56 ;  /* 0x000000ffff028224 */ /* 0x000fe200078e0038 */
[----:B------:R-:W-:-:S04]  /*23d90*/  PRMT R49, RZ, 0x7610, R49 ;  /* 0x00007610ff317816 */ /* 0x000fc80000000031 */
[----:B------:R4:W2:Y:S04]  /*23da0*/  @!P0 LDG.E.U16 R50, desc[UR50][R2.64] ;  /* 0x0000003202328981 */ /* 0x0008a8000c1e1500 */
[----:B---3--:R1:W-:Y:S04]  /*23db0*/  STL [R1+0x30ac], R51 ;  /* 0x0030ac3301007387 */ /* 0x0083e80000100800 */
[----:B------:R-:W3:Y:S04]  /*23dc0*/  LDL R58, [R1+0x1c18] ;  /* 0x001c1800013a7983 */ /* 0x000ee80000100800 */
[----:B------:R-:W3:Y:S01]  /*23dd0*/  LDL R57, [R1+0x1c1c] ;  /* 0x001c1c0001397983 */ /* 0x000ee20000100800 */
[----:B------:R-:W-:-:S02]  /*23de0*/  PRMT R48, RZ, 0x7610, R48 ;  /* 0x00007610ff307816 */ /* 0x000fc40000000030 */
[----:B------:R-:W-:Y:S01]  /*23df0*/  PRMT R47, RZ, 0x7610, R47 ;  /* 0x00007610ff2f7816 */ /* 0x000fe2000000002f */
[----:B0-----:R-:W3:Y:S04]  /*23e00*/  LDL R52, [R1+0x1be4] ;  /* 0x001be40001347983 */ /* 0x001ee80000100800 */
[----:B------:R-:W3:Y:S01]  /*23e10*/  LDL R56, [R1+0x1be0] ;  /* 0x001be00001387983 */ /* 0x000ee20000100800 */
[----:B----4-:R-:W-:Y:S02]  /*23e20*/  @!P0 IMAD.MOV.U32 R3, RZ, RZ, R59 ;  /* 0x000000ffff038224 */ /* 0x010fe400078e003b */
[----:B------:R-:W-:-:S05]  /*23e30*/  @!P0 IMAD.MOV.U32 R2, RZ, RZ, R55 ;  /* 0x000000ffff028224 */ /* 0x000fca00078e0037 */
[----:B------:R2:W4:Y:S02]  /*23e40*/  @!P0 LDG.E.U16 R49, desc[UR50][R2.64] ;  /* 0x0000003202318981 */ /* 0x000524000c1e1500 */
[----:B--2---:R-:W-:Y:S02]  /*23e50*/  @!P0 IMAD.MOV.U32 R2, RZ, RZ, R53 ;  /* 0x000000ffff028224 */ /* 0x004fe400078e0035 */
[----:B------:R-:W-:-:S05]  /*23e60*/  @!P0 IMAD.MOV.U32 R3, RZ, RZ, R54 ;  /* 0x000000ffff038224 */ /* 0x000fca00078e0036 */
[----:B------:R3:W2:Y:S02]  /*23e70*/  @!P0 LDG.E.U16 R48, desc[UR50][R2.64] ;  /* 0x0000003202308981 */ /* 0x0006a4000c1e1500 */
[----:B---3--:R-:W-:Y:S02]  /*23e80*/  @!P0 IMAD.MOV.U32 R3, RZ, RZ, R58 ;  /* 0x000000ffff038224 */ /* 0x008fe400078e003a */
[----:B------:R-:W-:-:S05]  /*23e90*/  @!P0 IMAD.MOV.U32 R2, RZ, RZ, R57 ;  /* 0x000000ffff028224 */ /* 0x000fca00078e0039 */
[----:B------:R0:W3:Y:S04]  /*23ea0*/  @!P0 LDG.E.U16 R47, desc[UR50][R2.64] ;  /* 0x00000032022f8981 */ /* 0x0000e8000c1e1500 */
[----:B------:R3:W-:Y:S04]  /*23eb0*/  STL [R1+0x30b0], R50 ;  /* 0x0030b03201007387 */ /* 0x0007e80000100800 */
[----:B----4-:R4:W-:Y:S04]  /*23ec0*/  STL [R1+0x30b4], R49 ;  /* 0x0030b43101007387 */ /* 0x0109e80000100800 */
[----:B------:R-:W4:Y:S04]  /*23ed0*/  LDL R55, [R1+0x1bd8] ;  /* 0x001bd80001377983 */ /* 0x000f280000100800 */
[----:B------:R-:W4:Y:S04]  /*23ee0*/  LDL R54, [R1+0x1bdc] ;  /* 0x001bdc0001367983 */ /* 0x000f280000100800 */
[----:B------:R-:W4:Y:S04]  /*23ef0*/  LDL R53, [R1+0x1ba0] ;  /* 0x001ba00001357983 */ /* 0x000f280000100800 */
[----:B-1----:R-:W4:Y:S01]  /*23f00*/  LDL R51, [R1+0x1ba4] ;  /* 0x001ba40001337983 */ /* 0x002f220000100800 */
[----:B0-----:R-:W-:Y:S01]  /*23f10*/  @!P0 IMAD.MOV.U32 R2, RZ, RZ, R52 ;  /* 0x000000ffff028224 */ /* 0x001fe200078e0034 */
[----:B------:R-:W-:Y:S01]  /*23f20*/  PRMT R46, RZ, 0x7610, R46 ;  /* 0x00007610ff2e7816 */ /* 0x000fe2000000002e */
[----:B------:R-:W-:Y:S01]  /*23f30*/  @!P0 IMAD.MOV.U32 R3, RZ, RZ, R56 ;  /* 0x000000ffff038224 */ /* 0x000fe200078e0038 */
[----:B------:R-:W-:-:S04]  /*23f40*/  PRMT R45, RZ, 0x7610, R45 ;  /* 0x00007610ff2d7816 */ /* 0x000fc8000000002d */
[----:B------:R0:W4:Y:S04]  /*23f50*/  @!P0 LDG.E.U16 R46, desc[UR50][R2.64] ;  /* 0x00000032022e8981 */ /* 0x000128000c1e1500 */
[----:B--2---:R-:W-:Y:S04]  /*23f60*/  STL [R1+0x30b8], R48 ;  /* 0x0030b83001007387 */ /* 0x004fe80000100800 */
[----:B---3--:R-:W-:Y:S04]  /*23f70*/  STL [R1+0x30bc], R47 ;  /* 0x0030bc2f01007387 */ /* 0x008fe80000100800 */
[----:B------:R-:W2:Y:S04]  /*23f80*/  LDL R52, [R1+0x1b98] ;  /* 0x001b980001347983 */ /* 0x000ea80000100800 */
[----:B------:R-:W3:Y:S01]  /*23f90*/  LDL R50, [R1+0x1b9c] ;  /* 0x001b9c0001327983 */ /* 0x000ee20000100800 */
[----:B------:R-:W-:-:S02]  /*23fa0*/  PRMT R44, RZ, 0x7610, R44 ;  /* 0x00007610ff2c7816 */ /* 0x000fc4000000002c */
[----:B------:R-:W-:Y:S01]  /*23fb0*/  PRMT R43, RZ, 0x7610, R43 ;  /* 0x00007610ff2b7816 */ /* 0x000fe2000000002b */
[----:B----4-:R-:W4:Y:S01]  /*23fc0*/  LDL R49, [R1+0x1e90] ;  /* 0x001e900001317983 */ /* 0x010f220000100800 */
[----:B0-----:R-:W-:Y:S02]  /*23fd0*/  @!P0 IMAD.MOV.U32 R3, RZ, RZ, R55 ;  /* 0x000000ffff038224 */ /* 0x001fe400078e0037 */
[----:B------:R-:W-:-:S05]  /*23fe0*/  @!P0 IMAD.MOV.U32 R2, RZ, RZ, R54 ;  /* 0x000000ffff028224 */ /* 0x000fca00078e0036 */
[----:B------:R0:W4:Y:S02]  /*23ff0*/  @!P0 LDG.E.U16 R45, desc[UR50][R2.64] ;  /* 0x00000032022d8981 */ /* 0x000124000c1e1500 */
[----:B0-----:R-:W-:Y:S02]  /*24000*/  @!P0 IMAD.MOV.U32 R2, RZ, RZ, R51 ;  /* 0x000000ffff028224 */ /* 0x001fe400078e0033 */
[----:B------:R-:W-:-:S05]  /*24010*/  @!P0 IMAD.MOV.U32 R3, RZ, RZ, R53 ;  /* 0x000000ffff038224 */ /* 0x000fca00078e0035 */
[----:B------:R2:W4:Y:S02]  /*24020*/  @!P0 LDG.E.U16 R44, desc[UR50][R2.64] ;  /* 0x00000032022c8981 */ /* 0x000524000c1e1500 */
[----:B--2---:R-:W-:Y:S02]  /*24030*/  @!P0 IMAD.MOV.U32 R3, RZ, RZ, R52 ;  /* 0x000000ffff038224 */ /* 0x004fe400078e0034 */
[----:B---3--:R-:W-:-:S05]  /*24040*/  @!P0 IMAD.MOV.U32 R2, RZ, RZ, R50 ;  /* 0x000000ffff028224 */ /* 0x008fca00078e0032 */
[----:B------:R-:W2:Y:S04]  /*24050*/  @!P0 LDG.E.U16 R43, desc[UR50][R2.64] ;  /* 0x00000032022b8981 */ /* 0x000ea8000c1e1500 */
[----:B------:R0:W-:Y:S04]  /*24060*/  STL [R1+0x30c0], R46 ;  /* 0x0030c02e01007387 */ /* 0x0001e80000100800 */
[----:B0-----:R-:W3:Y:S04]  /*24070*/  LDL R46, [R1+0x1b78] ;  /* 0x001b7800012e7983 */ /* 0x001ee80000100800 */
[----:B----4-:R0:W-:Y:S04]  /*24080*/  STL [R1+0x30c4], R45 ;  /* 0x0030c42d01007387 */ /* 0x0101e80000100800 */
[----:B------:R-:W4:Y:S04]  /*24090*/  LDL R51, [R1+0x1b74] ;  /* 0x001b740001337983 */ /* 0x000f280000100800 */
[----:B------:R-:W4:Y:S04]  /*240a0*/  LDL R48, [R1+0x1e98] ;  /* 0x001e980001307983 */ /* 0x000f280000100800 */
[----:B------:R-:W4:Y:S04]  /*240b0*/  LDL R47, [R1+0x1ed0] ;  /* 0x001ed000012f7983 */ /* 0x000f280000100800 */
[----:B------:R1:W-:Y:S04]  /*240c0*/  STL [R1+0x30c8], R44 ;  /* 0x0030c82c01007387 */ /* 0x0003e80000100800 */
[----:B0-----:R-:W4:Y:S04]  /*240d0*/  LDL R45, [R1+0x1ed8] ;  /* 0x001ed800012d7983 */ /* 0x001f280000100800 */
[----:B-1----:R-:W4:Y:S01]  /*240e0*/  LDL R44, [R1+0x1e94] ;  /* 0x001e9400012c7983 */ /* 0x002f220000100800 */
[----:B------:R-:W-:-:S03]  /*240f0*/  PRMT R42, RZ, 0x7610, R42 ;  /* 0x00007610ff2a7816 */ /* 0x000fc6000000002a */
[----:B--2---:R0:W-:Y:S04]  /*24100*/  STL [R1+0x30cc], R43 ;  /* 0x0030cc2b01007387 */ /* 0x0041e80000100800 */
[----:B------:R-:W2:Y:S01]  /*24110*/  LDL R50, [R1+0x1e9c] ;  /* 0x001e9c0001327983 */ /* 0x000ea20000100800 */
[----:B------:R-:W-:Y:S01]  /*24120*/  @!P0 IMAD.MOV.U32 R2, RZ, RZ, R49 ;  /* 0x000000ffff028224 */ /* 0x000fe200078e0031 */
[----:B------:R-:W-:Y:S02]  /*24130*/  PRMT R41, RZ, 0x7610, R41 ;  /* 0x00007610ff297816 */ /* 0x000fe40000000029 */
[----:B------:R-:W-:Y:S02]  /*24140*/  PRMT R40, RZ, 0x7610, R40 ;  /* 0x00007610ff287816 */ /* 0x000fe40000000028 */
[----:B------:R-:W-:Y:S01]  /*24150*/  PRMT R39, RZ, 0x7610, R39 ;  /* 0x00007610ff277816 */ /* 0x000fe20000000027 */
[----:B------:R-:W2:Y:S01]  /*24160*/  LDL R49, [R1+0x1ed4] ;  /* 0x001ed40001317983 */ /* 0x000ea20000100800 */
[----:B---3--:R-:W-:-:S03]  /*24170*/  @!P0 IMAD.MOV.U32 R3, RZ, RZ, R46 ;  /* 0x000000ffff038224 */ /* 0x008fc600078e002e */
[----:B------:R-:W3:Y:S04]  /*24180*/  LDL R46, [R1+0x1f10] ;  /* 0x001f1000012e7983 */ /* 0x000ee80000100800 */
[----:B------:R4:W3:Y:S02]  /*24190*/  @!P0 LDG.E.U16 R42, desc[UR50][R2.64] ;  /* 0x00000032022a8981 */ /* 0x0008e4000c1e1500 */
[----:B----4-:R-:W-:Y:S02]  /*241a0*/  @!P0 IMAD.MOV.U32 R3, RZ, RZ, R51 ;  /* 0x000000ffff038224 */ /* 0x010fe400078e0033 */
[----:B------:R-:W-:-:S05]  /*241b0*/  @!P0 IMAD.MOV.U32 R2, RZ, RZ, R48 ;  /* 0x000000ffff028224 */ /* 0x000fca00078e0030 */
[----:B------:R1:W4:Y:S02]  /*241c0*/  @!P0 LDG.E.U16 R41, desc[UR50][R2.64] ;  /* 0x0000003202298981 */ /* 0x000324000c1e1500 */
[----:B-1----:R-:W-:Y:S02]  /*241d0*/  @!P0 IMAD.MOV.U32 R2, RZ, RZ, R47 ;  /* 0x000000ffff028224 */ /* 0x002fe400078e002f */
[----:B------:R-:W-:-:S05]  /*241e0*/  @!P0 IMAD.MOV.U32 R3, RZ, RZ, R44 ;  /* 0x000000ffff038224 */ /* 0x000fca00078e002c */
[----:B------:R1:W4:Y:S02]  /*241f0*/  @!P0 LDG.E.U16 R40, desc[UR50][R2.64] ;  /* 0x0000003202288981 */ /* 0x000324000c1e1500 */
[----:B-1----:R-:W-:Y:S02]  /*24200*/  @!P0 IMAD.MOV.U32 R2, RZ, RZ, R45 ;  /* 0x000000ffff028224 */ /* 0x002fe400078e002d */
[----:B--2---:R-:W-:-:S05]  /*24210*/  @!P0 IMAD.MOV.U32 R3, RZ, RZ, R50 ;  /* 0x000000ffff038224 */ /* 0x004fca00078e0032 */
[----:B------:R1:W2:Y:S04]  /*24220*/  @!P0 LDG.E.U16 R39, desc[UR50][R2.64] ;  /* 0x0000003202278981 */ /* 0x0002a8000c1e1500 */
[----:B---3--:R3:W-:Y:S04]  /*24230*/  STL [R1+0x30d0], R42 ;  /* 0x0030d02a01007387 */ /* 0x0087e80000100800 */
[----:B------:R-:W2:Y:S04]  /*24240*/  LDL R48, [R1+0x1edc] ;  /* 0x001edc0001307983 */ /* 0x000ea80000100800 */
[----:B0-----:R-:W2:Y:S04]  /*24250*/  LDL R43, [R1+0x1f18] ;  /* 0x001f1800012b7983 */ /* 0x001ea80000100800 */
[----:B----4-:R-:W-:Y:S04]  /*24260*/  STL [R1+0x30d4], R41 ;  /* 0x0030d42901007387 */ /* 0x010fe80000100800 */
[----:B------:R-:W4:Y:S04]  /*24270*/  LDL R47, [R1+0x1f14] ;  /* 0x001f1400012f7983 */ /* 0x000f280000100800 */
[----:B---3--:R-:W3:Y:S04]  /*24280*/  LDL R42, [R1+0x1f48] ;  /* 0x001f4800012a7983 */ /* 0x008ee80000100800 */
[----:B------:R-:W3:Y:S04]  /*24290*/  LDL R44, [R1+0x1f44] ;  /* 0x001f4400012c7983 */ /* 0x000ee80000100800 */
[----:B------:R0:W-:Y:S04]  /*242a0*/  STL [R1+0x30d8], R40 ;  /* 0x0030d82801007387 */ /* 0x0001e80000100800 */
[----:B------:R-:W3:Y:S01]  /*242b0*/  LDL R45, [R1+0x1f1c] ;  /* 0x001f1c00012d7983 */ /* 0x000ee20000100800 */
[----:B------:R-:W-:Y:S01]  /*242c0*/  PRMT R38, RZ, 0x7610, R38 ;  /* 0x00007610ff267816 */ /* 0x000fe20000000026 */
[----:B-1----:R-:W-:-:S02]  /*242d0*/  @!P0 IMAD.MOV.U32 R2, RZ, RZ, R46 ;  /* 0x000000ffff028224 */ /* 0x002fc400078e002e */
[----:B------:R-:W-:Y:S01]  /*242e0*/  @!P0 IMAD.MOV.U32 R3, RZ, RZ, R49 ;  /* 0x000000ffff038224 */ /* 0x000fe200078e0031 */
[----:B------:R-:W-:-:S04]  /*242f0*/  PRMT R37, RZ, 0x7610, R37 ;  /* 0x00007610ff257816 */ /* 0x000fc80000000025 */
[----:B------:R1:W3:Y:S04]  /*24300*/  @!P0 LDG.E.U16 R38, desc[UR50][R2.64] ;  /* 0x0000003202268981 */ /* 0x0002e8000c1e1500 */
[----:B--2---:R2:W-:Y:S04]  /*24310*/  STL [R1+0x30dc], R39 ;  /* 0x0030dc2701007387 */ /* 0x0045e80000100800 */
[----:B------:R-:W2:Y:S04]  /*24320*/  LDL R46, [R1+0x1b5c] ;  /* 0x001b5c00012e7983 */ /* 0x000ea80000100800 */
[----:B0-----:R-:W2:Y:S01]  /*24330*/  LDL R40, [R1+0x1e50] ;  /* 0x001e500001287983 */ /* 0x001ea20000100800 */
[----:B-1----:R-:W-:-:S02]  /*24340*/  @!P0 IMAD.MOV.U32 R2, RZ, RZ, R43 ;  /* 0x000000ffff028224 */ /* 0x002fc400078e002b */
[----:B------:R-:W-:Y:S01]  /*24350*/  @!P0 IMAD.MOV.U32 R3, RZ, RZ, R48 ;  /* 0x000000ffff038224 */ /* 0x000fe200078e0030 */
[----:B------:R-:W-:Y:S02]  /*24360*/  PRMT R36, RZ, 0x7610, R36 ;  /* 0x00007610ff247816 */ /* 0x000fe40000000024 */
[----:B------:R-:W-:Y:S02]  /*24370*/  PRMT R35, RZ, 0x7610, R35 ;  /* 0x00007610ff237816 */ /* 0x000fe40000000023 */
[----:B------:R-:W-:Y:S01]  /*24380*/  PRMT R34, RZ, 0x7610, R34 ;  /* 0x00007610ff227816 */ /* 0x000fe20000000022 */
[----:B------:R-:W2:Y:S04]  /*24390*/  LDL R41, [R1+0x1e4c] ;  /* 0x001e4c0001297983 */ /* 0x000ea80000100800 */
[----:B------:R4:W2:Y:S02]  /*243a0*/  @!P0 LDG.E.U16 R37, desc[UR50][R2.64] ;  /* 0x0000003202258981 */ /* 0x0008a4000c1e1500 */
[----:B----4-:R-:W-:-:S02]  /*243b0*/  @!P0 IMAD.MOV.U32 R3, RZ, RZ, R47 ;  /* 0x000000ffff038224 */ /* 0x010fc400078e002f */
[----:B---3--:R-:W-:-:S05]  /*243c0*/  @!P0 IMAD.MOV.U32 R2, RZ, RZ, R42 ;  /* 0x000000ffff028224 */ /* 0x008fca00078e002a */
[----:B------:R0:W3:Y:S02]  /*243d0*/  @!P0 LDG.E.U16 R36, desc[UR50][R2.64] ;  /* 0x0000003202248981 */ /* 0x0000e4000c1e1500 */
[----:B0-----:R-:W-:Y:S02]  /*243e0*/  @!P0 IMAD.MOV.U32 R2, RZ, RZ, R44 ;  /* 0x000000ffff028224 */ /* 0x001fe400078e002c */
[----:B------:R-:W-:-:S05]  /*243f0*/  @!P0 IMAD.MOV.U32 R3, RZ, RZ, R45 ;  /* 0x000000ffff038224 */ /* 0x000fca00078e002d */
[----:B------:R0:W4:Y:S04]  /*24400*/  @!P0 LDG.E.U16 R35, desc[UR50][R2.64] ;  /* 0x0000003202238981 */ /* 0x000128000c1e1500 */
[----:B------:R-:W-:Y:S04]  /*24410*/  STL [R1+0x30e0], R38 ;  /* 0x0030e02601007387 */ /* 0x000fe80000100800 */
[----:B------:R-:W4:Y:S04]  /*24420*/  LDL R43, [R1+0x1e48] ;  /* 0x001e4800012b7983 */ /* 0x000f280000100800 */
[----:B--2---:R-:W2:Y:S01]  /*24430*/  LDL R39, [R1+0x1e14] ;  /* 0x001e140001277983 */ /* 0x004ea20000100800 */
[----:B0-----:R-:W-:-:S02]  /*24440*/  @!P0 IMAD.MOV.U32 R3, RZ, RZ, R46 ;  /* 0x000000ffff038224 */ /* 0x001fc400078e002e */
[----:B------:R-:W-:-:S05]  /*24450*/  @!P0 IMAD.MOV.U32 R2, RZ, RZ, R40 ;  /* 0x000000ffff028224 */ /* 0x000fca00078e0028 */
[----:B------:R0:W2:Y:S04]  /*24460*/  @!P0 LDG.E.U16 R34, desc[UR50][R2.64] ;  /* 0x0000003202228981 */ /* 0x0000a8000c1e1500 */
[----:B------:R1:W-:Y:S04]  /*24470*/  STL [R1+0x30e4], R37 ;  /* 0x0030e42501007387 */ /* 0x0003e80000100800 */
[----:B------:R-:W2:Y:S04]  /*24480*/  LDL R42, [R1+0x1e0c] ;  /* 0x001e0c00012a7983 */ /* 0x000ea80000100800 */
[----:B-1----:R-:W2:Y:S04]  /*24490*/  LDL R37, [R1+0x1e10] ;  /* 0x001e100001257983 */ /* 0x002ea80000100800 */
[----:B---3--:R1:W-:Y:S04]  /*244a0*/  STL [R1+0x30e8], R36 ;  /* 0x0030e82401007387 */ /* 0x0083e80000100800 */
[----:B------:R-:W3:Y:S04]  /*244b0*/  LDL R45, [R1+0x1e08] ;  /* 0x001e0800012d7983 */ /* 0x000ee80000100800 */
[----:B------:R-:W3:Y:S04]  /*244c0*/  LDL R44, [R1+0x1dd0] ;  /* 0x001dd000012c7983 */ /* 0x000ee80000100800 */
[----:B------:R-:W3:Y:S04]  /*244d0*/  LDL R38, [R1+0x1dd4] ;  /* 0x001dd40001267983 */ /* 0x000ee80000100800 */
[----:B------:R-:W3:Y:S04]  /*244e0*/  LDL.LU R60, [R1+0x1f40] ;  /* 0x001f4000013c7983 */ /* 0x000ee80000300800 */
[----:B----4-:R4:W-:Y:S04]  /*244f0*/  STL [R1+0x30ec], R35 ;  /* 0x0030ec2301007387 */ /* 0x0109e80000100800 */
[----:B-1----:R-:W3:Y:S04]  /*24500*/  LDL R36, [R1+0x1dcc] ;  /* 0x001dcc0001247983 */ /* 0x002ee80000100800 */
[----:B------:R-:W3:Y:S01]  /*24510*/  LDL R40, [R1+0x1dc8] ;  /* 0x001dc80001287983 */ /* 0x000ee20000100800 */
[----:B------:R-:W-:Y:S01]  /*24520*/  PRMT R33, RZ, 0x7610, R33 ;  /* 0x00007610ff217816 */ /* 0x000fe20000000021 */
[----:B0-----:R-:W-:-:S02]  /*24530*/  @!P0 IMAD.MOV.U32 R2, RZ, RZ, R41 ;  /* 0x000000ffff028224 */ /* 0x001fc400078e0029 */
[----:B------:R-:W-:Y:S01]  /*24540*/  @!P0 IMAD.MOV.U32 R3, RZ, RZ, R43 ;  /* 0x000000ffff038224 */ /* 0x000fe200078e002b */
[----:B------:R-:W-:-:S04]  /*24550*/  PRMT R32, RZ, 0x7610, R32 ;  /* 0x00007610ff207816 */ /* 0x000fc80000000020 */
[----:B------:R0:W3:Y:S04]  /*24560*/  @!P0 LDG.E.U16 R33, desc[UR50][R2.64] ;  /* 0x0000003202218981 */ /* 0x0000e8000c1e1500 */
[----:B--2---:R1:W-:Y:S04]  /*24570*/  STL [R1+0x30f0], R34 ;  /* 0x0030f02201007387 */ /* 0x0043e80000100800 */
[----:B------:R-:W2:Y:S04]  /*24580*/  LDL R43, [R1+0x1d90] ;  /* 0x001d9000012b7983 */ /* 0x000ea80000100800 */
[----:B------:R-:W2:Y:S01]  /*24590*/  LDL R41, [R1+0x1d94] ;  /* 0x001d940001297983 */ /* 0x000ea20000100800 */
[----:B0-----:R-:W-:Y:S01]  /*245a0*/  @!P0 IMAD.MOV.U32 R2, RZ, RZ, R39 ;  /* 0x000000ffff028224 */ /* 0x001fe200078e0027 */
[----:B------:R-:W-:-:S02]  /*245b0*/  PRMT R31, RZ, 0x7610, R31 ;  /* 0x00007610ff1f7816 */ /* 0x000fc4000000001f */
[----:B------:R-:W2:Y:S04]  /*245c0*/  LDL R39, [R1+0x1d88] ;  /* 0x001d880001277983 */ /* 0x000ea80000100800 */
[----:B----4-:R-:W4:Y:S01]  /*245d0*/  LDL R35, [R1+0x1d54] ;  /* 0x001d540001237983 */ /* 0x010f220000100800 */
[----:B------:R-:W-:-:S03]  /*245e0*/  PRMT R30, RZ, 0x7610, R30 ;  /* 0x00007610ff1e7816 */ /* 0x000fc6000000001e */
[----:B-1----:R-:W4:Y:S01]  /*245f0*/  LDL R34, [R1+0x1d4c] ;  /* 0x001d4c0001227983 */ /* 0x002f220000100800 */
[----:B------:R-:W-:-:S03]  /*24600*/  @!P0 IMAD.MOV.U32 R3, RZ, RZ, R37 ;  /* 0x000000ffff038224 */ /* 0x000fc600078e0025 */
[----:B------:R-:W4:Y:S04]  /*24610*/  LDL R37, [R1+0x1d8c] ;  /* 0x001d8c0001257983 */ /* 0x000f280000100800 */
[----:B------:R0:W4:Y:S02]  /*24620*/  @!P0 LDG.E.U16 R32, desc[UR50][R2.64] ;  /* 0x0000003202208981 */ /* 0x000124000c1e1500 */
[----:B0-----:R-:W-:Y:S02]  /*24630*/  @!P0 IMAD.MOV.U32 R2, RZ, RZ, R42 ;  /* 0x000000ffff028224 */ /* 0x001fe400078e002a */
[----:B------:R-:W4:Y:S01]  /*24640*/  LDL R42, [R1+0x1d50] ;  /* 0x001d5000012a7983 */ /* 0x000f220000100800 */
[----:B---3--:R-:W-:-:S05]  /*24650*/  @!P0 IMAD.MOV.U32 R3, RZ, RZ, R45 ;  /* 0x000000ffff038224 */ /* 0x008fca00078e002d */
[----:B------:R0:W3:Y:S02]  /*24660*/  @!P0 LDG.E.U16 R31, desc[UR50][R2.64] ;  /* 0x00000032021f8981 */ /* 0x0000e4000c1e1500 */
[----:B0-----:R-:W-:Y:S02]  /*24670*/  @!P0 IMAD.MOV.U32 R2, RZ, RZ, R38 ;  /* 0x000000ffff028224 */ /* 0x001fe400078e0026 */
[----:B------:R-:W-:Y:S01]  /*24680*/  @!P0 IMAD.MOV.U32 R3, RZ, RZ, R44 ;  /* 0x000000ffff038224 */ /* 0x000fe200078e002c */
[----:B------:R-:W3:Y:S01]  /*24690*/  LDL R38, [R1+0x1d48] ;  /* 0x001d480001267983 */ /* 0x000ee20000100800 */
[----:B------:R-:W-:Y:S02]  /*246a0*/  PRMT R29, RZ, 0x7610, R29 ;  /* 0x00007610ff1d7816 */ /* 0x000fe4000000001d */
[----:B------:R-:W-:Y:S02]  /*246b0*/  PRMT R28, RZ, 0x7610, R28 ;  /* 0x00007610ff1c7816 */ /* 0x000fe4000000001c */
[----:B------:R-:W-:Y:S01]  /*246c0*/  PRMT R27, RZ, 0x7610, R27 ;  /* 0x00007610ff1b7816 */ /* 0x000fe2000000001b */
[----:B------:R0:W3:Y:S01]  /*246d0*/  @!P0 LDG.E.U16 R30, desc[UR50][R2.64] ;  /* 0x00000032021e8981 */ /* 0x0000e2000c1e1500 */
[----:B------:R-:W-:-:S02]  /*246e0*/  PRMT R26, RZ, 0x7610, R26 ;  /* 0x00007610ff1a7816 */ /* 0x000fc4000000001a */
[----:B------:R-:W-:Y:S02]  /*246f0*/  PRMT R25, RZ, 0x7610, R25 ;  /* 0x00007610ff197816 */ /* 0x000fe40000000019 */
[----:B------:R-:W-:Y:S02]  /*24700*/  PRMT R24, RZ, 0x7610, R24 ;  /* 0x00007610ff187816 */ /* 0x000fe40000000018 */
[----:B------:R-:W-:Y:S01]  /*24710*/  PRMT R23, RZ, 0x7610, R23 ;  /* 0x00007610ff177816 */ /* 0x000fe20000000017 */
[----:B------:R-:W3:Y:S01]  /*24720*/  LDL R44, [R1+0x1c50] ;  /* 0x001c5000012c7983 */ /* 0x000ee20000100800 */
[----:B0-----:R-:W-:-:S03]  /*24730*/  @!P0 IMAD.MOV.U32 R2, RZ, RZ, R36 ;  /* 0x000000ffff028224 */ /* 0x001fc600078e0024 */
[----:B------:R-:W3:Y:S01]  /*24740*/  LDL R36, [R1+0x1d14] ;  /* 0x001d140001247983 */ /* 0x000ee20000100800 */
[----:B------:R-:W-:-:S03]  /*24750*/  @!P0 IMAD.MOV.U32 R3, RZ, RZ, R40 ;  /* 0x000000ffff038224 */ /* 0x000fc600078e0028 */
[----:B------:R-:W3:Y:S04]  /*24760*/  LDL R40, [R1+0x1d10] ;  /* 0x001d100001287983 */ /* 0x000ee80000100800 */
[----:B------:R2:W3:Y:S02]  /*24770*/  @!P0 LDG.E.U16 R29, desc[UR50][R2.64] ;  /* 0x00000032021d8981 */ /* 0x0004e4000c1e1500 */
[----:B--2---:R-:W-:Y:S02]  /*24780*/  @!P0 IMAD.MOV.U32 R2, RZ, RZ, R41 ;  /* 0x000000ffff028224 */ /* 0x004fe400078e0029 */
[----:B------:R-:W-:Y:S01]  /*24790*/  @!P0 IMAD.MOV.U32 R3, RZ, RZ, R43 ;  /* 0x000000ffff038224 */ /* 0x000fe200078e002b */
[----:B------:R-:W2:Y:S04]  /*247a0*/  LDL R41, [R1+0x1d0c] ;  /* 0x001d0c0001297983 */ /* 0x000ea80000100800 */
[----:B------:R-:W2:Y:S04]  /*247b0*/  LDL R43, [R1+0x1d08] ;  /* 0x001d0800012b7983 */ /* 0x000ea80000100800 */
[----:B------:R4:W2:Y:S02]  /*247c0*/  @!P0 LDG.E.U16 R28, desc[UR50][R2.64] ;  /* 0x00000032021c8981 */ /* 0x0008a4000c1e1500 */
[----:B----4-:R-:W-:-:S02]  /*247d0*/  @!P0 IMAD.MOV.U32 R2, RZ, RZ, R37 ;  /* 0x000000ffff028224 */ /* 0x010fc400078e0025 */
[----:B------:R-:W-:Y:S01]  /*247e0*/  @!P0 IMAD.MOV.U32 R3, RZ, RZ, R39 ;  /* 0x000000ffff038224 */ /* 0x000fe200078e0027 */
[----:B------:R-:W4:Y:S04]  /*247f0*/  LDL R37, [R1+0x1cd4] ;  /* 0x001cd40001257983 */ /* 0x000f280000100800 */
[----:B------:R-:W4:Y:S04]  /*24800*/  LDL R39, [R1+0x1cd0] ;  /* 0x001cd00001277983 */ /* 0x000f280000100800 */
[----:B------:R0:W4:Y:S02]  /*24810*/  @!P0 LDG.E.U16 R27, desc[UR50][R2.64] ;  /* 0x00000032021b8981 */ /* 0x000124000c1e1500 */
[----:B0-----:R-:W-:-:S02]  /*24820*/  @!P0 IMAD.MOV.U32 R2, RZ, RZ, R35 ;  /* 0x000000ffff028224 */ /* 0x001fc400078e0023 */
[----:B------:R-:W-:Y:S01]  /*24830*/  @!P0 IMAD.MOV.U32 R3, RZ, RZ, R42 ;  /* 0x000000ffff038224 */ /* 0x000fe200078e002a */
[----:B------:R-:W4:Y:S04]  /*24840*/  LDL R35, [R1+0x1ccc] ;  /* 0x001ccc0001237983 */ /* 0x000f280000100800 */
[----:B------:R-:W4:Y:S04]  /*24850*/  LDL R42, [R1+0x1cc8] ;  /* 0x001cc800012a7983 */ /* 0x000f280000100800 */
[----:B------:R0:W4:Y:S02]  /*24860*/  @!P0 LDG.E.U16 R26, desc[UR50][R2.64] ;  /* 0x00000032021a8981 */ /* 0x000124000c1e1500 */
[----:B0-----:R-:W-:-:S02]  /*24870*/  @!P0 IMAD.MOV.U32 R2, RZ, RZ, R34 ;  /* 0x000000ffff028224 */ /* 0x001fc400078e0022 */
[----:B------:R-:W4:Y:S01]  /*24880*/  LDL R34, [R1+0x1c94] ;  /* 0x001c940001227983 */ /* 0x000f220000100800 */
[----:B---3--:R-:W-:-:S03]  /*24890*/  @!P0 IMAD.MOV.U32 R3, RZ, RZ, R38 ;  /* 0x000000ffff038224 */ /* 0x008fc600078e0026 */
[----:B------:R-:W3:Y:S04]  /*248a0*/  LDL R38, [R1+0x1c90] ;  /* 0x001c900001267983 */ /* 0x000ee80000100800 */
[----:B------:R0:W3:Y:S02]  /*248b0*/  @!P0 LDG.E.U16 R25, desc[UR50][R2.64] ;  /* 0x0000003202198981 */ /* 0x0000e4000c1e1500 */
[----:B0-----:R-:W-:Y:S02]  /*248c0*/  @!P0 IMAD.MOV.U32 R2, RZ, RZ, R36 ;  /* 0x000000ffff028224 */ /* 0x001fe400078e0024 */
[----:B------:R-:W3:Y:S01]  /*248d0*/  LDL R36, [R1+0x1c8c] ;  /* 0x001c8c0001247983 */ /* 0x000ee20000100800 */
[----:B------:R-:W-:-:S03]  /*248e0*/  @!P0 IMAD.MOV.U32 R3, RZ, RZ, R40 ;  /* 0x000000ffff038224 */ /* 0x000fc600078e0028 */
[----:B------:R-:W3:Y:S04]  /*248f0*/  LDL R40, [R1+0x1c88] ;  /* 0x001c880001287983 */ /* 0x000ee80000100800 */
[----:B------:R2:W3:Y:S01]  /*24900*/  @!P0 LDG.E.U16 R24, desc[UR50][R2.64] ;  /* 0x0000003202188981 */ /* 0x0004e2000c1e1500 */
[----:B------:R-:W-:Y:S01]  /*24910*/  PRMT R22, RZ, 0x7610, R22 ;  /* 0x00007610ff167816 */ /* 0x000fe20000000016 */
[----:B--2---:R-:W-:Y:S02]  /*24920*/  @!P0 IMAD.MOV.U32 R2, RZ, RZ, R41 ;  /* 0x000000ffff028224 */ /* 0x004fe400078e0029 */
[----:B------:R-:W-:Y:S01]  /*24930*/  @!P0 IMAD.MOV.U32 R3, RZ, RZ, R43 ;  /* 0x000000ffff038224 */ /* 0x000fe200078e002b */
[----:B------:R-:W2:Y:S01]  /*24940*/  LDL R41, [R1+0x1c54] ;  /* 0x001c540001297983 */ /* 0x000ea20000100800 */
[----:B------:R-:W-:-:S03]  /*24950*/  PRMT R21, RZ, 0x7610, R21 ;  /* 0x00007610ff157816 */ /* 0x000fc60000000015 */
[----:B------:R-:W2:Y:S04]  /*24960*/  LDL R43, [R1+0x1c10] ;  /* 0x001c1000012b7983 */ /* 0x000ea80000100800 */
[----:B------:R4:W2:Y:S02]  /*24970*/  @!P0 LDG.E.U16 R23, desc[UR50][R2.64] ;  /* 0x0000003202178981 */ /* 0x0008a4000c1e1500 */
[----:B----4-:R-:W-:Y:S02]  /*24980*/  @!P0 IMAD.MOV.U32 R2, RZ, RZ, R37 ;  /* 0x000000ffff028224 */ /* 0x010fe400078e0025 */
[----:B------:R-:W-:Y:S01]  /*24990*/  @!P0 IMAD.MOV.U32 R3, RZ, RZ, R39 ;  /* 0x000000ffff038224 */ /* 0x000fe200078e0027 */
[----:B------:R-:W4:Y:S04]  /*249a0*/  LDL R37, [R1+0x1c4c] ;  /* 0x001c4c0001257983 */ /* 0x000f280000100800 */
[----:B------:R-:W4:Y:S04]  /*249b0*/  LDL R39, [R1+0x1c48] ;  /* 0x001c480001277983 */ /* 0x000f280000100800 */
[----:B------:R0:W4:Y:S01]  /*249c0*/  @!P0 LDG.E.U16 R22, desc[UR50][R2.64] ;  /* 0x0000003202168981 */ /* 0x000122000c1e1500 */
[----:B------:R-:W-:Y:S01]  /*249d0*/  PRMT R20, RZ, 0x7610, R20 ;  /* 0x00007610ff147816 */ /* 0x000fe20000000014 */
        /* <DEDUP_REMOVED lines=12> */
[----:B------:R-:W-:Y:S01]  /*24aa0*/  PRMT R19, RZ, 0x7610, R19 ;  /* 0x00007610ff137816 */ /* 0x000fe20000000013 */
[----:B------:R-:W-:Y:S01]  /*24ab0*/  @!P0 IMAD.MOV.U32 R3, RZ, RZ, R40 ;  /* 0x000000ffff038224 */ /* 0x000fe200078e0028 */
[----:B------:R-:W-:-:S02]  /*24ac0*/  PRMT R18, RZ, 0x7610, R18 ;  /* 0x00007610ff127816 */ /* 0x000fc40000000012 */
[----:B------:R-:W-:Y:S01]  /*24ad0*/  PRMT R17, RZ, 0x7610, R17 ;  /* 0x00007610ff117816 */ /* 0x000fe20000000011 */
[----:B------:R-:W3:Y:S04]  /*24ae0*/  LDL R40, [R1+0x1bcc] ;  /* 0x001bcc0001287983 */ /* 0x000ee80000100800 */
[----:B------:R2:W3:Y:S02]  /*24af0*/  @!P0 LDG.E.U16 R19, desc[UR50][R2.64] ;  /* 0x0000003202138981 */ /* 0x0004e4000c1e1500 */
[----:B--2---:R-:W-:Y:S02]  /*24b00*/  @!P0 IMAD.MOV.U32 R2, RZ, RZ, R41 ;  /* 0x000000ffff028224 */ /* 0x004fe400078e0029 */
[----:B------:R-:W-:Y:S01]  /*24b10*/  @!P0 IMAD.MOV.U32 R3, RZ, RZ, R44 ;  /* 0x000000ffff038224 */ /* 0x000fe200078e002c */
[----:B------:R-:W2:Y:S01]  /*24b20*/  LDL R41, [R1+0x1bc8] ;  /* 0x001bc80001297983 */ /* 0x000ea20000100800 */
[----:B------:R-:W-:-:S02]  /*24b30*/  PRMT R16, RZ, 0x7610, R16 ;  /* 0x00007610ff107816 */ /* 0x000fc40000000010 */
[----:B------:R-:W-:Y:S02]  /*24b40*/  PRMT R15, RZ, 0x7610, R15 ;  /* 0x00007610ff0f7816 */ /* 0x000fe4000000000f */
[----:B------:R-:W-:Y:S01]  /*24b50*/  PRMT R14, RZ, 0x7610, R14 ;  /* 0x00007610ff0e7816 */ /* 0x000fe2000000000e */
[----:B------:R4:W2:Y:S04]  /*24b60*/  @!P0 LDG.E.U16 R18, desc[UR50][R2.64] ;  /* 0x0000003202128981 */ /* 0x0008a8000c1e1500 */
[----:B------:R-:W2:Y:S01]  /*24b70*/  LDL R44, [R1+0x1e6c] ;  /* 0x001e6c00012c7983 */ /* 0x000ea20000100800 */
[----:B----4-:R-:W-:Y:S02]  /*24b80*/  @!P0 IMAD.MOV.U32 R2, RZ, RZ, R37 ;  /* 0x000000ffff028224 */ /* 0x010fe400078e0025 */
[----:B------:R-:W-:Y:S01]  /*24b90*/  @!P0 IMAD.MOV.U32 R3, RZ, RZ, R39 ;  /* 0x000000ffff038224 */ /* 0x000fe200078e0027 */
[----:B------:R-:W4:Y:S04]  /*24ba0*/  LDL R37, [R1+0x1b94] ;  /* 0x001b940001257983 */ /* 0x000f280000100800 */
[----:B------:R-:W4:Y:S04]  /*24bb0*/  LDL R39, [R1+0x1b90] ;  /* 0x001b900001277983 */ /* 0x000f280000100800 */
[----:B------:R0:W4:Y:S02]  /*24bc0*/  @!P0 LDG.E.U16 R17, desc[UR50][R2.64] ;  /* 0x0000003202118981 */ /* 0x000124000c1e1500 */
[----:B0-----:R-:W-:-:S02]  /*24bd0*/  @!P0 IMAD.MOV.U32 R2, RZ, RZ, R42 ;  /* 0x000000ffff028224 */ /* 0x001fc400078e002a */
[----:B------:R-:W-:Y:S01]  /*24be0*/  @!P0 IMAD.MOV.U32 R3, RZ, RZ, R43 ;  /* 0x000000ffff038224 */ /* 0x000fe200078e002b */
[----:B------:R-:W-:Y:S01]  /*24bf0*/  PRMT R13, RZ, 0x7610, R13 ;  /* 0x00007610ff0d7816 */ /* 0x000fe2000000000d */
[----:B------:R-:W4:Y:S04]  /*24c00*/  LDL R43, [R1+0x1ea8] ;  /* 0x001ea800012b7983 */ /* 0x000f280000100800 */
[----:B------:R0:W4:Y:S04]  /*24c10*/  @!P0 LDG.E.U16 R16, desc[UR50][R2.64] ;  /* 0x0000003202108981 */ /* 0x000128000c1e1500 */
[----:B------:R-:W4:Y:S01]  /*24c20*/  LDL R42, [R1+0x1ea4] ;  /* 0x001ea400012a7983 */ /* 0x000f220000100800 */
[----:B0-----:R-:W-:-:S03]  /*24c30*/  @!P0 IMAD.MOV.U32 R2, RZ, RZ, R35 ;  /* 0x000000ffff028224 */ /* 0x001fc600078e0023 */
        /* <DEDUP_REMOVED lines=10> */
[----:B0-----:R-:W-:Y:S02]  /*24ce0*/  @!P0 IMAD.MOV.U32 R2, RZ, RZ, R40 ;  /* 0x000000ffff028224 */ /* 0x001fe400078e0028 */
[----:B--2---:R-:W-:Y:S01]  /*24cf0*/  @!P0 IMAD.MOV.U32 R3, RZ, RZ, R41 ;  /* 0x000000ffff038224 */ /* 0x004fe200078e0029 */
[----:B------:R-:W2:Y:S04]  /*24d00*/  LDL R40, [R1+0x1eac] ;  /* 0x001eac0001287983 */ /* 0x000ea80000100800 */
[----:B------:R-:W2:Y:S04]  /*24d10*/  LDL R41, [R1+0x1ee0] ;  /* 0x001ee00001297983 */ /* 0x000ea80000100800 */
[----:B------:R4:W2:Y:S01]  /*24d20*/  @!P0 LDG.E.U16 R13, desc[UR50][R2.64] ;  /* 0x00000032020d8981 */ /* 0x0008a2000c1e1500 */
[----:B------:R-:W-:Y:S01]  /*24d30*/  PRMT R11, RZ, 0x7610, R11 ;  /* 0x00007610ff0b7816 */ /* 0x000fe2000000000b */
[----:B----4-:R-:W-:-:S02]  /*24d40*/  @!P0 IMAD.MOV.U32 R2, RZ, RZ, R37 ;  /* 0x000000ffff028224 */ /* 0x010fc400078e0025 */
[----:B------:R-:W-:Y:S01]  /*24d50*/  @!P0 IMAD.MOV.U32 R3, RZ, RZ, R39 ;  /* 0x000000ffff038224 */ /* 0x000fe200078e0027 */
[----:B------:R-:W4:Y:S04]  /*24d60*/  LDL R37, [R1+0x1f20] ;  /* 0x001f200001257983 */ /* 0x000f280000100800 */
[----:B------:R-:W4:Y:S04]  /*24d70*/  LDL R39, [R1+0x1ee8] ;  /* 0x001ee80001277983 */ /* 0x000f280000100800 */
[----:B------:R-:W4:Y:S04]  /*24d80*/  LDL.LU R56, [R1+0x137c] ;  /* 0x00137c0001387983 */ /* 0x000f280000300800 */
[----:B------:R0:W4:Y:S04]  /*24d90*/  @!P0 LDG.E.U16 R12, desc[UR50][R2.64] ;  /* 0x00000032020c8981 */ /* 0x000128000c1e1500 */
[----:B------:R-:W4:Y:S01]  /*24da0*/  LDL.LU R61, [R1+0x1378] ;  /* 0x00137800013d7983 */ /* 0x000f220000300800 */
        /* <DEDUP_REMOVED lines=8> */
[----:B------:R-:W3:Y:S01]  /*24e30*/  LDL R34, [R1+0x1f24] ;  /* 0x001f240001227983 */ /* 0x000ee20000100800 */
[----:B------:R-:W-:Y:S02]  /*24e40*/  PRMT R10, RZ, 0x7610, R10 ;  /* 0x00007610ff0a7816 */ /* 0x000fe4000000000a */
[----:B------:R-:W-:Y:S01]  /*24e50*/  PRMT R9, RZ, 0x7610, R9 ;  /* 0x00007610ff097816 */ /* 0x000fe20000000009 */
[----:B------:R-:W0:Y:S01]  /*24e60*/  S2R R0, SR_TID.X ;  /* 0x0000000000007919 */ /* 0x000e220000002100 */
[----:B------:R-:W-:Y:S02]  /*24e70*/  PRMT R8, RZ, 0x7610, R8 ;  /* 0x00007610ff087816 */ /* 0x000fe40000000008 */
[----:B------:R-:W-:Y:S02]  /*24e80*/  PRMT R7, RZ, 0x7610, R7 ;  /* 0x00007610ff077816 */ /* 0x000fe40000000007 */
[----:B------:R-:W-:Y:S01]  /*24e90*/  PRMT R6, RZ, 0x7610, R6 ;  /* 0x00007610ff067816 */ /* 0x000fe20000000006 */
[----:B------:R1:W3:Y:S01]  /*24ea0*/  @!P0 LDG.E.U16 R10, desc[UR50][R2.64] ;  /* 0x00000032020a8981 */ /* 0x0002e2000c1e1500 */
[----:B------:R-:W-:-:S02]  /*24eb0*/  PRMT R5, RZ, 0x7610, R5 ;  /* 0x00007610ff057816 */ /* 0x000fc40000000005 */
[----:B------:R-:W-:Y:S01]  /*24ec0*/  PRMT R4, RZ, 0x7610, R4 ;  /* 0x00007610ff047816 */ /* 0x000fe20000000004 */
[----:B------:R-:W3:Y:S04]  /*24ed0*/  LDL.LU R58, [R1+0x1374] ;  /* 0x00137400013a7983 */ /* 0x000ee80000300800 */
[----:B------:R-:W3:Y:S04]  /*24ee0*/  LDL.LU R59, [R1+0x1370] ;  /* 0x00137000013b7983 */ /* 0x000ee80000300800 */
[----:B------:R-:W3:Y:S01]  /*24ef0*/  LDL.LU R57, [R1+0x136c] ;  /* 0x00136c0001397983 */ /* 0x000ee20000300800 */
[----:B-1----:R-:W-:-:S02]  /*24f00*/  @!P0 IMAD.MOV.U32 R2, RZ, RZ, R43 ;  /* 0x000000ffff028224 */ /* 0x002fc400078e002b */
[----:B------:R-:W-:-:S05]  /*24f10*/  @!P0 IMAD.MOV.U32 R3, RZ, RZ, R44 ;  /* 0x000000ffff038224 */ /* 0x000fca00078e002c */
[----:B------:R2:W3:Y:S02]  /*24f20*/  @!P0 LDG.E.U16 R9, desc[UR50][R2.64] ;  /* 0x0000003202098981 */ /* 0x0004e4000c1e1500 */
[----:B--2---:R-:W-:Y:S02]  /*24f30*/  @!P0 IMAD.MOV.U32 R2, RZ, RZ, R41 ;  /* 0x000000ffff028224 */ /* 0x004fe400078e0029 */
[----:B------:R-:W-:-:S05]  /*24f40*/  @!P0 IMAD.MOV.U32 R3, RZ, RZ, R42 ;  /* 0x000000ffff038224 */ /* 0x000fca00078e002a */
[----:B------:R4:W2:Y:S02]  /*24f50*/  @!P0 LDG.E.U16 R8, desc[UR50][R2.64] ;  /* 0x0000003202088981 */ /* 0x0008a4000c1e1500 */
[----:B----4-:R-:W-:Y:S02]  /*24f60*/  @!P0 IMAD.MOV.U32 R2, RZ, RZ, R39 ;  /* 0x000000ffff028224 */ /* 0x010fe400078e0027 */
[----:B------:R-:W-:-:S05]  /*24f70*/  @!P0 IMAD.MOV.U32 R3, RZ, RZ, R40 ;  /* 0x000000ffff038224 */ /* 0x000fca00078e0028 */
[----:B------:R1:W4:Y:S02]  /*24f80*/  @!P0 LDG.E.U16 R7, desc[UR50][R2.64] ;  /* 0x0000003202078981 */ /* 0x000324000c1e1500 */
[----:B-1----:R-:W-:Y:S01]  /*24f90*/  @!P0 IMAD.MOV.U32 R2, RZ, RZ, R37 ;  /* 0x000000ffff028224 */ /* 0x002fe200078e0025 */
[----:B0-----:R-:W-:Y:S01]  /*24fa0*/  LOP3.LUT R0, R0, 0x1f, RZ, 0xc0, !PT ;  /* 0x0000001f00007812 */ /* 0x001fe200078ec0ff */
[----:B------:R0:W-:Y:S04]  /*24fb0*/  STL [R1+0x1fc0], R60 ;  /* 0x001fc03c01007387 */ /* 0x0001e80000100800 */
[----:B------:R-:W-:Y:S02]  /*24fc0*/  IMAD.SHL.U32 R0, R0, 0x2, RZ ;  /* 0x0000000200007824 */ /* 0x000fe400078e00ff */
[----:B---3--:R-:W-:-:S05]  /*24fd0*/  @!P0 IMAD.MOV.U32 R3, RZ, RZ, R38 ;  /* 0x000000ffff038224 */ /* 0x008fca00078e0026 */
[----:B------:R1:W3:Y:S02]  /*24fe0*/  @!P0 LDG.E.U16 R6, desc[UR50][R2.64] ;  /* 0x0000003202068981 */ /* 0x0002e4000c1e1500 */
[----:B-1----:R-:W-:Y:S02]  /*24ff0*/  @!P0 IMAD.MOV.U32 R2, RZ, RZ, R35 ;  /* 0x000000ffff028224 */ /* 0x002fe400078e0023 */
[----:B------:R-:W-:-:S05]  /*25000*/  @!P0 IMAD.MOV.U32 R3, RZ, RZ, R36 ;  /* 0x000000ffff038224 */ /* 0x000fca00078e0024 */
[----:B------:R1:W3:Y:S02]  /*25010*/  @!P0 LDG.E.U16 R5, desc[UR50][R2.64] ;  /* 0x0000003202058981 */ /* 0x0002e4000c1e1500 */
[----:B-1----:R-:W-:Y:S02]  /*25020*/  @!P0 IMAD.MOV.U32 R2, RZ, RZ, R60 ;  /* 0x000000ffff028224 */ /* 0x002fe400078e003c */
[----:B------:R-:W-:-:S05]  /*25030*/  @!P0 IMAD.MOV.U32 R3, RZ, RZ, R34 ;  /* 0x000000ffff038224 */ /* 0x000fca00078e0022 */
[----:B------:R1:W3:Y:S01]  /*25040*/  @!P0 LDG.E.U16 R4, desc[UR50][R2.64] ;  /* 0x0000003202048981 */ /* 0x0002e2000c1e1500 */
[----:B0-----:R-:W-:-:S03]  /*25050*/  LOP3.LUT R60, R0, 0x30, RZ, 0x3c, !PT ;  /* 0x00000030003c7812 */ /* 0x001fc600078e3cff */
[----:B------:R-:W2:Y:S04]  /*25060*/  LDL.LU R3, [R1+0x1368] ;  /* 0x0013680001037983 */ /* 0x000ea80000300800 */
[----:B------:R-:W4:Y:S04]  /*25070*/  LDL.LU R34, [R1+0x1364] ;  /* 0x0013640001227983 */ /* 0x000f280000300800 */
        /* <DEDUP_REMOVED lines=9> */
[----:B------:R-:W-:Y:S04]  /*25110*/  STS.U16 [R60+UR5+0xe40], R56 ;  /* 0x000e40383c007988 */ /* 0x000fe80008000405 */
[----:B------:R-:W3:Y:S04]  /*25120*/  LDL.LU R44, [R1+0x133c] ;  /* 0x00133c00012c7983 */ /* 0x000ee80000300800 */
[----:B------:R0:W-:Y:S04]  /*25130*/  STS.U16 [R60+UR5+0xe00], R61 ;  /* 0x000e003d3c007988 */ /* 0x0001e80008000405 */
[----:B------:R-:W3:Y:S04]  /*25140*/  LDL.LU R45, [R1+0x1338] ;  /* 0x00133800012d7983 */ /* 0x000ee80000300800 */
[----:B0-----:R-:W3:Y:S04]  /*25150*/  LDL.LU R61, [R1+0x1334] ;  /* 0x00133400013d7983 */ /* 0x001ee80000300800 */
[----:B------:R-:W3:Y:S04]  /*25160*/  LDL.LU R46, [R1+0x1330] ;  /* 0x00133000012e7983 */ /* 0x000ee80000300800 */
[----:B------:R-:W3:Y:S04]  /*25170*/  LDL.LU R47, [R1+0x132c] ;  /* 0x00132c00012f7983 */ /* 0x000ee80000300800 */
[----:B------:R0:W-:Y:S04]  /*25180*/  STS.U16 [R60+UR5+0xec0], R58 ;  /* 0x000ec03a3c007988 */ /* 0x0001e80008000405 */
[----:B------:R-:W3:Y:S04]  /*25190*/  LDL.LU R48, [R1+0x1328] ;  /* 0x0013280001307983 */ /* 0x000ee80000300800 */
[----:B------:R1:W-:Y:S04]  /*251a0*/  STS.U16 [R60+UR5+0xe80], R59 ;  /* 0x000e803b3c007988 */ /* 0x0003e80008000405 */
[----:B------:R1:W-:Y:S04]  /*251b0*/  STS.U16 [R60+UR5+0xf40], R57 ;  /* 0x000f40393c007988 */ /* 0x0003e80008000405 */
[----:B0-----:R-:W3:Y:S04]  /*251c0*/  LDL.LU R58, [R1+0x1324] ;  /* 0x00132400013a7983 */ /* 0x001ee80000300800 */
[----:B-1----:R-:W3:Y:S04]  /*251d0*/  LDL.LU R59, [R1+0x1320] ;  /* 0x00132000013b7983 */ /* 0x002ee80000300800 */
        /* <DEDUP_REMOVED lines=9> */
[----:B--2---:R-:W-:Y:S04]  /*25270*/  STS.U16 [R60+UR5+0xf00], R3 ;  /* 0x000f00033c007988 */ /* 0x004fe80008000405 */
[----:B----4-:R-:W-:Y:S04]  /*25280*/  STS.U16 [R60+UR5+0xfc0], R34 ;  /* 0x000fc0223c007988 */ /* 0x010fe80008000405 */
[----:B---3--:R-:W-:Y:S04]  /*25290*/  STS.U16 [R60+UR5+0xf80], R35 ;  /* 0x000f80233c007988 */ /* 0x008fe80008000405 */
        /* <DEDUP_REMOVED lines=11> */
[----:B0-----:R-:W2:Y:S04]  /*25350*/  LDL.LU R61, [R1+0x12f8] ;  /* 0x0012f800013d7983 */ /* 0x001ea80000300800 */
[----:B------:R-:W-:Y:S04]  /*25360*/  STS.U16 [R60+UR5+0x1e80], R46 ;  /* 0x001e802e3c007988 */ /* 0x000fe80008000405 */
[----:B------:R-:W-:Y:S04]  /*25370*/  STS.U16 [R60+UR5+0x1f40], R47 ;  /* 0x001f402f3c007988 */ /* 0x000fe80008000405 */
[----:B------:R-:W-:Y:S04]  /*25380*/  STS.U16 [R60+UR5+0x1f00], R48 ;  /* 0x001f00303c007988 */ /* 0x000fe80008000405 */
[----:B------:R0:W-:Y:S04]  /*25390*/  STS.U16 [R60+UR5+0x1fc0], R58 ;  /* 0x001fc03a3c007988 */ /* 0x0001e80008000405 */
[----:B------:R1:W-:Y:S04]  /*253a0*/  STS.U16 [R60+UR5+0x1f80], R59 ;  /* 0x001f803b3c007988 */ /* 0x0003e80008000405 */
[----:B------:R-:W-:Y:S04]  /*253b0*/  STS.U16 [R60+UR5+0x2600], R49 ;  /* 0x002600313c007988 */ /* 0x000fe80008000405 */
[----:B------:R-:W-:Y:S04]  /*253c0*/  STS.U16 [R60+UR5+0x2640], R50 ;  /* 0x002640323c007988 */ /* 0x000fe80008000405 */
[----:B0-----:R-:W3:Y:S04]  /*253d0*/  LDL.LU R58, [R1+0x12f4] ;  /* 0x0012f400013a7983 */ /* 0x001ee80000300800 */
[----:B-1----:R-:W4:Y:S04]  /*253e0*/  LDL.LU R59, [R1+0x12f0] ;  /* 0x0012f000013b7983 */ /* 0x002f280000300800 */
[----:B------:R-:W4:Y:S04]  /*253f0*/  LDL.LU R3, [R1+0x12ec] ;  /* 0x0012ec0001037983 */ /* 0x000f280000300800 */
[----:B------:R-:W4:Y:S04]  /*25400*/  LDL.LU R34, [R1+0x12e8] ;  /* 0x0012e80001227983 */ /* 0x000f280000300800 */
[----:B------:R-:W4:Y:S04]  /*25410*/  LDL.LU R35, [R1+0x12e4] ;  /* 0x0012e40001237983 */ /* 0x000f280000300800 */
[----:B------:R-:W4:Y:S04]  /*25420*/  LDL.LU R36, [R1+0x121c] ;  /* 0x00121c0001247983 */ /* 0x000f280000300800 */
[----:B------:R-:W4:Y:S04]  /*25430*/  LDL.LU R37, [R1+0x1214] ;  /* 0x0012140001257983 */ /* 0x000f280000300800 */
[----:B------:R-:W4:Y:S04]  /*25440*/  LDL.LU R38, [R1+0x120c] ;  /* 0x00120c0001267983 */ /* 0x000f280000300800 */
[----:B------:R-:W-:Y:S04]  /*25450*/  STS.U16 [R60+UR5+0x2680], R51 ;  /* 0x002680333c007988 */ /* 0x000fe80008000405 */
        /* <DEDUP_REMOVED lines=11> */
[----:B------:R0:W-:Y:S04]  /*25510*/  STS.U16 [R60+UR5+0x2e40], R57 ;  /* 0x002e40393c007988 */ /* 0x0001e80008000405 */
[----:B------:R-:W4:Y:S04]  /*25520*/  LDL.LU R45, [R1+0x11dc] ;  /* 0x0011dc00012d7983 */ /* 0x000f280000300800 */
[----:B0-----:R-:W4:Y:S04]  /*25530*/  LDL.LU R57, [R1+0x11d8] ;  /* 0x0011d80001397983 */ /* 0x001f280000300800 */
[----:B------:R-:W4:Y:S04]  /*25540*/  LDL.LU R46, [R1+0x11d4] ;  /* 0x0011d400012e7983 */ /* 0x000f280000300800 */
[----:B------:R-:W4:Y:S04]  /*25550*/  LDL.LU R47, [R1+0x11d0] ;  /* 0x0011d000012f7983 */ /* 0x000f280000300800 */
[----:B------:R-:W4:Y:S04]  /*25560*/  LDL.LU R48, [R1+0x11cc] ;  /* 0x0011cc0001307983 */ /* 0x000f280000300800 */
[----:B--2---:R0:W-:Y:S04]  /*25570*/  STS.U16 [R60+UR5+0x2e00], R61 ;  /* 0x002e003d3c007988 */ /* 0x0041e80008000405 */
[----:B0-----:R-:W2:Y:S04]  /*25580*/  LDL.LU R61, [R1+0x11c8] ;  /* 0x0011c800013d7983 */ /* 0x001ea80000300800 */
[----:B---3--:R0:W-:Y:S04]  /*25590*/  STS.U16 [R60+UR5+0x2ec0], R58 ;  /* 0x002ec03a3c007988 */ /* 0x0081e80008000405 */
[----:B----4-:R1:W-:Y:S04]  /*255a0*/  STS.U16 [R60+UR5+0x2e80], R59 ;  /* 0x002e803b3c007988 */ /* 0x0103e80008000405 */
[----:B------:R-:W-:Y:S04]  /*255b0*/  STS.U16 [R60+UR5+0x2f40], R3 ;  /* 0x002f40033c007988 */ /* 0x000fe80008000405 */
[----:B------:R-:W-:Y:S04]  /*255c0*/  STS.U16 [R60+UR5+0x2f00], R34 ;  /* 0x002f00223c007988 */ /* 0x000fe80008000405 */
[----:B------:R-:W-:Y:S04]  /*255d0*/  STS.U16 [R60+UR5+0x2fc0], R35 ;  /* 0x002fc0233c007988 */ /* 0x000fe80008000405 */
[----:B------:R-:W-:Y:S04]  /*255e0*/  STS.U16 [R60+UR5+0x2f80], R36 ;  /* 0x002f80243c007988 */ /* 0x000fe80008000405 */
[----:B0-----:R-:W3:Y:S04]  /*255f0*/  LDL.LU R58, [R1+0x11c4] ;  /* 0x0011c400013a7983 */ /* 0x001ee80000300800 */
        /* <DEDUP_REMOVED lines=17> */
[----:B-1----:R-:W4:Y:S04]  /*25710*/  LDL.LU R59, [R1+0x1150] ;  /* 0x00115000013b7983 */ /* 0x002f280000300800 */
[----:B------:R0:W-:Y:S04]  /*25720*/  STS.U16 [R60+UR5+0x3e00], R57 ;  /* 0x003e00393c007988 */ /* 0x0001e80008000405 */
[----:B------:R-:W-:Y:S04]  /*25730*/  STS.U16 [R60+UR5+0x3ec0], R46 ;  /* 0x003ec02e3c007988 */ /* 0x000fe80008000405 */
[----:B------:R-:W-:Y:S04]  /*25740*/  STS.U16 [R60+UR5+0x3e80], R47 ;  /* 0x003e802f3c007988 */ /* 0x000fe80008000405 */
[----:B------:R-:W-:Y:S04]  /*25750*/  STS.U16 [R60+UR5+0x3f40], R48 ;  /* 0x003f40303c007988 */ /* 0x000fe80008000405 */
[----:B0-----:R-:W4:Y:S04]  /*25760*/  LDL.LU R57, [R1+0x114c] ;  /* 0x00114c0001397983 */ /* 0x001f280000300800 */
[----:B--2---:R0:W-:Y:S04]  /*25770*/  STS.U16 [R60+UR5+0x3f00], R61 ;  /* 0x003f003d3c007988 */ /* 0x0041e80008000405 */
[----:B0-----:R-:W2:Y:S04]  /*25780*/  LDL.LU R61, [R1+0x1148] ;  /* 0x00114800013d7983 */ /* 0x001ea80000300800 */
[----:B---3--:R0:W-:Y:S04]  /*25790*/  STS.U16 [R60+UR5+0x3fc0], R58 ;  /* 0x003fc03a3c007988 */ /* 0x0081e80008000405 */
[----:B0-----:R-:W3:Y:S04]  /*257a0*/  LDL.LU R58, [R1+0x1144] ;  /* 0x00114400013a7983 */ /* 0x001ee80000300800 */
        /* <DEDUP_REMOVED lines=11> */
[----:B----4-:R-:W-:Y:S04]  /*25860*/  STS.U16 [R60+UR5+0x3f80], R49 ;  /* 0x003f80313c007988 */ /* 0x010fe80008000405 */
[----:B------:R-:W4:Y:S04]  /*25870*/  LDL.LU R44, [R1+0x110c] ;  /* 0x00110c00012c7983 */ /* 0x000f280000300800 */
[----:B------:R0:W-:Y:S04]  /*25880*/  STS.U16 [R0+UR5+0x4640], R59 ;  /* 0x0046403b00007988 */ /* 0x0001e80008000405 */
[----:B------:R-:W4:Y:S04]  /*25890*/  LDL.LU R45, [R1+0x1108] ;  /* 0x00110800012d7983 */ /* 0x000f280000300800 */
[----:B------:R1:W-:Y:S04]  /*258a0*/  STS.U16 [R0+UR5+0x4440], R55 ;  /* 0x0044403700007988 */ /* 0x0003e80008000405 */
[----:B0-----:R-:W4:Y:S04]  /*258b0*/  LDL.LU R59, [R1+0x1100] ;  /* 0x00110000013b7983 */ /* 0x001f280000300800 */
[----:B------:R-:W4:Y:S04]  /*258c0*/  LDL.LU R46, [R1+0x10fc] ;  /* 0x0010fc00012e7983 */ /* 0x000f280000300800 */
[----:B------:R-:W4:Y:S04]  /*258d0*/  LDL.LU R47, [R1+0x10f8] ;  /* 0x0010f800012f7983 */ /* 0x000f280000300800 */
[----:B------:R-:W4:Y:S04]  /*258e0*/  LDL.LU R48, [R1+0x10f4] ;  /* 0x0010f40001307983 */ /* 0x000f280000300800 */
[----:B-1----:R-:W4:Y:S04]  /*258f0*/  LDL.LU R55, [R1+0x10f0] ;  /* 0x0010f00001377983 */ /* 0x002f280000300800 */
[----:B--2---:R0:W-:Y:S04]  /*25900*/  STS.U16 [R0+UR5+0x4840], R61 ;  /* 0x0048403d00007988 */ /* 0x0041e80008000405 */
[----:B0-----:R-:W2:Y:S04]  /*25910*/  LDL.LU R61, [R1+0x10e8] ;  /* 0x0010e800013d7983 */ /* 0x001ea80000300800 */
[----:B------:R0:W-:Y:S04]  /*25920*/  STS.U16 [R0+UR5+0x4000], R50 ;  /* 0x0040003200007988 */ /* 0x0001e80008000405 */
[----:B------:R-:W2:Y:S04]  /*25930*/  LDL.LU R49, [R1+0x10e4] ;  /* 0x0010e40001317983 */ /* 0x000ea80000300800 */
[----:B------:R1:W-:Y:S04]  /*25940*/  STS.U16 [R0+UR5+0x4040], R51 ;  /* 0x0040403300007988 */ /* 0x0003e80008000405 */
[----:B------:R1:W-:Y:S04]  /*25950*/  STS.U16 [R0+UR5+0x4200], R52 ;  /* 0x0042003400007988 */ /* 0x0003e80008000405 */
[----:B------:R1:W-:Y:S04]  /*25960*/  STS.U16 [R0+UR5+0x4240], R53 ;  /* 0x0042403500007988 */ /* 0x0003e80008000405 */
[----:B------:R1:W-:Y:S04]  /*25970*/  STS.U16 [R0+UR5+0x4400], R54 ;  /* 0x0044003600007988 */ /* 0x0003e80008000405 */
[----:B------:R1:W-:Y:S04]  /*25980*/  STS.U16 [R0+UR5+0x4600], R56 ;  /* 0x0046003800007988 */ /* 0x0003e80008000405 */
[----:B0-----:R-:W2:Y:S04]  /*25990*/  LDL.LU R50, [R1+0x10e0] ;  /* 0x0010e00001327983 */ /* 0x001ea80000300800 */
[----:B-1----:R-:W2:Y:S04]  /*259a0*/  LDL.LU R51, [R1+0x10dc] ;  /* 0x0010dc0001337983 */ /* 0x002ea80000300800 */
[----:B------:R-:W2:Y:S04]  /*259b0*/  LDL.LU R52, [R1+0x10d8] ;  /* 0x0010d80001347983 */ /* 0x000ea80000300800 */
[----:B------:R-:W2:Y:S04]  /*259c0*/  LDL.LU R53, [R1+0x10d0] ;  /* 0x0010d00001357983 */ /* 0x000ea80000300800 */
[----:B------:R-:W2:Y:S04]  /*259d0*/  LDL.LU R54, [R1+0x10cc] ;  /* 0x0010cc0001367983 */ /* 0x000ea80000300800 */
[----:B------:R-:W2:Y:S04]  /*259e0*/  LDL.LU R56, [R1+0x10c8] ;  /* 0x0010c80001387983 */ /* 0x000ea80000300800 */
[----:B------:R0:W-:Y:S04]  /*259f0*/  STS.U16 [R0+UR5+0x4800], R57 ;  /* 0x0048003900007988 */ /* 0x0001e80008000405 */
[----:B---3--:R1:W-:Y:S04]  /*25a00*/  STS.U16 [R0+UR5+0x4a00], R58 ;  /* 0x004a003a00007988 */ /* 0x0083e80008000405 */
[----:B0-----:R-:W3:Y:S04]  /*25a10*/  LDL.LU R57, [R1+0x10c4] ;  /* 0x0010c40001397983 */ /* 0x001ee80000300800 */
[----:B-1----:R-:W3:Y:S04]  /*25a20*/  LDL.LU R58, [R1+0x10c0] ;  /* 0x0010c000013a7983 */ /* 0x002ee80000300800 */
[----:B----4-:R0:W-:Y:S04]  /*25a30*/  STS.U16 [R0+UR5+0x5800], R59 ;  /* 0x0058003b00007988 */ /* 0x0101e80008000405 */
[----:B0-----:R-:W4:Y:S04]  /*25a40*/  LDL.LU R59, [R1+0x10bc] ;  /* 0x0010bc00013b7983 */ /* 0x001f280000300800 */
        /* <DEDUP_REMOVED lines=12> */
[----:B--2---:R0:W-:Y:S04]  /*25b10*/  STS.U16 [R0+UR5+0x5c40], R61 ;  /* 0x005c403d00007988 */ /* 0x0041e80008000405 */
[----:B0-----:R-:W2:Y:S04]  /*25b20*/  LDL.LU R61, [R1+0x10b8] ;  /* 0x0010b800013d7983 */ /* 0x001ea80000300800 */
[----:B------:R-:W2:Y:S04]  /*25b30*/  LDL.LU R34, [R1+0x10b4] ;  /* 0x0010b40001227983 */ /* 0x000ea80000300800 */
        /* <DEDUP_REMOVED lines=10> */
[----:B------:R0:W-:Y:S04]  /*25be0*/  STS.U16 [R0+UR5+0x5840], R46 ;  /* 0x0058402e00007988 */ /* 0x0001e80008000405 */
[----:B------:R-:W2:Y:S04]  /*25bf0*/  LDL.LU R45, [R1+0x58] ;  /* 0x00005800012d7983 */ /* 0x000ea80000300800 */
[----:B------:R1:W-:Y:S04]  /*25c00*/  STS.U16 [R0+UR5+0x4a40], R3 ;  /* 0x004a400300007988 */ /* 0x0003e80008000405 */
[----:B0-----:R-:W2:Y:S04]  /*25c10*/  LDL.LU R46, [R1+0x54] ;  /* 0x00005400012e7983 */ /* 0x001ea80000300800 */
[----:B-1----:R-:W2:Y:S04]  /*25c20*/  LDL.LU R3, [R1+0x50] ;  /* 0x0000500001037983 */ /* 0x002ea80000300800 */
[----:B------:R0:W-:Y:S04]  /*25c30*/  STS.U16 [R0+UR5+0x5c00], R55 ;  /* 0x005c003700007988 */ /* 0x0001e80008000405 */
[----:B------:R1:W-:Y:S04]  /*25c40*/  STS.U16 [R0+UR5+0x5a00], R47 ;  /* 0x005a002f00007988 */ /* 0x0003e80008000405 */
[----:B------:R3:W-:Y:S04]  /*25c50*/  STS.U16 [R0+UR5+0x5a40], R48 ;  /* 0x005a403000007988 */ /* 0x0007e80008000405 */
[----:B------:R3:W-:Y:S04]  /*25c60*/  STS.U16 [R0+UR5+0x5e00], R49 ;  /* 0x005e003100007988 */ /* 0x0007e80008000405 */
[----:B------:R3:W-:Y:S01]  /*25c70*/  STS.U16 [R0+UR5+0x5e40], R50 ;  /* 0x005e403200007988 */ /* 0x0007e20008000405 */
[----:B0-----:R-:W-:-:S03]  /*25c80*/  LOP3.LUT R55, R0, 0x10, RZ, 0x3c, !PT ;  /* 0x0000001000377812 */ /* 0x001fc600078e3cff */
[----:B-1----:R-:W2:Y:S04]  /*25c90*/  LDL.LU R47, [R1+0x4c] ;  /* 0x00004c00012f7983 */ /* 0x002ea80000300800 */
[----:B---3--:R-:W3:Y:S04]  /*25ca0*/  LDL.LU R48, [R1+0x48] ;  /* 0x0000480001307983 */ /* 0x008ee80000300800 */
[----:B------:R-:W3:Y:S04]  /*25cb0*/  LDL.LU R49, [R1+0x44] ;  /* 0x0000440001317983 */ /* 0x000ee80000300800 */
[----:B------:R-:W3:Y:S04]  /*25cc0*/  LDL.LU R50, [R1+0x40] ;  /* 0x0000400001327983 */ /* 0x000ee80000300800 */
[----:B------:R0:W-:Y:S04]  /*25cd0*/  STS.U16 [R55+UR5+0x4080], R51 ;  /* 0x0040803337007988 */ /* 0x0001e80008000405 */
[----:B------:R1:W-:Y:S04]  /*25ce0*/  STS.U16 [R55+UR5+0x40c0], R52 ;  /* 0x0040c03437007988 */ /* 0x0003e80008000405 */
[----:B------:R4:W-:Y:S04]  /*25cf0*/  STS.U16 [R55+UR5+0x4280], R53 ;  /* 0x0042803537007988 */ /* 0x0009e80008000405 */
[----:B------:R4:W-:Y:S04]  /*25d00*/  STS.U16 [R55+UR5+0x42c0], R54 ;  /* 0x0042c03637007988 */ /* 0x0009e80008000405 */
[----:B------:R4:W-:Y:S04]  /*25d10*/  STS.U16 [R55+UR5+0x4480], R56 ;  /* 0x0044803837007988 */ /* 0x0009e80008000405 */
[----:B------:R4:W-:Y:S04]  /*25d20*/  STS.U16 [R55+UR5+0x44c0], R57 ;  /* 0x0044c03937007988 */ /* 0x0009e80008000405 */
[----:B0-----:R-:W3:Y:S04]  /*25d30*/  LDL.LU R51, [R1+0x3c] ;  /* 0x00003c0001337983 */ /* 0x001ee80000300800 */
[----:B-1----:R-:W3:Y:S04]  /*25d40*/  LDL.LU R52, [R1+0x38] ;  /* 0x0000380001347983 */ /* 0x002ee80000300800 */
[----:B----4-:R-:W4:Y:S04]  /*25d50*/  LDL.LU R53, [R1+0x34] ;  /* 0x0000340001357983 */ /* 0x010f280000300800 */
[----:B------:R-:W4:Y:S04]  /*25d60*/  LDL.LU R54, [R1+0x30] ;  /* 0x0000300001367983 */ /* 0x000f280000300800 */
[----:B------:R-:W4:Y:S04]  /*25d70*/  LDL.LU R56, [R1+0x2c] ;  /* 0x00002c0001387983 */ /* 0x000f280000300800 */
[----:B------:R0:W-:Y:S04]  /*25d80*/  STS.U16 [R55+UR5+0x4680], R58 ;  /* 0x0046803a37007988 */ /* 0x0001e80008000405 */
[----:B------:R-:W4:Y:S04]  /*25d90*/  LDL.LU R57, [R1+0x28] ;  /* 0x0000280001397983 */ /* 0x000f280000300800 */
[----:B------:R1:W-:Y:S04]  /*25da0*/  STS.U16 [R55+UR5+0x46c0], R59 ;  /* 0x0046c03b37007988 */ /* 0x0003e80008000405 */
[----:B0-----:R-:W4:Y:S04]  /*25db0*/  LDL.LU R58, [R1+0x24] ;  /* 0x00002400013a7983 */ /* 0x001f280000300800 */
[----:B-1----:R-:W4:Y:S04]  /*25dc0*/  LDL.LU R59, [R1+0x20] ;  /* 0x00002000013b7983 */ /* 0x002f280000300800 */
[----:B--2---:R0:W-:Y:S04]  /*25dd0*/  STS.U16 [R55+UR5+0x4880], R61 ;  /* 0x0048803d37007988 */ /* 0x0041e80008000405 */
[----:B0-----:R-:W2:Y:S04]  /*25de0*/  LDL.LU R61, [R1+0x1c] ;  /* 0x00001c00013d7983 */ /* 0x001ea80000300800 */
[----:B------:R0:W-:Y:S04]  /*25df0*/  STS.U16 [R55+UR5+0x48c0], R34 ;  /* 0x0048c02237007988 */ /* 0x0001e80008000405 */
[----:B------:R1:W-:Y:S04]  /*25e00*/  STS.U16 [R55+UR5+0x4a80], R35 ;  /* 0x004a802337007988 */ /* 0x0003e80008000405 */
[----:B------:R1:W-:Y:S04]  /*25e10*/  STS.U16 [R55+UR5+0x4ac0], R36 ;  /* 0x004ac02437007988 */ /* 0x0003e80008000405 */
[----:B------:R1:W-:Y:S04]  /*25e20*/  STS.U16 [R55+UR5+0x4c80], R37 ;  /* 0x004c802537007988 */ /* 0x0003e80008000405 */
[----:B------:R1:W-:Y:S04]  /*25e30*/  STS.U16 [R55+UR5+0x4cc0], R38 ;  /* 0x004cc02637007988 */ /* 0x0003e80008000405 */
[----:B------:R1:W-:Y:S04]  /*25e40*/  STS.U16 [R55+UR5+0x4e80], R39 ;  /* 0x004e802737007988 */ /* 0x0003e80008000405 */
[----:B------:R1:W-:Y:S04]  /*25e50*/  STS.U16 [R55+UR5+0x4ec0], R40 ;  /* 0x004ec02837007988 */ /* 0x0003e80008000405 */
[----:B------:R-:W-:Y:S04]  /*25e60*/  STS.U16 [R55+UR5+0x5080], R41 ;  /* 0x0050802937007988 */ /* 0x000fe80008000405 */
[----:B------:R-:W-:Y:S04]  /*25e70*/  STS.U16 [R55+UR5+0x50c0], R42 ;  /* 0x0050c02a37007988 */ /* 0x000fe80008000405 */
[----:B------:R-:W-:Y:S04]  /*25e80*/  STS.U16 [R55+UR5+0x5280], R43 ;  /* 0x0052802b37007988 */ /* 0x000fe80008000405 */
[----:B------:R-:W-:Y:S04]  /*25e90*/  STS.U16 [R55+UR5+0x52c0], R44 ;  /* 0x0052c02c37007988 */ /* 0x000fe80008000405 */
[----:B------:R-:W-:Y:S04]  /*25ea0*/  STS.U16 [R55+UR5+0x5480], R45 ;  /* 0x0054802d37007988 */ /* 0x000fe80008000405 */
[----:B------:R-:W-:Y:S04]  /*25eb0*/  STS.U16 [R55+UR5+0x54c0], R46 ;  /* 0x0054c02e37007988 */ /* 0x000fe80008000405 */
[----:B------:R1:W-:Y:S04]  /*25ec0*/  STS.U16 [R55+UR5+0x5680], R3 ;  /* 0x0056800337007988 */ /* 0x0003e80008000405 */
[----:B------:R-:W2:Y:S04]  /*25ed0*/  LDL.LU R0, [R1+0x18] ;  /* 0x0000180001007983 */ /* 0x000ea80000300800 */
[----:B------:R-:W2:Y:S04]  /*25ee0*/  LDL.LU R2, [R1+0x14] ;  /* 0x0000140001027983 */ /* 0x000ea80000300800 */
[----:B0-----:R-:W2:Y:S04]  /*25ef0*/  LDL.LU R34, [R1+0x30f0] ;  /* 0x0030f00001227983 */ /* 0x001ea80000300800 */
[----:B-1----:R-:W2:Y:S04]  /*25f00*/  LDL.LU R35, [R1+0x30ec] ;  /* 0x0030ec0001237983 */ /* 0x002ea80000300800 */
[----:B------:R-:W2:Y:S04]  /*25f10*/  LDL.LU R36, [R1+0x30e8] ;  /* 0x0030e80001247983 */ /* 0x000ea80000300800 */
[----:B------:R-:W2:Y:S04]  /*25f20*/  LDL.LU R37, [R1+0x30e4] ;  /* 0x0030e40001257983 */ /* 0x000ea80000300800 */
[----:B------:R-:W2:Y:S04]  /*25f30*/  LDL.LU R38, [R1+0x30e0] ;  /* 0x0030e00001267983 */ /* 0x000ea80000300800 */
[----:B------:R-:W2:Y:S04]  /*25f40*/  LDL.LU R39, [R1+0x30dc] ;  /* 0x0030dc0001277983 */ /* 0x000ea80000300800 */
[----:B------:R-:W2:Y:S01]  /*25f50*/  LDL.LU R40, [R1+0x30d8] ;  /* 0x0030d80001287983 */ /* 0x000ea20000300800 */
[----:B------:R-:W0:Y:S03]  /*25f60*/  S2R R3, SR_TID.X ;  /* 0x0000000000037919 */ /* 0x000e260000002100 */
[----:B------:R-:W2:Y:S04]  /*25f70*/  LDL.LU R41, [R1+0x30d4] ;  /* 0x0030d40001297983 */ /* 0x000ea80000300800 */
[----:B------:R-:W2:Y:S04]  /*25f80*/  LDL.LU R42, [R1+0x30d0] ;  /* 0x0030d000012a7983 */ /* 0x000ea80000300800 */
[----:B------:R-:W2:Y:S04]  /*25f90*/  LDL.LU R43, [R1+0x30cc] ;  /* 0x0030cc00012b7983 */ /* 0x000ea80000300800 */
[----:B------:R-:W2:Y:S04]  /*25fa0*/  LDL.LU R44, [R1+0x30c8] ;  /* 0x0030c800012c7983 */ /* 0x000ea80000300800 */
[----:B------:R-:W2:Y:S04]  /*25fb0*/  LDL.LU R45, [R1+0x30c4] ;  /* 0x0030c400012d7983 */ /* 0x000ea80000300800 */
[----:B------:R-:W2:Y:S04]  /*25fc0*/  LDL.LU R46, [R1+0x30c0] ;  /* 0x0030c000012e7983 */ /* 0x000ea80000300800 */
[----:B------:R1:W-:Y:S04]  /*25fd0*/  STS.U16 [R55+UR5+0x56c0], R47 ;  /* 0x0056c02f37007988 */ /* 0x0003e80008000405 */
[----:B---3--:R3:W-:Y:S04]  /*25fe0*/  STS.U16 [R55+UR5+0x5880], R48 ;  /* 0x0058803037007988 */ /* 0x0087e80008000405 */
[----:B------:R0:W-:Y:S04]  /*25ff0*/  STS.U16 [R55+UR5+0x58c0], R49 ;  /* 0x0058c03137007988 */ /* 0x0001e80008000405 */
[----:B------:R0:W-:Y:S04]  /*26000*/  STS.U16 [R55+UR5+0x5a80], R50 ;  /* 0x005a803237007988 */ /* 0x0001e80008000405 */
[----:B-1----:R-:W2:Y:S04]  /*26010*/  LDL.LU R47, [R1+0x30bc] ;  /* 0x0030bc00012f7983 */ /* 0x002ea80000300800 */
[----:B---3--:R-:W3:Y:S04]  /*26020*/  LDL.LU R48, [R1+0x30b8] ;  /* 0x0030b80001307983 */ /* 0x008ee80000300800 */
[----:B0-----:R-:W3:Y:S04]  /*26030*/  LDL.LU R49, [R1+0x30b4] ;  /* 0x0030b40001317983 */ /* 0x001ee80000300800 */
[----:B------:R-:W3:Y:S04]  /*26040*/  LDL.LU R50, [R1+0x30b0] ;  /* 0x0030b00001327983 */ /* 0x000ee80000300800 */
[----:B------:R0:W-:Y:S04]  /*26050*/  STS.U16 [R55+UR5+0x5ac0], R51 ;  /* 0x005ac03337007988 */ /* 0x0001e80008000405 */
[----:B------:R1:W-:Y:S01]  /*26060*/  STS.U16 [R55+UR5+0x5c80], R52 ;  /* 0x005c803437007988 */ /* 0x0003e20008000405 */
[----:B------:R-:W-:-:S03]  /*26070*/  LOP3.LUT R3, R3, 0x1f, RZ, 0xc0, !PT ;  /* 0x0000001f03037812 */ /* 0x000fc600078ec0ff */
[----:B0-----:R-:W3:Y:S04]  /*26080*/  LDL.LU R51, [R1+0x30ac] ;  /* 0x0030ac0001337983 */ /* 0x001ee80000300800 */
[----:B-1----:R-:W3:Y:S01]  /*26090*/  LDL.LU R52, [R1+0x30a8] ;  /* 0x0030a80001347983 */ /* 0x002ee20000300800 */
[----:B------:R-:W-:-:S03]  /*260a0*/  IMAD.SHL.U32 R3, R3, 0x2, RZ ;  /* 0x0000000203037824 */ /* 0x000fc600078e00ff */
[----:B----4-:R0:W-:Y:S04]  /*260b0*/  STS.U16 [R55+UR5+0x5cc0], R53 ;  /* 0x005cc03537007988 */ /* 0x0101e80008000405 */
[----:B------:R1:W-:Y:S01]  /*260c0*/  STS.U16 [R55+UR5+0x5e80], R54 ;  /* 0x005e803637007988 */ /* 0x0003e20008000405 */
[----:B------:R-:W-:-:S03]  /*260d0*/  LOP3.LUT R3, R3, 0x20, RZ, 0x3c, !PT ;  /* 0x0000002003037812 */ /* 0x000fc600078e3cff */
[----:B------:R4:W-:Y:S04]  /*260e0*/  STS.U16 [R55+UR5+0x5ec0], R56 ;  /* 0x005ec03837007988 */ /* 0x0009e80008000405 */
[----:B0-----:R-:W3:Y:S04]  /*260f0*/  LDL.LU R53, [R1+0x30a4] ;  /* 0x0030a40001357983 */ /* 0x001ee80000300800 */
[----:B-1----:R-:W3:Y:S04]  /*26100*/  LDL.LU R54, [R1+0x30a0] ;  /* 0x0030a00001367983 */ /* 0x002ee80000300800 */
[----:B------:R0:W-:Y:S04]  /*26110*/  STS.U16 [R3+UR5+0x4100], R57 ;  /* 0x0041003903007988 */ /* 0x0001e80008000405 */
[----:B----4-:R-:W4:Y:S04]  /*26120*/  LDL.LU R55, [R1+0x309c] ;  /* 0x00309c0001377983 */ /* 0x010f280000300800 */
[----:B------:R-:W3:Y:S04]  /*26130*/  LDL.LU R56, [R1+0x3098] ;  /* 0x0030980001387983 */ /* 0x000ee80000300800 */
[----:B------:R1:W-:Y:S04]  /*26140*/  STS.U16 [R3+UR5+0x4140], R58 ;  /* 0x0041403a03007988 */ /* 0x0003e80008000405 */
[----:B------:R1:W-:Y:S04]  /*26150*/  STS.U16 [R3+UR5+0x4300], R59 ;  /* 0x0043003b03007988 */ /* 0x0003e80008000405 */
[----:B0-----:R-:W4:Y:S04]  /*26160*/  LDL.LU R57, [R1+0x3094] ;  /* 0x0030940001397983 */ /* 0x001f280000300800 */
[----:B-1----:R-:W3:Y:S04]  /*26170*/  LDL.LU R58, [R1+0x3090] ;  /* 0x00309000013a7983 */ /* 0x002ee80000300800 */
[----:B------:R-:W4:Y:S04]  /*26180*/  LDL.LU R59, [R1+0x308c] ;  /* 0x00308c00013b7983 */ /* 0x000f280000300800 */
[----:B--2---:R0:W-:Y:S04]  /*26190*/  STS.U16 [R3+UR5+0x4340], R61 ;  /* 0x0043403d03007988 */ /* 0x0041e80008000405 */
[----:B0-----:R-:W2:Y:S04]  /*261a0*/  LDL.LU R61, [R1+0x3088] ;  /* 0x00308800013d7983 */ /* 0x001ea80000300800 */
[----:B------:R-:W-:Y:S04]  /*261b0*/  STS.U16 [R3+UR5+0x4500], R0 ;  /* 0x0045000003007988 */ /* 0x000fe80008000405 */
[----:B------:R-:W-:Y:S04]  /*261c0*/  STS.U16 [R3+UR5+0x4540], R2 ;  /* 0x0045400203007988 */ /* 0x000fe80008000405 */
[----:B--2---:R0:W-:Y:S04]  /*261d0*/  STS.U16 [R3+UR5+0x4700], R61 ;  /* 0x0047003d03007988 */ /* 0x0041e80008000405 */
[----:B0-----:R-:W2:Y:S04]  /*261e0*/  LDL.LU R61, [R1+0x3084] ;  /* 0x00308400013d7983 */ /* 0x001ea80000300800 */
        /* <DEDUP_REMOVED lines=24> */
[----:B------:R0:W-:Y:S01]  /*26370*/  STS.U16 [R3+UR5+0x5f40], R35 ;  /* 0x005f402303007988 */ /* 0x0001e20008000405 */
[----:B------:R-:W1:Y:S01]  /*26380*/  S2R R2, SR_TID.X ;  /* 0x0000000000027919 */ /* 0x000e620000002100 */
[----:B0-----:R-:W0:Y:S01]  /*26390*/  S2R R3, SR_TID.X ;  /* 0x0000000000037919 */ /* 0x001e220000002100 */
[----:B-1----:R-:W-:-:S05]  /*263a0*/  IMAD.SHL.U32 R0, R2, 0x8, RZ ;  /* 0x0000000802007824 */ /* 0x002fca00078e00ff */
[----:B------:R-:W-:Y:S02]  /*263b0*/  LOP3.LUT R0, R0, 0x30, RZ, 0xc0, !PT ;  /* 0x0000003000007812 */ /* 0x000fe400078ec0ff */
[C---:B0-----:R-:W-:Y:S01]  /*263c0*/  LOP3.LUT R2, R3.reuse, 0x7, RZ, 0xc0, !PT ;  /* 0x0000000703027812 */ /* 0x041fe200078ec0ff */
[----:B------:R-:W-:-:S04]  /*263d0*/  IMAD.SHL.U32 R3, R3, 0x2, RZ ;  /* 0x0000000203037824 */ /* 0x000fc800078e00ff */
[----:B------:R-:W-:-:S05]  /*263e0*/  IMAD R0, R2, 0x40, R0 ;  /* 0x0000004002007824 */ /* 0x000fca00078e0200 */
[----:B------:R-:W-:Y:S01]  /*263f0*/  LOP3.LUT R0, R0, 0x30, R3, 0x78, !PT ;  /* 0x0000003000007812 */ /* 0x000fe200078e7803 */
[----:B--2---:R0:W-:Y:S04]  /*26400*/  STS.U16 [R60+UR5+0x5fc0], R61 ;  /* 0x005fc03d3c007988 */ /* 0x0041e80008000405 */
        /* <DEDUP_REMOVED lines=31> */
[----:B------:R-:W-:Y:S06]  /*26600*/  BAR.SYNC.DEFER_BLOCKING 0x0 ;  /* 0x0000000000007b1d */ /* 0x000fec0000010000 */
[----:B0-----:R-:W2:Y:S04]  /*26610*/  LDL.LU R61, [R1+0x3080] ;  /* 0x00308000013d7983 */ /* 0x001ea80000300800 */
[----:B------:R-:W0:Y:S04]  /*26620*/  LDSM.16.M88.4 R4, [R0+UR5+0x4000] ;  /* 0x004000050004783b */ /* 0x000e280008000200 */
[----:B------:R-:W1:Y:S04]  /*26630*/  LDSM.16.M88.4 R12, [R0+UR5+0x4400] ;  /* 0x00440005000c783b */ /* 0x000e680008000200 */
[----:B------:R-:W3:Y:S04]  /*26640*/  LDSM.16.M88.4 R8, [R0+UR5+0x4600] ;  /* 0x004600050008783b */ /* 0x000ee80008000200 */
[----:B------:R-:W-:Y:S04]  /*26650*/  LDSM.16.M88.4 R48, [R0+UR5+0x4200] ;  /* 0x004200050030783b */ /* 0x000fe80008000200 */
        /* <DEDUP_REMOVED lines=8> */
[----:B0-----:R-:W-:Y:S04]  /*266e0*/  STL.64 [R1+0x50], R4 ;  /* 0x0000500401007387 */ /* 0x001fe80000100a00 */
[----:B------:R-:W-:Y:S04]  /*266f0*/  STL.64 [R1+0x58], R6 ;  /* 0x0000580601007387 */ /* 0x000fe80000100a00 */
[----:B------:R-:W0:Y:S04]  /*26700*/  LDSM.16.M88.4 R4, [R0+UR5+0x4800] ;  /* 0x004800050004783b */ /* 0x000e280008000200 */
[----:B-1----:R-:W-:Y:S04]  /*26710*/  STL.64 [R1+0x30], R12 ;  /* 0x0000300c01007387 */ /* 0x002fe80000100a00 */
[----:B------:R-:W-:Y:S04]  /*26720*/  STL.64 [R1+0x38], R14 ;  /* 0x0000380e01007387 */ /* 0x000fe80000100a00 */
[----:B------:R-:W1:Y:S04]  /*26730*/  LDSM.16.M88.4 R12, [R0+UR5+0x5a00] ;  /* 0x005a0005000c783b */ /* 0x000e680008000200 */
[----:B---3--:R-:W-:Y:S04]  /*26740*/  STL.64 [R1+0x20], R8 ;  /* 0x0000200801007387 */ /* 0x008fe80000100a00 */
[----:B------:R-:W-:Y:S04]  /*26750*/  STL.64 [R1+0x28], R10 ;  /* 0x0000280a01007387 */ /* 0x000fe80000100a00 */
[----:B------:R-:W-:Y:S04]  /*26760*/  LDSM.16.M88.4 R8, [R0+UR5+0x5e00] ;  /* 0x005e00050008783b */ /* 0x000fe80008000200 */
[----:B0-----:R-:W-:Y:S04]  /*26770*/  STL.64 [R1+0x10], R4 ;  /* 0x0000100401007387 */ /* 0x001fe80000100a00 */
[----:B------:R-:W-:Y:S04]  /*26780*/  STL.64 [R1+0x18], R6 ;  /* 0x0000180601007387 */ /* 0x000fe80000100a00 */
[----:B------:R-:W-:Y:S04]  /*26790*/  STL.64 [R1+0x40], R48 ;  /* 0x0000403001007387 */ /* 0x000fe80000100a00 */
[----:B------:R-:W-:Y:S04]  /*267a0*/  STL.64 [R1+0x48], R50 ;  /* 0x0000483201007387 */ /* 0x000fe80000100a00 */
[----:B------:R-:W-:Y:S04]  /*267b0*/  STL [R1+0x2934], R46 ;  /* 0x0029342e01007387 */ /* 0x000fe80000100800 */
[----:B------:R-:W-:Y:S04]  /*267c0*/  STL [R1+0x2930], R47 ;  /* 0x0029302f01007387 */ /* 0x000fe80000100800 */
[----:B------:R-:W-:Y:S04]  /*267d0*/  STL.64 [R1+0x3070], R44 ;  /* 0x0030702c01007387 */ /* 0x000fe80000100a00 */
[----:B------:R-:W-:Y:S04]  /*267e0*/  STL [R1+0x291c], R42 ;  /* 0x00291c2a01007387 */ /* 0x000fe80000100800 */
[----:B------:R-:W-:Y:S04]  /*267f0*/  STL [R1+0x2918], R43 ;  /* 0x0029182b01007387 */ /* 0x000fe80000100800 */
[----:B------:R0:W-:Y:S04]  /*26800*/  STL.64 [R1+0x3078], R40 ;  /* 0x0030782801007387 */ /* 0x0001e80000100a00 */
[----:B0-----:R-:W3:Y:S04]  /*26810*/  LDL.LU.64 R40, [R1+0x2f0] ;  /* 0x0002f00001287983 */ /* 0x001ee80000300a00 */
[----:B------:R-:W3:Y:S04]  /*26820*/  LDL.LU.64 R42, [R1+0x2f8] ;  /* 0x0002f800012a7983 */ /* 0x000ee80000300a00 */
[----:B------:R-:W-:Y:S04]  /*26830*/  STL [R1+0x2ee0], R39 ;  /* 0x002ee02701007387 */ /* 0x000fe80000100800 */
[----:B------:R-:W-:Y:S04]  /*26840*/  STL [R1+0x3068], R38 ;  /* 0x0030682601007387 */ /* 0x000fe80000100800 */
[----:B------:R0:W-:Y:S04]  /*26850*/  STL.64 [R1+0x3060], R36 ;  /* 0x0030602401007387 */ /* 0x0001e80000100a00 */
[----:B0-----:R-:W4:Y:S04]  /*26860*/  LDL.64 R36, [R1+0x30] ;  /* 0x0000300001247983 */ /* 0x001f280000100a00 */
[----:B------:R-:W-:Y:S04]  /*26870*/  STL [R1+0x2d20], R34 ;  /* 0x002d202201007387 */ /* 0x000fe80000100800 */
[----:B------:R-:W-:Y:S04]  /*26880*/  STL [R1+0x2b10], R35 ;  /* 0x002b102301007387 */ /* 0x000fe80000100800 */
[----:B------:R0:W-:Y:S04]  /*26890*/  STL.64 [R1+0x3058], R32 ;  /* 0x0030582001007387 */ /* 0x0001e80000100a00 */
[----:B0-----:R-:W3:Y:S04]  /*268a0*/  LDL.64 R32, [R1+0x50] ;  /* 0x0000500001207983 */ /* 0x001ee80000100a00 */
        /* <DEDUP_REMOVED lines=8> */
[----:B------:R-:W-:Y:S04]  /*26930*/  STL.64 [R1+0x3040], R16 ;  /* 0x0030401001007387 */ /* 0x000fe80000100a00 */
[----:B-1----:R-:W-:Y:S04]  /*26940*/  STL [R1+0x28bc], R14 ;  /* 0x0028bc0e01007387 */ /* 0x002fe80000100800 */
[----:B------:R-:W-:Y:S04]  /*26950*/  STL [R1+0x28b8], R15 ;  /* 0x0028b80f01007387 */ /* 0x000fe80000100800 */
[----:B------:R0:W-:Y:S04]  /*26960*/  STL.64 [R1+0x3038], R12 ;  /* 0x0030380c01007387 */ /* 0x0001e80000100a00 */
[----:B0-----:R-:W3:Y:S04]  /*26970*/  LDL.LU.64 R12, [R1+0x1040] ;  /* 0x00104000010c7983 */ /* 0x001ee80000300a00 */
[----:B------:R-:W3:Y:S01]  /*26980*/  LDL.LU.64 R14, [R1+0x1048] ;  /* 0x00104800010e7983 */ /* 0x000ee20000300a00 */
[----:B------:R-:W-:-:S02]  /*26990*/  IMAD.MOV.U32 R3, RZ, RZ, R5 ;  /* 0x000000ffff037224 */ /* 0x000fc400078e0005 */
[----:B------:R-:W-:Y:S02]  /*269a0*/  IMAD.MOV.U32 R2, RZ, RZ, R4 ;  /* 0x000000ffff027224 */ /* 0x000fe400078e0004 */
[----:B------:R-:W0:Y:S01]  /*269b0*/  LDSM.16.M88.4 R4, [R0+UR5+0x5c00] ;  /* 0x005c00050004783b */ /* 0x000e220008000200 */
[----:B------:R-:W-:Y:S02]  /*269c0*/  IMAD.MOV.U32 R23, RZ, RZ, R48 ;  /* 0x000000ffff177224 */ /* 0x000fe400078e0030 */
[----:B------:R-:W-:Y:S01]  /*269d0*/  IMAD.MOV.U32 R22, RZ, RZ, R49 ;  /* 0x000000ffff167224 */ /* 0x000fe200078e0031 */
[----:B0-----:R-:W-:Y:S04]  /*269e0*/  STL [R1+0x28c0], R6 ;  /* 0x0028c00601007387 */ /* 0x001fe80000100800 */
[----:B------:R-:W-:Y:S04]  /*269f0*/  STL [R1+0x28a4], R7 ;  /* 0x0028a40701007387 */ /* 0x000fe80000100800 */
[----:B------:R-:W4:Y:S04]  /*26a00*/  LDL.64 R16, [R1+0x20] ;  /* 0x0000200001107983 */ /* 0x000f280000100a00 */
[----:B------:R-:W-:Y:S04]  /*26a10*/  STL [R1+0x28c4], R10 ;  /* 0x0028c40a01007387 */ /* 0x000fe80000100800 */
[----:B------:R-:W-:Y:S04]  /*26a20*/  STL [R1+0x28a0], R11 ;  /* 0x0028a00b01007387 */ /* 0x000fe80000100800 */
[----:B------:R-:W-:Y:S04]  /*26a30*/  STL.64 [R1+0x3050], R8 ;  /* 0x0030500801007387 */ /* 0x000fe80000100a00 */
[----:B--2---:R-:W3:Y:S01]  /*26a40*/  LDSM.16.MT88.4 R52, [R61+UR5] ;  /* 0x000000053d34783b */ /* 0x004ee20008004200 */
[----:B------:R-:W-:-:S02]  /*26a50*/  IMAD.MOV.U32 R46, RZ, RZ, R3 ;  /* 0x000000ffff2e7224 */ /* 0x000fc400078e0003 */
[----:B------:R-:W-:Y:S01]  /*26a60*/  IMAD.MOV.U32 R47, RZ, RZ, R2 ;  /* 0x000000ffff2f7224 */ /* 0x000fe200078e0002 */
[----:B------:R-:W-:Y:S01]  /*26a70*/  LDSM.16.MT88.4 R56, [R61+UR5+0x80] ;  /* 0x000080053d38783b */ /* 0x000fe20008004200 */
[----:B---3--:R-:W-:-:S15]  /*26a80*/  HMMA.16816.F32.BF16 R8, R52, R32, R12 ;  /* 0x000000203408723c */ /* 0x008fde000004180c */
[----:B------:R-:W-:-:S08]  /*26a90*/  NOP ;  /* 0x0000000000007918 */ /* 0x000fd00000000000 */
[----:B------:R-:W-:Y:S04]  /*26aa0*/  STL.64 [R1+0x1040], R8 ;  /* 0x0010400801007387 */ /* 0x000fe80000100a00 */
[----:B------:R0:W-:Y:S02]  /*26ab0*/  STL.64 [R1+0x1048], R10 ;  /* 0x0010480a01007387 */ /* 0x0001e40000100a00 */
[----:B0-----:R-:W-:Y:S02]  /*26ac0*/  HMMA.16816.F32.BF16 R8, R52, R48, R40 ;  /* 0x000000303408723c */ /* 0x001fe40000041828 */
[----:B------:R-:W0:-:S15]  /*26ad0*/  LDSM.16.MT88.4 R48, [R61+UR5+0x100] ;  /* 0x000100053d30783b */ /* 0x000e1e0008004200 */
[----:B------:R-:W-:-:S07]  /*26ae0*/  NOP ;  /* 0x0000000000007918 */ /* 0x000fce0000000000 */
[----:B------:R-:W-:Y:S02]  /*26af0*/  IMAD.MOV.U32 R60, RZ, RZ, R8 ;  /* 0x000000ffff3c7224 */ /* 0x000fe400078e0008 */
[----:B------:R-:W-:Y:S02]  /*26b00*/  IMAD.MOV.U32 R3, RZ, RZ, R9 ;  /* 0x000000ffff037224 */ /* 0x000fe400078e0009 */
[----:B------:R-:W-:Y:S02]  /*26b10*/  IMAD.MOV.U32 R2, RZ, RZ, R10 ;  /* 0x000000ffff027224 */ /* 0x000fe400078e000a */
[----:B------:R-:W-:Y:S01]  /*26b20*/  IMAD.MOV.U32 R0, RZ, RZ, R11 ;  /* 0x000000ffff007224 */ /* 0x000fe200078e000b */
[----:B------:R-:W2:Y:S04]  /*26b30*/  LDL.LU.64 R8, [R1+0xfd0] ;  /* 0x000fd00001087983 */ /* 0x000ea80000300a00 */
[----:B------:R-:W2:Y:S04]  /*26b40*/  LDL.LU.64 R10, [R1+0xfd8] ;  /* 0x000fd800010a7983 */ /* 0x000ea80000300a00 */
[----:B------:R-:W3:Y:S04]  /*26b50*/  LDL.LU.64 R40, [R1+0xfc0] ;  /* 0x000fc00001287983 */ /* 0x000ee80000300a00 */
[----:B------:R-:W3:Y:S04]  /*26b60*/  LDL.LU.64 R42, [R1+0xfc8] ;  /* 0x000fc800012a7983 */ /* 0x000ee80000300a00 */
[----:B------:R-:W-:Y:S04]  /*26b70*/  STL [R1+0x2e10], R2 ;  /* 0x002e100201007387 */ /* 0x000fe80000100800 */
[----:B------:R-:W-:Y:S04]  /*26b80*/  STL [R1+0x29fc], R3 ;  /* 0x0029fc0301007387 */ /* 0x000fe80000100800 */
[----:B------:R-:W-:Y:S04]  /*26b90*/  STL [R1+0x29f8], R60 ;  /* 0x0029f83c01007387 */ /* 0x000fe80000100800 */
[----:B0-----:R-:W-:Y:S04]  /*26ba0*/  STL.64 [R1+0x2fd8], R50 ;  /* 0x002fd83201007387 */ /* 0x001fe80000100a00 */
[----:B------:R0:W-:Y:S04]  /*26bb0*/  STL.64 [R1+0x2fd0], R48 ;  /* 0x002fd03001007387 */ /* 0x0001e80000100a00 */
[----:B------:R-:W3:Y:S01]  /*26bc0*/  LDL.LU.64 R44, [R1+0xfb0] ;  /* 0x000fb000012c7983 */ /* 0x000ee20000300a00 */
[----:B0-----:R-:W-:-:S02]  /*26bd0*/  IMAD.MOV.U32 R48, RZ, RZ, R47 ;  /* 0x000000ffff307224 */ /* 0x001fc400078e002f */
[----:B------:R-:W-:Y:S02]  /*26be0*/  IMAD.MOV.U32 R49, RZ, RZ, R46 ;  /* 0x000000ffff317224 */ /* 0x000fe400078e002e */
[----:B------:R-:W3:Y:S01]  /*26bf0*/  LDL.LU.64 R46, [R1+0xfb8] ;  /* 0x000fb800012e7983 */ /* 0x000ee20000300a00 */
[----:B----4-:R-:W-:Y:S02]  /*26c00*/  IMAD.MOV.U32 R3, RZ, RZ, R36 ;  /* 0x000000ffff037224 */ /* 0x010fe400078e0024 */
[----:B------:R-:W-:Y:S02]  /*26c10*/  IMAD.MOV.U32 R2, RZ, RZ, R37 ;  /* 0x000000ffff027224 */ /* 0x000fe400078e0025 */
[----:B------:R-:W-:Y:S02]  /*26c20*/  IMAD.MOV.U32 R7, RZ, RZ, R32 ;  /* 0x000000ffff077224 */ /* 0x000fe400078e0020 */
[----:B------:R-:W-:Y:S02]  /*26c30*/  IMAD.MOV.U32 R6, RZ, RZ, R33 ;  /* 0x000000ffff067224 */ /* 0x000fe400078e0021 */
[----:B------:R-:W-:-:S02]  /*26c40*/  IMAD.MOV.U32 R27, RZ, RZ, R16 ;  /* 0x000000ffff1b7224 */ /* 0x000fc400078e0010 */
[----:B------:R-:W-:Y:S01]  /*26c50*/  IMAD.MOV.U32 R26, RZ, RZ, R17 ;  /* 0x000000ffff1a7224 */ /* 0x000fe200078e0011 */
[C---:B--2---:R-:W-:Y:S06]  /*26c60*/  HMMA.16816.F32.BF16 R8, R52.reuse, R36, R8 ;  /* 0x000000243408723c */ /* 0x044fec0000041808 */
[C---:B---3--:R-:W-:Y:S06]  /*26c70*/  HMMA.16816.F32.BF16 R40, R52.reuse, R16, R40 ;  /* 0x000000103428723c */ /* 0x048fec0000041828 */
[C---:B------:R-:W-:Y:S11]  /*26c80*/  HMMA.16816.F32.BF16 R44, R52.reuse, R48, R44 ;  /* 0x00000030342c723c */ /* 0x040ff6000004182c */
[----:B------:R0:W-:Y:S04]  /*26c90*/  STL.64 [R1+0xfd0], R8 ;  /* 0x000fd00801007387 */ /* 0x0001e80000100a00 */
[----:B------:R1:W-:Y:S04]  /*26ca0*/  STL.64 [R1+0xfd8], R10 ;  /* 0x000fd80a01007387 */ /* 0x0003e80000100a00 */
[----:B------:R-:W2:Y:S04]  /*26cb0*/  LDL.LU.64 R12, [R1+0xfa0] ;  /* 0x000fa000010c7983 */ /* 0x000ea80000300a00 */
[----:B------:R-:W2:Y:S04]  /*26cc0*/  LDL.LU.64 R14, [R1+0xfa8] ;  /* 0x000fa800010e7983 */ /* 0x000ea80000300a00 */
[----:B------:R-:W3:Y:S04]  /*26cd0*/  LDL.LU.64 R36, [R1+0xf90] ;  /* 0x000f900001247983 */ /* 0x000ee80000300a00 */
[----:B------:R-:W3:Y:S04]  /*26ce0*/  LDL.LU.64 R38, [R1+0xf98] ;  /* 0x000f980001267983 */ /* 0x000ee80000300a00 */
[----:B------:R-:W4:Y:S04]  /*26cf0*/  LDL.LU.64 R32, [R1+0xf80] ;  /* 0x000f800001207983 */ /* 0x000f280000300a00 */
[----:B------:R-:W4:Y:S04]  /*26d00*/  LDL.LU.64 R34, [R1+0xf88] ;  /* 0x000f880001227983 */ /* 0x000f280000300a00 */
[----:B0-----:R-:W4:Y:S04]  /*26d10*/  LDL.LU.64 R8, [R1+0xf60] ;  /* 0x000f600001087983 */ /* 0x001f280000300a00 */
[----:B-1----:R-:W4:Y:S04]  /*26d20*/  LDL.LU.64 R10, [R1+0xf68] ;  /* 0x000f6800010a7983 */ /* 0x002f280000300a00 */
[----:B------:R0:W-:Y:S04]  /*26d30*/  STL.64 [R1+0xfc0], R40 ;  /* 0x000fc02801007387 */ /* 0x0001e80000100a00 */
[----:B------:R-:W-:Y:S04]  /*26d40*/  STL.64 [R1+0xfc8], R42 ;  /* 0x000fc82a01007387 */ /* 0x000fe80000100a00 */
[----:B0-----:R-:W3:Y:S04]  /*26d50*/  LDL.LU.64 R40, [R1+0x3078] ;  /* 0x0030780001287983 */ /* 0x001ee80000300a00 */
[----:B------:R-:W4:Y:S04]  /*26d60*/  LDL.LU.64 R16, [R1+0xf50] ;  /* 0x000f500001107983 */ /* 0x000f280000300a00 */
[----:B------:R-:W4:Y:S04]  /*26d70*/  LDL.LU.64 R18, [R1+0xf58] ;  /* 0x000f580001127983 */ /* 0x000f280000300a00 */
[----:B------:R0:W-:Y:S04]  /*26d80*/  STL.64 [R1+0xfb0], R44 ;  /* 0x000fb02c01007387 */ /* 0x0001e80000100a00 */
[----:B------:R-:W-:Y:S04]  /*26d90*/  STL.64 [R1+0xfb8], R46 ;  /* 0x000fb82e01007387 */ /* 0x000fe80000100a00 */
[----:B0-----:R-:W2:Y:S04]  /*26da0*/  LDL.LU.64 R44, [R1+0x3070] ;  /* 0x00307000012c7983 */ /* 0x001ea80000300a00 */
[----:B------:R0:W-:Y:S04]  /*26db0*/  STL.64 [R1+0x3030], R48 ;  /* 0x0030303001007387 */ /* 0x0001e80000100a00 */
[----:B0-----:R-:W4:Y:S04]  /*26dc0*/  LDL.LU.64 R48, [R1+0xf70] ;  /* 0x000f700001307983 */ /* 0x001f280000300a00 */
[----:B------:R-:W4:Y:S01]  /*26dd0*/  LDL.LU.64 R50, [R1+0xf78] ;  /* 0x000f780001327983 */ /* 0x000f220000300a00 */
[C---:B---3--:R-:W-:Y:S06]  /*26de0*/  HMMA.16816.F32.BF16 R36, R52.reuse, R40, R36 ;  /* 0x000000283424723c */ /* 0x048fec0000041824 */
[----:B--2---:R-:W-:-:S15]  /*26df0*/  HMMA.16816.F32.BF16 R12, R52, R44, R12 ;  /* 0x0000002c340c723c */ /* 0x004fde000004180c */
[----:B------:R-:W-:-:S08]  /*26e00*/  NOP ;  /* 0x0000000000007918 */ /* 0x000fd00000000000 */
[----:B------:R0:W-:Y:S04]  /*26e10*/  STL.64 [R1+0xfa0], R12 ;  /* 0x000fa00c01007387 */ /* 0x0001e80000100a00 */
[----:B------:R1:W-:Y:S04]  /*26e20*/  STL.64 [R1+0xfa8], R14 ;  /* 0x000fa80e01007387 */ /* 0x0003e80000100a00 */
[----:B0-----:R-:W2:Y:S04]  /*26e30*/  LDL.LU.64 R12, [R1+0xf30] ;  /* 0x000f3000010c7983 */ /* 0x001ea80000300a00 */
[----:B-1----:R-:W2:Y:S04]  /*26e40*/  LDL.LU.64 R14, [R1+0xf38] ;  /* 0x000f3800010e7983 */ /* 0x002ea80000300a00 */
[----:B------:R-:W-:Y:S04]  /*26e50*/  STL.64 [R1+0xf90], R36 ;  /* 0x000f902401007387 */ /* 0x000fe80000100a00 */
[----:B------:R0:W-:Y:S04]  /*26e60*/  STL.64 [R1+0xf98], R38 ;  /* 0x000f982601007387 */ /* 0x0001e80000100a00 */
[----:B0-----:R-:W3:Y:S04]  /*26e70*/  LDL.LU R38, [R1+0x3068] ;  /* 0x0030680001267983 */ /* 0x001ee80000300800 */
[----:B------:R-:W4:Y:S02]  /*26e80*/  LDL.LU.64 R36, [R1+0x3060] ;  /* 0x0030600001247983 */ /* 0x000f240000300a00 */
[----:B----4-:R-:W-:-:S15]  /*26e90*/  HMMA.16816.F32.BF16 R32, R52, R36, R32 ;  /* 0x000000243420723c */ /* 0x010fde0000041820 */
[----:B------:R-:W-:-:S08]  /*26ea0*/  NOP ;  /* 0x0000000000007918 */ /* 0x000fd00000000000 */
[----:B------:R0:W-:Y:S04]  /*26eb0*/  STL.64 [R1+0xf80], R32 ;  /* 0x000f802001007387 */ /* 0x0001e80000100a00 */
[----:B------:R-:W-:Y:S04]  /*26ec0*/  STL.64 [R1+0xf88], R34 ;  /* 0x000f882201007387 */ /* 0x000fe80000100a00 */
[----:B0-----:R-:W4:Y:S01]  /*26ed0*/  LDL.LU.64 R32, [R1+0x3058] ;  /* 0x0030580001207983 */ /* 0x001f220000300a00 */
[C---:B------:R-:W-:Y:S06]  /*26ee0*/  HMMA.16816.F32.BF16 R8, R52.reuse, R28, R8 ;  /* 0x0000001c3408723c */ /* 0x040fec0000041808 */
[C---:B------:R-:W-:Y:S06]  /*26ef0*/  HMMA.16816.F32.BF16 R16, R52.reuse, R24, R16 ;  /* 0x000000183410723c */ /* 0x040fec0000041810 */
[----:B----4-:R-:W-:-:S15]  /*26f00*/  HMMA.16816.F32.BF16 R48, R52, R32, R48 ;  /* 0x000000203430723c */ /* 0x010fde0000041830 */
[----:B------:R-:W-:-:S08]  /*26f10*/  NOP ;  /* 0x0000000000007918 */ /* 0x000fd00000000000 */
[----:B------:R0:W-:Y:S04]  /*26f20*/  STL.64 [R1+0xf70], R48 ;  /* 0x000f703001007387 */ /* 0x0001e80000100a00 */
[----:B------:R1:W-:Y:S04]  /*26f30*/  STL.64 [R1+0xf78], R50 ;  /* 0x000f783201007387 */ /* 0x0003e80000100a00 */
[----:B0-----:R-:W4:Y:S04]  /*26f40*/  LDL.LU.64 R48, [R1+0xf20] ;  /* 0x000f200001307983 */ /* 0x001f280000300a00 */
[----:B-1----:R-:W4:Y:S04]  /*26f50*/  LDL.LU.64 R50, [R1+0xf28] ;  /* 0x000f280001327983 */ /* 0x002f280000300a00 */
[----:B------:R0:W-:Y:S04]  /*26f60*/  STL.64 [R1+0xf60], R8 ;  /* 0x000f600801007387 */ /* 0x0001e80000100a00 */
[----:B------:R-:W-:Y:S04]  /*26f70*/  STL.64 [R1+0xf68], R10 ;  /* 0x000f680a01007387 */ /* 0x000fe80000100a00 */
[----:B0-----:R-:W3:Y:S04]  /*26f80*/  LDL.LU.64 R8, [R1+0x3050] ;  /* 0x0030500001087983 */ /* 0x001ee80000300a00 */
[----:B------:R0:W-:Y:S04]  /*26f90*/  STL.64 [R1+0x3028], R28 ;  /* 0x0030281c01007387 */ /* 0x0001e80000100a00 */
[----:B0-----:R-:W2:Y:S04]  /*26fa0*/  LDL.LU.64 R28, [R1+0xf40] ;  /* 0x000f4000011c7983 */ /* 0x001ea80000300a00 */
[----:B------:R-:W2:Y:S04]  /*26fb0*/  LDL.LU.64 R30, [R1+0xf48] ;  /* 0x000f4800011e7983 */ /* 0x000ea80000300a00 */
[----:B------:R-:W-:Y:S04]  /*26fc0*/  STL.64 [R1+0xf50], R16 ;  /* 0x000f501001007387 */ /* 0x000fe80000100a00 */
[----:B------:R0:W-:Y:S04]  /*26fd0*/  STL.64 [R1+0xf58], R18 ;  /* 0x000f581201007387 */ /* 0x0001e80000100a00 */
[----:B0-----:R-:W4:Y:S04]  /*26fe0*/  LDL.LU R18, [R1+0x3048] ;  /* 0x0030480001127983 */ /* 0x001f280000300800 */
[----:B------:R-:W3:Y:S04]  /*26ff0*/  LDL.LU.64 R16, [R1+0x3040] ;  /* 0x0030400001107983 */ /* 0x000ee80000300a00 */
[----:B------:R-:W-:Y:S01]  /*27000*/  STL.64 [R1+0x3020], R24 ;  /* 0x0030201801007387 */ /* 0x000fe20000100a00 */
[C---:B--2---:R-:W-:Y:S06]  /*27010*/  HMMA.16816.F32.BF16 R28, R52.reuse, R20, R28 ;  /* 0x00000014341c723c */ /* 0x044fec000004181c */
[----:B---3--:R-:W-:-:S15]  /*27020*/  HMMA.16816.F32.BF16 R12, R52, R16, R12 ;  /* 0x00000010340c723c */ /* 0x008fde000004180c */
[----:B------:R-:W-:-:S02]  /*27030*/  NOP ;  /* 0x0000000000007918 */ /* 0x000fc40000000000 */
[----:B------:R0:W-:Y:S01]  /*27040*/  STL.64 [R1+0xf48], R30 ;  /* 0x000f481e01007387 */ /* 0x0001e20000100a00 */
[----:B------:R-:W-:Y:S02]  /*27050*/  IMAD.MOV.U32 R46, RZ, RZ, R28 ;  /* 0x000000ffff2e7224 */ /* 0x000fe400078e001c */
[----:B------:R-:W-:Y:S02]  /*27060*/  IMAD.MOV.U32 R47, RZ, RZ, R29 ;  /* 0x000000ffff2f7224 */ /* 0x000fe400078e001d */
[----:B------:R-:W2:Y:S04]  /*27070*/  LDL.LU.64 R28, [R1+0xf10] ;  /* 0x000f1000011c7983 */ /* 0x000ea80000300a00 */
[----:B0-----:R-:W2:Y:S04]  /*27080*/  LDL.LU.64 R30, [R1+0xf18] ;  /* 0x000f1800011e7983 */ /* 0x001ea80000300a00 */
[----:B------:R0:W-:Y:S04]  /*27090*/  STL.64 [R1+0xf30], R12 ;  /* 0x000f300c01007387 */ /* 0x0001e80000100a00 */
[----:B0-----:R-:W3:Y:S04]  /*270a0*/  LDL.LU.64 R12, [R1+0x3038] ;  /* 0x00303800010c7983 */ /* 0x001ee80000300a00 */
[----:B----4-:R-:W-:Y:S01]  /*270b0*/  STL [R1+0x3008], R18 ;  /* 0x0030081201007387 */ /* 0x010fe20000100800 */
[----:B------:R-:W-:-:S03]  /*270c0*/  IMAD.MOV.U32 R24, RZ, RZ, R7 ;  /* 0x000000ffff187224 */ /* 0x000fc600078e0007 */
[----:B------:R-:W-:Y:S01]  /*270d0*/  STL.64 [R1+0x3000], R16 ;  /* 0x0030001001007387 */ /* 0x000fe20000100a00 */
[----:B---3--:R-:W-:-:S15]  /*270e0*/  HMMA.16816.F32.BF16 R48, R52, R12, R48 ;  /* 0x0000000c3430723c */ /* 0x008fde0000041830 */
[----:B------:R-:W-:-:S08]  /*270f0*/  NOP ;  /* 0x0000000000007918 */ /* 0x000fd00000000000 */
[----:B------:R0:W-:Y:S01]  /*27100*/  STL.64 [R1+0xf28], R50 ;  /* 0x000f283201007387 */ /* 0x0001e20000100a00 */
[----:B------:R-:W-:Y:S02]  /*27110*/  IMAD.MOV.U32 R7, RZ, RZ, R48 ;  /* 0x000000ffff077224 */ /* 0x000fe400078e0030 */
[----:B------:R-:W-:Y:S02]  /*27120*/  IMAD.MOV.U32 R11, RZ, RZ, R49 ;  /* 0x000000ffff0b7224 */ /* 0x000fe400078e0031 */
[----:B------:R-:W3:Y:S04]  /*27130*/  LDL.LU.64 R48, [R1+0x2e0] ;  /* 0x0002e00001307983 */ /* 0x000ee80000300a00 */
[----:B0-----:R-:W3:Y:S01]  /*27140*/  LDL.LU.64 R50, [R1+0x2e8] ;  /* 0x0002e80001327983 */ /* 0x001ee20000300a00 */
[----:B--2---:R-:W-:Y:S01]  /*27150*/  HMMA.16816.F32.BF16 R16, R52, R4, R28 ;  /* 0x000000043410723c */ /* 0x004fe2000004181c */
[----:B------:R-:W-:-:S02]  /*27160*/  IMAD.MOV.U32 R25, RZ, RZ, R6 ;  /* 0x000000ffff197224 */ /* 0x000fc400078e0006 */
[----:B------:R0:W-:Y:S01]  /*27170*/  STL [R1+0x28d4], R11 ;  /* 0x0028d40b01007387 */ /* 0x0001e20000100800 */
[----:B------:R-:W-:Y:S02]  /*27180*/  IMAD.MOV.U32 R42, RZ, RZ, R14 ;  /* 0x000000ffff2a7224 */ /* 0x000fe400078e000e */
[----:B------:R-:W-:Y:S01]  /*27190*/  IMAD.MOV.U32 R43, RZ, RZ, R15 ;  /* 0x000000ffff2b7224 */ /* 0x000fe200078e000f */
[----:B------:R1:W-:-:S15]  /*271a0*/  STL [R1+0x28d0], R7 ;  /* 0x0028d00701007387 */ /* 0x0003de0000100800 */
[----:B------:R-:W-:-:S02]  /*271b0*/  NOP ;  /* 0x0000000000007918 */ /* 0x000fc40000000000 */
[----:B------:R-:W-:Y:S02]  /*271c0*/  IMAD.MOV.U32 R10, RZ, RZ, R16 ;  /* 0x000000ffff0a7224 */ /* 0x000fe400078e0010 */
[----:B------:R-:W-:Y:S02]  /*271d0*/  IMAD.MOV.U32 R6, RZ, RZ, R17 ;  /* 0x000000ffff067224 */ /* 0x000fe400078e0011 */
[----:B------:R-:W-:Y:S02]  /*271e0*/  IMAD.MOV.U32 R14, RZ, RZ, R18 ;  /* 0x000000ffff0e7224 */ /* 0x000fe400078e0012 */
[----:B------:R-:W-:Y:S01]  /*271f0*/  IMAD.MOV.U32 R15, RZ, RZ, R19 ;  /* 0x000000ffff0f7224 */ /* 0x000fe200078e0013 */
[----:B------:R-:W2:Y:S04]  /*27200*/  LDL.LU.64 R16, [R1+0x1000] ;  /* 0x0010000001107983 */ /* 0x000ea80000300a00 */
[----:B------:R-:W2:Y:S04]  /*27210*/  LDL.LU.64 R18, [R1+0x1008] ;  /* 0x0010080001127983 */ /* 0x000ea80000300a00 */
[----:B------:R-:W-:Y:S04]  /*27220*/  STL.64 [R1+0x2ff8], R14 ;  /* 0x002ff80e01007387 */ /* 0x000fe80000100a00 */
[----:B------:R-:W-:Y:S04]  /*27230*/  STL.64 [R1+0x2ff0], R12 ;  /* 0x002ff00c01007387 */ /* 0x000fe80000100a00 */
[----:B------:R-:W-:Y:S04]  /*27240*/  STL [R1+0x28ec], R6 ;  /* 0x0028ec0601007387 */ /* 0x000fe80000100800 */
[----:B------:R-:W-:Y:S01]  /*27250*/  STL [R1+0x28e8], R10 ;  /* 0x0028e80a01007387 */ /* 0x000fe20000100800 */
[----:B---3--:R-:W-:-:S15]  /*27260*/  HMMA.16816.F32.BF16 R48, R52, R8, R48 ;  /* 0x000000083430723c */ /* 0x008fde0000041830 */
[----:B------:R-:W-:-:S08]  /*27270*/  NOP ;  /* 0x0000000000007918 */ /* 0x000fd00000000000 */
[----:B------:R3:W-:Y:S01]  /*27280*/  STL.64 [R1+0x2e0], R48 ;  /* 0x0002e03001007387 */ /* 0x0007e20000100a00 */
[----:B0-----:R-:W-:Y:S02]  /*27290*/  IMAD.MOV.U32 R11, RZ, RZ, R50 ;  /* 0x000000ffff0b7224 */ /* 0x001fe400078e0032 */
[----:B-1----:R-:W-:Y:S01]  /*272a0*/  IMAD.MOV.U32 R7, RZ, RZ, R51 ;  /* 0x000000ffff077224 */ /* 0x002fe200078e0033 */
[----:B---3--:R-:W3:Y:S04]  /*272b0*/  LDL.LU.64 R48, [R1+0x270] ;  /* 0x0002700001307983 */ /* 0x008ee80000300a00 */
[----:B------:R-:W3:Y:S01]  /*272c0*/  LDL.LU.64 R50, [R1+0x278] ;  /* 0x0002780001327983 */ /* 0x000ee20000300a00 */
[----:B--2---:R-:W-:Y:S01]  /*272d0*/  HMMA.16816.F32.BF16 R12, R56, R24, R16 ;  /* 0x00000018380c723c */ /* 0x004fe20000041810 */
[----:B------:R-:W-:-:S02]  /*272e0*/  IMAD.MOV.U32 R52, RZ, RZ, R23 ;  /* 0x000000ffff347224 */ /* 0x000fc400078e0017 */
[----:B------:R-:W-:Y:S01]  /*272f0*/  IMAD.MOV.U32 R53, RZ, RZ, R22 ;  /* 0x000000ffff357224 */ /* 0x000fe200078e0016 */
[----:B------:R-:W-:Y:S04]  /*27300*/  STL [R1+0x2914], R7 ;  /* 0x0029140701007387 */ /* 0x000fe80000100800 */
[----:B------:R-:W-:Y:S01]  /*27310*/  STL [R1+0x2910], R11 ;  /* 0x0029100b01007387 */ /* 0x000fe20000100800 */
[----:B------:R-:W-:Y:S02]  /*27320*/  IMAD.MOV.U32 R28, RZ, RZ, R27 ;  /* 0x000000ffff1c7224 */ /* 0x000fe400078e001b */
[----:B------:R-:W-:Y:S01]  /*27330*/  IMAD.MOV.U32 R29, RZ, RZ, R26 ;  /* 0x000000ffff1d7224 */ /* 0x000fe200078e001a */
[----:B------:R-:W2:Y:S04]  /*27340*/  LDL.LU.64 R24, [R1+0xc70] ;  /* 0x000c700001187983 */ /* 0x000ea80000300a00 */
[----:B------:R-:W2:Y:S04]  /*27350*/  LDL.LU.64 R26, [R1+0xc78] ;  /* 0x000c7800011a7983 */ /* 0x000ea80000300a00 */
[----:B------:R-:W4:Y:S04]  /*27360*/  LDL.LU.64 R16, [R1+0xc60] ;  /* 0x000c600001107983 */ /* 0x000f280000300a00 */
[----:B------:R-:W4:Y:S01]  /*27370*/  LDL.LU.64 R18, [R1+0xc68] ;  /* 0x000c680001127983 */ /* 0x000f220000300a00 */
[----:B------:R-:W-:-:S02]  /*27380*/  IMAD.MOV.U32 R22, RZ, RZ, R14 ;  /* 0x000000ffff167224 */ /* 0x000fc400078e000e */
[----:B------:R-:W-:Y:S02]  /*27390*/  IMAD.MOV.U32 R23, RZ, RZ, R15 ;  /* 0x000000ffff177224 */ /* 0x000fe400078e000f */
[----:B------:R-:W-:Y:S02]  /*273a0*/  IMAD.MOV.U32 R6, RZ, RZ, R12 ;  /* 0x000000ffff067224 */ /* 0x000fe400078e000c */
[----:B------:R-:W-:Y:S02]  /*273b0*/  IMAD.MOV.U32 R10, RZ, RZ, R13 ;  /* 0x000000ffff0a7224 */ /* 0x000fe400078e000d */
[----:B------:R-:W4:Y:S04]  /*273c0*/  LDL.LU.64 R12, [R1+0xc50] ;  /* 0x000c5000010c7983 */ /* 0x000f280000300a00 */
[----:B------:R-:W4:Y:S04]  /*273d0*/  LDL.LU.64 R14, [R1+0xc58] ;  /* 0x000c5800010e7983 */ /* 0x000f280000300a00 */
[----:B------:R-:W-:Y:S04]  /*273e0*/  STL.64 [R1+0x3018], R22 ;  /* 0x0030181601007387 */ /* 0x000fe80000100a00 */
[----:B------:R0:W-:Y:S04]  /*273f0*/  STL.64 [R1+0x3010], R20 ;  /* 0x0030101401007387 */ /* 0x0001e80000100a00 */
[----:B0-----:R-:W2:Y:S04]  /*27400*/  LDL.LU.64 R20, [R1+0xc80] ;  /* 0x000c800001147983 */ /* 0x001ea80000300a00 */
[----:B------:R-:W2:Y:S01]  /*27410*/  LDL.LU.64 R22, [R1+0xc88] ;  /* 0x000c880001167983 */ /* 0x000ea20000300a00 */
[----:B---3--:R-:W-:Y:S03]  /*27420*/  HMMA.16816.F32.BF16 R52, R56, R52, R48 ;  /* 0x000000343834723c */ /* 0x008fe60000041830 */
[----:B------:R-:W3:-:S15]  /*27430*/  LDL.LU.64 R48, [R1+0x3030] ;  /* 0x0030300001307983 */ /* 0x000ede0000300a00 */
[----:B------:R-:W-:-:S05]  /*27440*/  NOP ;  /* 0x0000000000007918 */ /* 0x000fca0000000000 */
[----:B------:R-:W-:Y:S01]  /*27450*/  STL.64 [R1+0x270], R52 ;  /* 0x0002703401007387 */ /* 0x000fe20000100a00 */
[----:B------:R-:W-:Y:S02]  /*27460*/  IMAD.MOV.U32 R7, RZ, RZ, R54 ;  /* 0x000000ffff077224 */ /* 0x000fe400078e0036 */
[----:B------:R-:W-:Y:S02]  /*27470*/  IMAD.MOV.U32 R11, RZ, RZ, R55 ;  /* 0x000000ffff0b7224 */ /* 0x000fe400078e0037 */
[----:B------:R-:W0:Y:S04]  /*27480*/  LDSM.16.MT88.4 R52, [R61+UR5+0x180] ;  /* 0x000180053d34783b */ /* 0x000e280008004200 */
[----:B------:R-:W-:Y:S04]  /*27490*/  STL.64 [R1+0x2fe8], R6 ;  /* 0x002fe80601007387 */ /* 0x000fe80000100a00 */
[----:B------:R-:W-:Y:S04]  /*274a0*/  STL.64 [R1+0x2fe0], R4 ;  /* 0x002fe00401007387 */ /* 0x000fe80000100a00 */
[----:B0-----:R-:W-:Y:S04]  /*274b0*/  STL.64 [R1+0x2f80], R54 ;  /* 0x002f803601007387 */ /* 0x001fe80000100a00 */
[----:B------:R0:W-:Y:S04]  /*274c0*/  STL.64 [R1+0x2f78], R52 ;  /* 0x002f783401007387 */ /* 0x0001e80000100a00 */
[----:B0-----:R-:W4:Y:S04]  /*274d0*/  LDL.LU.64 R52, [R1+0xc90] ;  /* 0x000c900001347983 */ /* 0x001f280000300a00 */
[----:B------:R-:W4:Y:S01]  /*274e0*/  LDL.LU.64 R54, [R1+0xc98] ;  /* 0x000c980001367983 */ /* 0x000f220000300a00 */
[----:B------:R-:W-:-:S02]  /*274f0*/  IMAD.MOV.U32 R4, RZ, RZ, R3 ;  /* 0x000000ffff047224 */ /* 0x000fc400078e0003 */
[----:B------:R-:W-:-:S07]  /*27500*/  IMAD.MOV.U32 R5, RZ, RZ, R2 ;  /* 0x000000ffff057224 */ /* 0x000fce00078e0002 */
[C---:B----4-:R-:W-:Y:S06]  /*27510*/  HMMA.16816.F32.BF16 R52, R56.reuse, R4, R52 ;  /* 0x000000043834723c */ /* 0x050fec0000041834 */
[C---:B--2---:R-:W-:Y:S06]  /*27520*/  HMMA.16816.F32.BF16 R4, R56.reuse, R28, R20 ;  /* 0x0000001c3804723c */ /* 0x044fec0000041814 */
[C---:B---3--:R-:W-:Y:S11]  /*27530*/  HMMA.16816.F32.BF16 R20, R56.reuse, R48, R24 ;  /* 0x000000303814723c */ /* 0x048ff60000041818 */
[----:B------:R0:W-:Y:S04]  /*27540*/  STL.64 [R1+0xc90], R52 ;  /* 0x000c903401007387 */ /* 0x0001e80000100a00 */
[----:B------:R-:W-:Y:S04]  /*27550*/  STL.64 [R1+0xc98], R54 ;  /* 0x000c983601007387 */ /* 0x000fe80000100a00 */
[----:B0-----:R-:W2:Y:S04]  /*27560*/  LDL.64 R52, [R1+0x40] ;  /* 0x0000400001347983 */ /* 0x001ea80000100a00 */
[----:B------:R-:W-:Y:S04]  /*27570*/  STL.64 [R1+0xc80], R4 ;  /* 0x000c800401007387 */ /* 0x000fe80000100a00 */
[----:B------:R0:W-:Y:S02]  /*27580*/  STL.64 [R1+0xc88], R6 ;  /* 0x000c880601007387 */ /* 0x0001e40000100a00 */
[C---:B0-----:R-:W-:Y:S02]  /*27590*/  HMMA.16816.F32.BF16 R4, R56.reuse, R44, R16 ;  /* 0x0000002c3804723c */ /* 0x041fe40000041810 */
[----:B------:R-:W-:Y:S04]  /*275a0*/  STL.64 [R1+0xc70], R20 ;  /* 0x000c701401007387 */ /* 0x000fe80000100a00 */
[----:B------:R-:W-:Y:S04]  /*275b0*/  STL.64 [R1+0xc78], R22 ;  /* 0x000c781601007387 */ /* 0x000fe80000100a00 */
[----:B------:R-:W-:Y:S04]  /*275c0*/  STL.64 [R1+0x2fb0], R46 ;  /* 0x002fb02e01007387 */ /* 0x000fe80000100a00 */
[----:B------:R0:W-:Y:S09]  /*275d0*/  STL.64 [R1+0x2fa8], R44 ;  /* 0x002fa82c01007387 */ /* 0x0001f20000100a00 */
[----:B------:R-:W-:Y:S04]  /*275e0*/  STL.64 [R1+0xc60], R4 ;  /* 0x000c600401007387 */ /* 0x000fe80000100a00 */
[----:B------:R1:W-:Y:S04]  /*275f0*/  STL.64 [R1+0xc68], R6 ;  /* 0x000c680601007387 */ /* 0x0003e80000100a00 */
[----:B0-----:R-:W3:Y:S04]  /*27600*/  LDL.64 R44, [R1+0x50] ;  /* 0x00005000012c7983 */ /* 0x001ee80000100a00 */
[----:B------:R-:W4:Y:S04]  /*27610*/  LDL.LU.64 R28, [R1+0xc30] ;  /* 0x000c3000011c7983 */ /* 0x000f280000300a00 */
[----:B------:R-:W4:Y:S01]  /*27620*/  LDL.LU.64 R30, [R1+0xc38] ;  /* 0x000c3800011e7983 */ /* 0x000f220000300a00 */
[----:B-1----:R-:W-:-:S15]  /*27630*/  HMMA.16816.F32.BF16 R4, R56, R40, R12 ;  /* 0x000000283804723c */ /* 0x002fde000004180c */
[----:B------:R-:W-:-:S08]  /*27640*/  NOP ;  /* 0x0000000000007918 */ /* 0x000fd00000000000 */
[----:B------:R0:W-:Y:S04]  /*27650*/  STL.64 [R1+0xc50], R4 ;  /* 0x000c500401007387 */ /* 0x0001e80000100a00 */
[----:B------:R1:W-:Y:S04]  /*27660*/  STL.64 [R1+0xc58], R6 ;  /* 0x000c580601007387 */ /* 0x0003e80000100a00 */
[----:B------:R-:W2:Y:S04]  /*27670*/  LDL.LU.64 R24, [R1+0xc20] ;  /* 0x000c200001187983 */ /* 0x000ea80000300a00 */
[----:B------:R-:W2:Y:S04]  /*27680*/  LDL.LU.64 R26, [R1+0xc28] ;  /* 0x000c2800011a7983 */ /* 0x000ea80000300a00 */
[----:B------:R-:W3:Y:S04]  /*27690*/  LDL.LU.64 R20, [R1+0xc10] ;  /* 0x000c100001147983 */ /* 0x000ee80000300a00 */
[----:B------:R-:W3:Y:S04]  /*276a0*/  LDL.LU.64 R22, [R1+0xc18] ;  /* 0x000c180001167983 */ /* 0x000ee80000300a00 */
[----:B------:R-:W3:Y:S04]  /*276b0*/  LDL.LU.64 R16, [R1+0xc00] ;  /* 0x000c000001107983 */ /* 0x000ee80000300a00 */
[----:B------:R-:W3:Y:S04]  /*276c0*/  LDL.LU.64 R18, [R1+0xc08] ;  /* 0x000c080001127983 */ /* 0x000ee80000300a00 */
[----:B------:R-:W3:Y:S04]  /*276d0*/  LDL.LU.64 R12, [R1+0xbf0] ;  /* 0x000bf000010c7983 */ /* 0x000ee80000300a00 */
[----:B------:R-:W3:Y:S04]  /*276e0*/  LDL.LU.64 R14, [R1+0xbf8] ;  /* 0x000bf800010e7983 */ /* 0x000ee80000300a00 */
[----:B0-----:R-:W3:Y:S04]  /*276f0*/  LDL.LU.64 R4, [R1+0xbe0] ;  /* 0x000be00001047983 */ /* 0x001ee80000300a00 */
[----:B-1----:R-:W3:Y:S04]  /*27700*/  LDL.LU.64 R6, [R1+0xbe8] ;  /* 0x000be80001067983 */ /* 0x002ee80000300a00 */
[----:B------:R-:W3:Y:S04]  /*27710*/  LDL.LU.64 R48, [R1+0xbd0] ;  /* 0x000bd00001307983 */ /* 0x000ee80000300a00 */
[----:B------:R-:W3:Y:S04]  /*27720*/  LDL.LU.64 R50, [R1+0xbd8] ;  /* 0x000bd80001327983 */ /* 0x000ee80000300a00 */
[----:B------:R-:W-:Y:S04]  /*27730*/  STL.64 [R1+0x2fc0], R42 ;  /* 0x002fc02a01007387 */ /* 0x000fe80000100a00 */
[----:B------:R0:W-:Y:S04]  /*27740*/  STL.64 [R1+0x2fb8], R40 ;  /* 0x002fb82801007387 */ /* 0x0001e80000100a00 */
[----:B0-----:R-:W4:Y:S04]  /*27750*/  LDL.LU.64 R40, [R1+0xc40] ;  /* 0x000c400001287983 */ /* 0x001f280000300a00 */
[----:B------:R-:W4:Y:S02]  /*27760*/  LDL.LU.64 R42, [R1+0xc48] ;  /* 0x000c4800012a7983 */ /* 0x000f240000300a00 */
[----:B----4-:R-:W-:-:S15]  /*27770*/  HMMA.16816.F32.BF16 R40, R56, R36, R40 ;  /* 0x000000243828723c */ /* 0x010fde0000041828 */
[----:B------:R-:W-:-:S08]  /*27780*/  NOP ;  /* 0x0000000000007918 */ /* 0x000fd00000000000 */
[----:B------:R0:W-:Y:S04]  /*27790*/  STL.64 [R1+0xc40], R40 ;  /* 0x000c402801007387 */ /* 0x0001e80000100a00 */
[----:B------:R-:W-:Y:S04]  /*277a0*/  STL.64 [R1+0xc48], R42 ;  /* 0x000c482a01007387 */ /* 0x000fe80000100a00 */
[----:B0-----:R-:W4:Y:S04]  /*277b0*/  LDL.64 R40, [R1+0x30] ;  /* 0x0000300001287983 */ /* 0x001f280000100a00 */
[----:B------:R-:W-:Y:S04]  /*277c0*/  STL [R1+0x2fa0], R38 ;  /* 0x002fa02601007387 */ /* 0x000fe80000100800 */
[----:B------:R0:W-:Y:S04]  /*277d0*/  STL.64 [R1+0x2f98], R36 ;  /* 0x002f982401007387 */ /* 0x0001e80000100a00 */
[----:B0-----:R-:W2:Y:S01]  /*277e0*/  LDL.64 R36, [R1+0x20] ;  /* 0x0000200001247983 */ /* 0x001ea20000100a00 */
[----:B------:R-:W-:Y:S03]  /*277f0*/  HMMA.16816.F32.BF16 R28, R56, R32, R28 ;  /* 0x00000020381c723c */ /* 0x000fe6000004181c */
[----:B--2---:R0:W-:Y:S04]  /*27800*/  STL.64 [R1+0x2fc8], R36 ;  /* 0x002fc82401007387 */ /* 0x0041e80000100a00 */
[----:B0-----:R-:W2:Y:S04]  /*27810*/  LDL.LU.64 R36, [R1+0x260] ;  /* 0x0002600001247983 */ /* 0x001ea80000300a00 */
[----:B------:R-:W2:-:S12]  /*27820*/  LDL.LU.64 R38, [R1+0x268] ;  /* 0x0002680001267983 */ /* 0x000e980000300a00 */
[----:B------:R0:W-:Y:S04]  /*27830*/  STL.64 [R1+0xc30], R28 ;  /* 0x000c301c01007387 */ /* 0x0001e80000100a00 */
[----:B------:R-:W-:Y:S04]  /*27840*/  STL.64 [R1+0xc38], R30 ;  /* 0x000c381e01007387 */ /* 0x000fe80000100a00 */
[----:B0-----:R-:W3:Y:S02]  /*27850*/  LDL.LU.64 R28, [R1+0x3028] ;  /* 0x00302800011c7983 */ /* 0x001ee40000300a00 */
[----:B---3--:R-:W-:-:S15]  /*27860*/  HMMA.16816.F32.BF16 R24, R56, R28, R24 ;  /* 0x0000001c3818723c */ /* 0x008fde0000041818 */
[----:B------:R-:W-:-:S08]  /*27870*/  NOP ;  /* 0x0000000000007918 */ /* 0x000fd00000000000 */
[----:B------:R0:W-:Y:S04]  /*27880*/  STL.64 [R1+0xc20], R24 ;  /* 0x000c201801007387 */ /* 0x0001e80000100a00 */
[----:B------:R-:W-:Y:S04]  /*27890*/  STL.64 [R1+0xc28], R26 ;  /* 0x000c281a01007387 */ /* 0x000fe80000100a00 */
[----:B0-----:R-:W3:Y:S02]  /*278a0*/  LDL.LU.64 R24, [R1+0x3020] ;  /* 0x0030200001187983 */ /* 0x001ee40000300a00 */
[----:B---3--:R-:W-:-:S15]  /*278b0*/  HMMA.16816.F32.BF16 R20, R56, R24, R20 ;  /* 0x000000183814723c */ /* 0x008fde0000041814 */
[----:B------:R-:W-:-:S08]  /*278c0*/  NOP ;  /* 0x0000000000007918 */ /* 0x000fd00000000000 */
[----:B------:R-:W-:Y:S04]  /*278d0*/  STL.64 [R1+0xc10], R20 ;  /* 0x000c101401007387 */ /* 0x000fe80000100a00 */
[----:B------:R0:W-:Y:S04]  /*278e0*/  STL.64 [R1+0xc18], R22 ;  /* 0x000c181601007387 */ /* 0x0001e80000100a00 */
[----:B0-----:R-:W3:Y:S04]  /*278f0*/  LDL.LU.64 R22, [R1+0x3018] ;  /* 0x0030180001167983 */ /* 0x001ee80000300a00 */
[----:B------:R-:W4:Y:S02]  /*27900*/  LDL.LU.64 R20, [R1+0x3010] ;  /* 0x0030100001147983 */ /* 0x000f240000300a00 */
[----:B----4-:R-:W-:-:S15]  /*27910*/  HMMA.16816.F32.BF16 R16, R56, R20, R16 ;  /* 0x000000143810723c */ /* 0x010fde0000041810 */
[----:B------:R-:W-:-:S08]  /*27920*/  NOP ;  /* 0x0000000000007918 */ /* 0x000fd00000000000 */
[----:B------:R-:W-:Y:S04]  /*27930*/  STL.64 [R1+0xc00], R16 ;  /* 0x000c001001007387 */ /* 0x000fe80000100a00 */
[----:B------:R0:W-:Y:S04]  /*27940*/  STL.64 [R1+0xc08], R18 ;  /* 0x000c081201007387 */ /* 0x0001e80000100a00 */
[----:B0-----:R-:W4:Y:S04]  /*27950*/  LDL.LU R18, [R1+0x3008] ;  /* 0x0030080001127983 */ /* 0x001f280000300800 */
[----:B------:R-:W2:Y:S02]  /*27960*/  LDL.LU.64 R16, [R1+0x3000] ;  /* 0x0030000001107983 */ /* 0x000ea40000300a00 */
[----:B--2---:R-:W-:-:S15]  /*27970*/  HMMA.16816.F32.BF16 R12, R56, R16, R12 ;  /* 0x00000010380c723c */ /* 0x004fde000004180c */
[----:B------:R-:W-:-:S08]  /*27980*/  NOP ;  /* 0x0000000000007918 */ /* 0x000fd00000000000 */
[----:B------:R-:W-:Y:S04]  /*27990*/  STL.64 [R1+0xbf0], R12 ;  /* 0x000bf00c01007387 */ /* 0x000fe80000100a00 */
[----:B------:R0:W-:Y:S04]  /*279a0*/  STL.64 [R1+0xbf8], R14 ;  /* 0x000bf80e01007387 */ /* 0x0001e80000100a00 */
[----:B0-----:R-:W2:Y:S04]  /*279b0*/  LDL.LU.64 R14, [R1+0x2ff8] ;  /* 0x002ff800010e7983 */ /* 0x001ea80000300a00 */
[----:B------:R-:W3:Y:S02]  /*279c0*/  LDL.LU.64 R12, [R1+0x2ff0] ;  /* 0x002ff000010c7983 */ /* 0x000ee40000300a00 */
[----:B---3--:R-:W-:-:S15]  /*279d0*/  HMMA.16816.F32.BF16 R4, R56, R12, R4 ;  /* 0x0000000c3804723c */ /* 0x008fde0000041804 */
[----:B------:R-:W-:-:S08]  /*279e0*/  NOP ;  /* 0x0000000000007918 */ /* 0x000fd00000000000 */
[----:B------:R-:W-:Y:S04]  /*279f0*/  STL.64 [R1+0xbe0], R4 ;  /* 0x000be00401007387 */ /* 0x000fe80000100a00 */
[----:B------:R0:W-:Y:S04]  /*27a00*/  STL.64 [R1+0xbe8], R6 ;  /* 0x000be80601007387 */ /* 0x0001e80000100a00 */
[----:B0-----:R-:W3:Y:S04]  /*27a10*/  LDL.LU.64 R6, [R1+0x2fe8] ;  /* 0x002fe80001067983 */ /* 0x001ee80000300a00 */
[----:B------:R-:W4:Y:S01]  /*27a20*/  LDL.LU.64 R4, [R1+0x2fe0] ;  /* 0x002fe00001047983 */ /* 0x000f220000300a00 */
[C---:B------:R-:W-:Y:S06]  /*27a30*/  HMMA.16816.F32.BF16 R36, R56.reuse, R8, R36 ;  /* 0x000000083824723c */ /* 0x040fec0000041824 */
[----:B----4-:R-:W-:-:S15]  /*27a40*/  HMMA.16816.F32.BF16 R48, R56, R4, R48 ;  /* 0x000000043830723c */ /* 0x010fde0000041830 */
[----:B------:R-:W-:-:S08]  /*27a50*/  NOP ;  /* 0x0000000000007918 */ /* 0x000fd00000000000 */
[----:B------:R-:W-:Y:S04]  /*27a60*/  STL.64 [R1+0xbd0], R48 ;  /* 0x000bd03001007387 */ /* 0x000fe80000100a00 */
[----:B------:R0:W-:Y:S04]  /*27a70*/  STL.64 [R1+0xbd8], R50 ;  /* 0x000bd83201007387 */ /* 0x0001e80000100a00 */
[----:B0-----:R-:W4:Y:S04]  /*27a80*/  LDL.LU.64 R50, [R1+0x2fd8] ;  /* 0x002fd80001327983 */ /* 0x001f280000300a00 */
[----:B------:R-:W4:Y:S04]  /*27a90*/  LDL.LU.64 R48, [R1+0x2fd0] ;  /* 0x002fd00001307983 */ /* 0x000f280000300a00 */
[----:B------:R-:W2:Y:S04]  /*27aa0*/  LDL.LU.64 R56, [R1+0x1d0] ;  /* 0x0001d00001387983 */ /* 0x000ea80000300a00 */
[----:B------:R-:W2:Y:S04]  /*27ab0*/  LDL.LU.64 R58, [R1+0x1d8] ;  /* 0x0001d800013a7983 */ /* 0x000ea80000300a00 */
[----:B------:R0:W-:Y:S04]  /*27ac0*/  STL.64 [R1+0x260], R36 ;  /* 0x0002602401007387 */ /* 0x0001e80000100a00 */
[----:B------:R1:W-:Y:S04]  /*27ad0*/  STL.64 [R1+0x268], R38 ;  /* 0x0002682601007387 */ /* 0x0003e80000100a00 */
[----:B0-----:R-:W3:Y:S04]  /*27ae0*/  LDL.LU.64 R36, [R1+0x950] ;  /* 0x0009500001247983 */ /* 0x001ee80000300a00 */
[----:B-1----:R-:W3:Y:S04]  /*27af0*/  LDL.LU.64 R38, [R1+0x958] ;  /* 0x0009580001267983 */ /* 0x002ee80000300a00 */
[----:B------:R-:W-:Y:S04]  /*27b00*/  STL.64 [R1+0x2f90], R10 ;  /* 0x002f900a01007387 */ /* 0x000fe80000100a00 */
[----:B------:R0:W-:Y:S04]  /*27b10*/  STL.64 [R1+0x2f88], R8 ;  /* 0x002f880801007387 */ /* 0x0001e80000100a00 */
[----:B0-----:R-:W4:Y:S04]  /*27b20*/  LDL.LU.64 R8, [R1+0x1e0] ;  /* 0x0001e00001087983 */ /* 0x001f280000300a00 */
[----:B------:R-:W4:Y:S01]  /*27b30*/  LDL.LU.64 R10, [R1+0x1e8] ;  /* 0x0001e800010a7983 */ /* 0x000f220000300a00 */
[----:B------:R-:W-:Y:S01]  /*27b40*/  LOP3.LUT R2, R61, 0x20, RZ, 0x3c, !PT ;  /* 0x000000203d027812 */ /* 0x000fe200078e3cff */
[----:B------:R-:W-:-:S02]  /*27b50*/  IMAD.MOV.U32 R27, RZ, RZ, R44 ;  /* 0x000000ffff1b7224 */ /* 0x000fc400078e002c */
[----:B------:R-:W-:Y:S02]  /*27b60*/  IMAD.MOV.U32 R26, RZ, RZ, R45 ;  /* 0x000000ffff1a7224 */ /* 0x000fe400078e002d */
[----:B------:R-:W-:Y:S02]  /*27b70*/  IMAD.MOV.U32 R31, RZ, RZ, R52 ;  /* 0x000000ffff1f7224 */ /* 0x000fe400078e0034 */
[----:B------:R-:W-:Y:S01]  /*27b80*/  IMAD.MOV.U32 R30, RZ, RZ, R53 ;  /* 0x000000ffff1e7224 */ /* 0x000fe200078e0035 */
[----:B----4-:R-:W-:-:S15]  /*27b90*/  HMMA.16816.F32.BF16 R8, R48, R44, R8 ;  /* 0x0000002c3008723c */ /* 0x010fde0000041808 */
[----:B------:R-:W-:-:S08]  /*27ba0*/  NOP ;  /* 0x0000000000007918 */ /* 0x000fd00000000000 */
[----:B------:R-:W-:Y:S04]  /*27bb0*/  STL.64 [R1+0x1e0], R8 ;  /* 0x0001e00801007387 */ /* 0x000fe80000100a00 */
[----:B------:R2:W-:Y:S01]  /*27bc0*/  STL.64 [R1+0x1e8], R10 ;  /* 0x0001e80a01007387 */ /* 0x0005e20000100a00 */
[C---:B---3--:R-:W-:Y:S03]  /*27bd0*/  HMMA.16816.F32.BF16 R36, R48.reuse, R40, R36 ;  /* 0x000000283024723c */ /* 0x048fe60000041824 */
[----:B------:R-:W3:Y:S04]  /*27be0*/  LDL.LU.64 R44, [R1+0x940] ;  /* 0x00094000012c7983 */ /* 0x000ee80000300a00 */
[----:B------:R-:W3:Y:S01]  /*27bf0*/  LDL.LU.64 R46, [R1+0x948] ;  /* 0x00094800012e7983 */ /* 0x000ee20000300a00 */
[----:B--2---:R-:W-:Y:S03]  /*27c00*/  HMMA.16816.F32.BF16 R8, R48, R52, R56 ;  /* 0x000000343008723c */ /* 0x004fe60000041838 */
[----:B------:R-:W0:-:S15]  /*27c10*/  LDSM.16.MT88.4 R56, [R2+UR5] ;  /* 0x000000050238783b */ /* 0x000e1e0008004200 */
[----:B------:R-:W-:-:S05]  /*27c20*/  NOP ;  /* 0x0000000000007918 */ /* 0x000fca0000000000 */
[----:B------:R1:W-:Y:S04]  /*27c30*/  STL.64 [R1+0x1d0], R8 ;  /* 0x0001d00801007387 */ /* 0x0003e80000100a00 */
[----:B------:R2:W-:Y:S04]  /*27c40*/  STL.64 [R1+0x1d8], R10 ;  /* 0x0001d80a01007387 */ /* 0x0005e80000100a00 */
[----:B------:R-:W4:Y:S04]  /*27c50*/  LDL.LU.64 R52, [R1+0x930] ;  /* 0x0009300001347983 */ /* 0x000f280000300a00 */
[----:B------:R-:W4:Y:S04]  /*27c60*/  LDL.LU.64 R54, [R1+0x938] ;  /* 0x0009380001367983 */ /* 0x000f280000300a00 */
[----:B-1----:R-:W4:Y:S04]  /*27c70*/  LDL.LU.64 R8, [R1+0x920] ;  /* 0x0009200001087983 */ /* 0x002f280000300a00 */
[----:B--2---:R-:W2:Y:S04]  /*27c80*/  LDL.LU.64 R10, [R1+0x928] ;  /* 0x00092800010a7983 */ /* 0x004ea80000300a00 */
[----:B0-----:R-:W-:Y:S04]  /*27c90*/  STL.64 [R1+0x2f18], R58 ;  /* 0x002f183a01007387 */ /* 0x001fe80000100a00 */
[----:B------:R0:W-:Y:S04]  /*27ca0*/  STL.64 [R1+0x2f10], R56 ;  /* 0x002f103801007387 */ /* 0x0001e80000100a00 */
[----:B0-----:R-:W4:Y:S04]  /*27cb0*/  LDL.64 R56, [R1+0x10] ;  /* 0x0000100001387983 */ /* 0x001f280000100a00 */
[----:B------:R0:W-:Y:S04]  /*27cc0*/  STL.64 [R1+0x950], R36 ;  /* 0x0009502401007387 */ /* 0x0001e80000100a00 */
[----:B------:R-:W-:Y:S04]  /*27cd0*/  STL.64 [R1+0x958], R38 ;  /* 0x0009582601007387 */ /* 0x000fe80000100a00 */
[----:B0-----:R-:W3:Y:S01]  /*27ce0*/  LDL.LU.64 R36, [R1+0x2fc8] ;  /* 0x002fc80001247983 */ /* 0x001ee20000300a00 */
[----:B------:R-:W-:-:S02]  /*27cf0*/  IMAD.MOV.U32 R35, RZ, RZ, R40 ;  /* 0x000000ffff237224 */ /* 0x000fc400078e0028 */
[----:B------:R-:W-:Y:S01]  /*27d00*/  IMAD.MOV.U32 R34, RZ, RZ, R41 ;  /* 0x000000ffff227224 */ /* 0x000fe200078e0029 */
[----:B------:R-:W2:Y:S04]  /*27d10*/  LDL.LU.64 R42, [R1+0x2fc0] ;  /* 0x002fc000012a7983 */ /* 0x000ea80000300a00 */
[----:B------:R-:W2:Y:S01]  /*27d20*/  LDL.LU.64 R40, [R1+0x2fb8] ;  /* 0x002fb80001287983 */ /* 0x000ea20000300a00 */
[----:B---3--:R-:W-:Y:S06]  /*27d30*/  HMMA.16816.F32.BF16 R44, R48, R36, R44 ;  /* 0x00000024302c723c */ /* 0x008fec000004182c */
[----:B------:R-:W-:-:S02]  /*27d40*/  IMAD.MOV.U32 R19, RZ, RZ, R36 ;  /* 0x000000ffff137224 */ /* 0x000fc400078e0024 */
[----:B------:R-:W-:-:S15]  /*27d50*/  IMAD.MOV.U32 R3, RZ, RZ, R37 ;  /* 0x000000ffff037224 */ /* 0x000fde00078e0025 */
[----:B------:R-:W-:Y:S04]  /*27d60*/  STL.64 [R1+0x940], R44 ;  /* 0x0009402c01007387 */ /* 0x000fe80000100a00 */
[----:B------:R0:W-:Y:S04]  /*27d70*/  STL.64 [R1+0x948], R46 ;  /* 0x0009482e01007387 */ /* 0x0001e80000100a00 */
[----:B0-----:R-:W3:Y:S04]  /*27d80*/  LDL.LU.64 R46, [R1+0x2fb0] ;  /* 0x002fb000012e7983 */ /* 0x001ee80000300a00 */
[----:B------:R-:W2:Y:S04]  /*27d90*/  LDL.LU.64 R44, [R1+0x2fa8] ;  /* 0x002fa800012c7983 */ /* 0x000ea80000300a00 */
[----:B------:R-:W3:Y:S04]  /*27da0*/  LDL.LU.64 R36, [R1+0x910] ;  /* 0x0009100001247983 */ /* 0x000ee80000300a00 */
[----:B------:R-:W3:Y:S01]  /*27db0*/  LDL.LU.64 R38, [R1+0x918] ;  /* 0x0009180001267983 */ /* 0x000ee20000300a00 */
[----:B----4-:R-:W-:Y:S06]  /*27dc0*/  HMMA.16816.F32.BF16 R52, R48, R56, R52 ;  /* 0x000000383034723c */ /* 0x010fec0000041834 */
[----:B------:R0:W-:Y:S04]  /*27dd0*/  STL.64 [R1+0x2f48], R56 ;  /* 0x002f483801007387 */ /* 0x0001e80000100a00 */
[----:B0-----:R-:W4:-:S13]  /*27de0*/  LDL.LU.64 R56, [R1+0x8e0] ;  /* 0x0008e00001387983 */ /* 0x001f1a0000300a00 */
[----:B------:R0:W-:Y:S04]  /*27df0*/  STL.64 [R1+0x930], R52 ;  /* 0x0009303401007387 */ /* 0x0001e80000100a00 */
[----:B------:R1:W-:Y:S04]  /*27e00*/  STL.64 [R1+0x938], R54 ;  /* 0x0009383601007387 */ /* 0x0003e80000100a00 */
[----:B------:R-:W4:Y:S04]  /*27e10*/  LDL.LU.64 R58, [R1+0x8e8] ;  /* 0x0008e800013a7983 */ /* 0x000f280000300a00 */
[----:B0-----:R-:W4:Y:S04]  /*27e20*/  LDL.LU.64 R52, [R1+0x8d0] ;  /* 0x0008d00001347983 */ /* 0x001f280000300a00 */
[----:B-1----:R-:W4:Y:S01]  /*27e30*/  LDL.LU.64 R54, [R1+0x8d8] ;  /* 0x0008d80001367983 */ /* 0x002f220000300a00 */
[C---:B--2---:R-:W-:Y:S06]  /*27e40*/  HMMA.16816.F32.BF16 R8, R48.reuse, R44, R8 ;  /* 0x0000002c3008723c */ /* 0x044fec0000041808 */
[----:B---3--:R-:W-:-:S15]  /*27e50*/  HMMA.16816.F32.BF16 R36, R48, R40, R36 ;  /* 0x000000283024723c */ /* 0x008fde0000041824 */
[----:B------:R-:W-:-:S02]  /*27e60*/  NOP ;  /* 0x0000000000007918 */ /* 0x000fc40000000000 */
[----:B------:R0:W-:Y:S04]  /*27e70*/  STL.64 [R1+0x920], R8 ;  /* 0x0009200801007387 */ /* 0x0001e80000100a00 */
[----:B------:R1:W-:Y:S04]  /*27e80*/  STL.64 [R1+0x928], R10 ;  /* 0x0009280a01007387 */ /* 0x0003e80000100a00 */
[----:B0-----:R-:W2:Y:S04]  /*27e90*/  LDL.LU.64 R8, [R1+0x8c0] ;  /* 0x0008c00001087983 */ /* 0x001ea80000300a00 */
[----:B-1----:R-:W2:Y:S04]  /*27ea0*/  LDL.LU.64 R10, [R1+0x8c8] ;  /* 0x0008c800010a7983 */ /* 0x002ea80000300a00 */
[----:B------:R-:W-:Y:S04]  /*27eb0*/  STL.64 [R1+0x2f58], R46 ;  /* 0x002f582e01007387 */ /* 0x000fe80000100a00 */
[----:B------:R0:W-:Y:S02]  /*27ec0*/  STL.64 [R1+0x2f50], R44 ;  /* 0x002f502c01007387 */ /* 0x0001e40000100a00 */
[----:B0-----:R-:W-:-:S02]  /*27ed0*/  IMAD.MOV.U32 R44, RZ, RZ, R35 ;  /* 0x000000ffff2c7224 */ /* 0x001fc400078e0023 */
[----:B------:R-:W-:-:S05]  /*27ee0*/  IMAD.MOV.U32 R45, RZ, RZ, R34 ;  /* 0x000000ffff2d7224 */ /* 0x000fca00078e0022 */
[----:B------:R0:W-:Y:S04]  /*27ef0*/  STL.64 [R1+0x2f70], R44 ;  /* 0x002f702c01007387 */ /* 0x0001e80000100a00 */
[----:B0-----:R-:W3:Y:S04]  /*27f00*/  LDL.LU.64 R44, [R1+0x8f0] ;  /* 0x0008f000012c7983 */ /* 0x001ee80000300a00 */
[----:B------:R-:W3:Y:S04]  /*27f10*/  LDL.LU.64 R46, [R1+0x8f8] ;  /* 0x0008f800012e7983 */ /* 0x000ee80000300a00 */
[----:B------:R-:W-:Y:S04]  /*27f20*/  STL.64 [R1+0x910], R36 ;  /* 0x0009102401007387 */ /* 0x000fe80000100a00 */
[----:B------:R0:W-:Y:S04]  /*27f30*/  STL.64 [R1+0x918], R38 ;  /* 0x0009182601007387 */ /* 0x0001e80000100a00 */
[----:B0-----:R-:W2:Y:S04]  /*27f40*/  LDL.LU R38, [R1+0x2fa0] ;  /* 0x002fa00001267983 */ /* 0x001ea80000300800 */
[----:B------:R-:W4:Y:S04]  /*27f50*/  LDL.LU.64 R36, [R1+0x2f98] ;  /* 0x002f980001247983 */ /* 0x000f280000300a00 */
[----:B------:R-:W-:Y:S04]  /*27f60*/  STL.64 [R1+0x2f68], R42 ;  /* 0x002f682a01007387 */ /* 0x000fe80000100a00 */
[----:B------:R0:W-:Y:S04]  /*27f70*/  STL.64 [R1+0x2f60], R40 ;  /* 0x002f602801007387 */ /* 0x0001e80000100a00 */
[----:B0-----:R-:W4:Y:S04]  /*27f80*/  LDL.LU.64 R40, [R1+0x900] ;  /* 0x0009000001287983 */ /* 0x001f280000300a00 */
[----:B------:R-:W4:Y:S01]  /*27f90*/  LDL.LU.64 R42, [R1+0x908] ;  /* 0x00090800012a7983 */ /* 0x000f220000300a00 */
[C---:B---3--:R-:W-:Y:S06]  /*27fa0*/  HMMA.16816.F32.BF16 R44, R48.reuse, R32, R44 ;  /* 0x00000020302c723c */ /* 0x048fec000004182c */
[----:B----4-:R-:W-:-:S15]  /*27fb0*/  HMMA.16816.F32.BF16 R40, R48, R36, R40 ;  /* 0x000000243028723c */ /* 0x010fde0000041828 */
[----:B------:R-:W-:-:S08]  /*27fc0*/  NOP ;  /* 0x0000000000007918 */ /* 0x000fd00000000000 */
[----:B------:R-:W-:Y:S04]  /*27fd0*/  STL.64 [R1+0x900], R40 ;  /* 0x0009002801007387 */ /* 0x000fe80000100a00 */
[----:B------:R0:W-:Y:S02]  /*27fe0*/  STL.64 [R1+0x908], R42 ;  /* 0x0009082a01007387 */ /* 0x0001e40000100a00 */
[C---:B0-----:R-:W-:Y:S02]  /*27ff0*/  HMMA.16816.F32.BF16 R40, R48.reuse, R28, R56 ;  /* 0x0000001c3028723c */ /* 0x041fe40000041838 */
[----:B------:R-:W3:Y:S04]  /*28000*/  LDL.LU.64 R56, [R1+0x8b0] ;  /* 0x0008b00001387983 */ /* 0x000ee80000300a00 */
[----:B------:R-:W-:Y:S04]  /*28010*/  STL.64 [R1+0x8f0], R44 ;  /* 0x0008f02c01007387 */ /* 0x000fe80000100a00 */
[----:B------:R0:W-:Y:S04]  /*28020*/  STL.64 [R1+0x8f8], R46 ;  /* 0x0008f82e01007387 */ /* 0x0001e80000100a00 */
[----:B------:R-:W3:Y:S01]  /*28030*/  LDL.LU.64 R58, [R1+0x8b8] ;  /* 0x0008b800013a7983 */ /* 0x000ee20000300a00 */
[C---:B0-----:R-:W-:Y:S08]  /*28040*/  HMMA.16816.F32.BF16 R44, R48.reuse, R24, R52 ;  /* 0x00000018302c723c */ /* 0x041ff00000041834 */
[----:B------:R0:W-:Y:S04]  /*28050*/  STL.64 [R1+0x8e0], R40 ;  /* 0x0008e02801007387 */ /* 0x0001e80000100a00 */
[----:B------:R1:W-:Y:S04]  /*28060*/  STL.64 [R1+0x8e8], R42 ;  /* 0x0008e82a01007387 */ /* 0x0003e80000100a00 */
[----:B0-----:R-:W4:Y:S04]  /*28070*/  LDL.LU.64 R40, [R1+0x8a0] ;  /* 0x0008a00001287983 */ /* 0x001f280000300a00 */
[----:B-1----:R-:W4:Y:S04]  /*28080*/  LDL.LU.64 R42, [R1+0x8a8] ;  /* 0x0008a800012a7983 */ /* 0x002f280000300a00 */
[----:B------:R-:W-:Y:S04]  /*28090*/  STL.64 [R1+0x2f40], R24 ;  /* 0x002f401801007387 */ /* 0x000fe80000100a00 */
[----:B------:R-:W-:Y:S04]  /*280a0*/  STL.64 [R1+0x8d0], R44 ;  /* 0x0008d02c01007387 */ /* 0x000fe80000100a00 */
[----:B------:R2:W-:Y:S02]  /*280b0*/  STL.64 [R1+0x8d8], R46 ;  /* 0x0008d82e01007387 */ /* 0x0005e40000100a00 */
[----:B--2---:R-:W-:Y:S02]  /*280c0*/  HMMA.16816.F32.BF16 R44, R48, R20, R8 ;  /* 0x00000014302c723c */ /* 0x004fe40000041808 */
[----:B------:R-:W2:Y:S04]  /*280d0*/  LDL.LU.64 R8, [R1+0x890] ;  /* 0x0008900001087983 */ /* 0x000ea80000300a00 */
[----:B------:R-:W2:-:S15]  /*280e0*/  LDL.LU.64 R10, [R1+0x898] ;  /* 0x00089800010a7983 */ /* 0x000e9e0000300a00 */
[----:B------:R-:W-:-:S02]  /*280f0*/  NOP ;  /* 0x0000000000007918 */ /* 0x000fc40000000000 */
[----:B------:R0:W-:Y:S04]  /*28100*/  STL.64 [R1+0x8c0], R44 ;  /* 0x0008c02c01007387 */ /* 0x0001e80000100a00 */
[----:B------:R1:W-:Y:S04]  /*28110*/  STL.64 [R1+0x8c8], R46 ;  /* 0x0008c82e01007387 */ /* 0x0003e80000100a00 */
[----:B------:R-:W2:Y:S04]  /*28120*/  LDL.LU.64 R52, [R1+0x1c0] ;  /* 0x0001c00001347983 */ /* 0x000ea80000300a00 */
[----:B------:R-:W2:Y:S04]  /*28130*/  LDL.LU.64 R54, [R1+0x1c8] ;  /* 0x0001c80001367983 */ /* 0x000ea80000300a00 */
[----:B0-----:R-:W2:Y:S04]  /*28140*/  LDL.LU.64 R44, [R1+0x110] ;  /* 0x00011000012c7983 */ /* 0x001ea80000300a00 */
[----:B-1----:R-:W2:Y:S04]  /*28150*/  LDL.LU.64 R46, [R1+0x118] ;  /* 0x00011800012e7983 */ /* 0x002ea80000300a00 */
[----:B------:R-:W-:Y:S04]  /*28160*/  STL.64 [R1+0x2f38], R22 ;  /* 0x002f381601007387 */ /* 0x000fe80000100a00 */
[----:B------:R0:W-:Y:S04]  /*28170*/  STL.64 [R1+0x2f30], R20 ;  /* 0x002f301401007387 */ /* 0x0001e80000100a00 */
[----:B0-----:R-:W2:Y:S04]  /*28180*/  LDL.LU.64 R20, [R1+0x100] ;  /* 0x0001000001147983 */ /* 0x001ea80000300a00 */
[----:B------:R-:W2:Y:S01]  /*28190*/  LDL.LU.64 R22, [R1+0x108] ;  /* 0x0001080001167983 */ /* 0x000ea20000300a00 */
[----:B---3--:R-:W-:-:S15]  /*281a0*/  HMMA.16816.F32.BF16 R56, R48, R16, R56 ;  /* 0x000000103038723c */ /* 0x008fde0000041838 */
[----:B------:R-:W-:-:S08]  /*281b0*/  NOP ;  /* 0x0000000000007918 */ /* 0x000fd00000000000 */
[----:B------:R-:W-:Y:S04]  /*281c0*/  STL.64 [R1+0x8b0], R56 ;  /* 0x0008b03801007387 */ /* 0x000fe80000100a00 */
[----:B------:R4:W-:Y:S02]  /*281d0*/  STL.64 [R1+0x8b8], R58 ;  /* 0x0008b83a01007387 */ /* 0x0009e40000100a00 */
[C---:B----4-:R-:W-:Y:S02]  /*281e0*/  HMMA.16816.F32.BF16 R56, R48.reuse, R12, R40 ;  /* 0x0000000c3038723c */ /* 0x050fe40000041828 */
[----:B------:R-:W3:Y:S04]  /*281f0*/  LDL.LU.64 R40, [R1+0x620] ;  /* 0x0006200001287983 */ /* 0x000ee80000300a00 */
[----:B------:R-:W3:Y:S01]  /*28200*/  LDL.LU.64 R42, [R1+0x628] ;  /* 0x00062800012a7983 */ /* 0x000ee20000300a00 */
[----:B--2---:R-:W-:-:S15]  /*28210*/  HMMA.16816.F32.BF16 R8, R48, R4, R8 ;  /* 0x000000043008723c */ /* 0x004fde0000041808 */
[----:B------:R-:W-:-:S01]  /*28220*/  NOP ;  /* 0x0000000000007918 */ /* 0x000fc20000000000 */
[----:B------:R0:W-:Y:S04]  /*28230*/  STL.64 [R1+0x8a0], R56 ;  /* 0x0008a03801007387 */ /* 0x0001e80000100a00 */
[----:B------:R1:W-:Y:S04]  /*28240*/  STL.64 [R1+0x8a8], R58 ;  /* 0x0008a83a01007387 */ /* 0x0003e80000100a00 */
[----:B0-----:R-:W2:Y:S04]  /*28250*/  LDL.LU.64 R56, [R1+0x610] ;  /* 0x0006100001387983 */ /* 0x001ea80000300a00 */
[----:B-1----:R-:W2:Y:S04]  /*28260*/  LDL.LU.64 R58, [R1+0x618] ;  /* 0x00061800013a7983 */ /* 0x002ea80000300a00 */
[----:B------:R-:W-:Y:S04]  /*28270*/  STL.64 [R1+0x2f28], R14 ;  /* 0x002f280e01007387 */ /* 0x000fe80000100a00 */
[----:B------:R0:W-:Y:S04]  /*28280*/  STL.64 [R1+0x2f20], R12 ;  /* 0x002f200c01007387 */ /* 0x0001e80000100a00 */
[----:B0-----:R-:W4:Y:S04]  /*28290*/  LDL.LU.64 R12, [R1+0x600] ;  /* 0x00060000010c7983 */ /* 0x001f280000300a00 */
[----:B------:R-:W4:Y:S04]  /*282a0*/  LDL.LU.64 R14, [R1+0x608] ;  /* 0x00060800010e7983 */ /* 0x000f280000300a00 */
[----:B------:R-:W-:Y:S04]  /*282b0*/  STL.64 [R1+0x890], R8 ;  /* 0x0008900801007387 */ /* 0x000fe80000100a00 */
[----:B------:R0:W-:Y:S04]  /*282c0*/  STL.64 [R1+0x898], R10 ;  /* 0x0008980a01007387 */ /* 0x0001e80000100a00 */
[----:B0-----:R-:W4:Y:S04]  /*282d0*/  LDL.LU.64 R10, [R1+0x2f90] ;  /* 0x002f9000010a7983 */ /* 0x001f280000300a00 */
[----:B------:R-:W3:Y:S02]  /*282e0*/  LDL.LU.64 R8, [R1+0x2f88] ;  /* 0x002f880001087983 */ /* 0x000ee40000300a00 */
[----:B---3--:R-:W-:Y:S02]  /*282f0*/  HMMA.16816.F32.BF16 R48, R48, R8, R52 ;  /* 0x000000083030723c */ /* 0x008fe40000041834 */
[----:B------:R-:W3:Y:S04]  /*28300*/  LDL.LU.64 R54, [R1+0x2f80] ;  /* 0x002f800001367983 */ /* 0x000ee80000300a00 */
[----:B------:R-:W3:-:S15]  /*28310*/  LDL.LU.64 R52, [R1+0x2f78] ;  /* 0x002f780001347983 */ /* 0x000ede0000300a00 */
[----:B------:R-:W-:-:S02]  /*28320*/  NOP ;  /* 0x0000000000007918 */ /* 0x000fc40000000000 */
[----:B------:R0:W-:Y:S04]  /*28330*/  STL.64 [R1+0x1c0], R48 ;  /* 0x0001c03001007387 */ /* 0x0001e80000100a00 */
[----:B------:R3:W-:Y:S01]  /*28340*/  STL.64 [R1+0x1c8], R50 ;  /* 0x0001c83201007387 */ /* 0x0007e20000100a00 */
[----:B0-----:R-:W-:Y:S02]  /*28350*/  IMAD.MOV.U32 R48, RZ, RZ, R27 ;  /* 0x000000ffff307224 */ /* 0x001fe400078e001b */
[----:B------:R-:W-:Y:S02]  /*28360*/  IMAD.MOV.U32 R49, RZ, RZ, R26 ;  /* 0x000000ffff317224 */ /* 0x000fe400078e001a */
[----:B------:R-:W-:Y:S02]  /*28370*/  IMAD.MOV.U32 R24, RZ, RZ, R31 ;  /* 0x000000ffff187224 */ /* 0x000fe400078e001f */
[----:B------:R-:W-:-:S03]  /*28380*/  IMAD.MOV.U32 R25, RZ, RZ, R30 ;  /* 0x000000ffff197224 */ /* 0x000fc600078e001e */
[C---:B---3--:R-:W-:Y:S01]  /*28390*/  HMMA.16816.F32.BF16 R48, R52.reuse, R48, R44 ;  /* 0x000000303430723c */ /* 0x048fe2000004182c */
[----:B------:R-:W3:Y:S05]  /*283a0*/  LDL.LU.64 R44, [R1+0x2f70] ;  /* 0x002f7000012c7983 */ /* 0x000eea0000300a00 */
[----:B------:R-:W-:Y:S01]  /*283b0*/  HMMA.16816.F32.BF16 R20, R52, R24, R20 ;  /* 0x000000183414723c */ /* 0x000fe20000041814 */
[----:B------:R-:W4:-:S15]  /*283c0*/  LDL.LU.64 R24, [R1+0x5f0] ;  /* 0x0005f00001187983 */ /* 0x000f1e0000300a00 */
[----:B------:R-:W-:-:S01]  /*283d0*/  NOP ;  /* 0x0000000000007918 */ /* 0x000fc20000000000 */
[----:B------:R-:W-:Y:S04]  /*283e0*/  STL.64 [R1+0x110], R48 ;  /* 0x0001103001007387 */ /* 0x000fe80000100a00 */
[----:B------:R-:W-:Y:S04]  /*283f0*/  STL.64 [R1+0x118], R50 ;  /* 0x0001183201007387 */ /* 0x000fe80000100a00 */
[----:B------:R-:W0:Y:S04]  /*28400*/  LDSM.16.MT88.4 R48, [R2+UR5+0x80] ;  /* 0x000080050230783b */ /* 0x000e280008004200 */
[----:B------:R-:W4:Y:S04]  /*28410*/  LDL.LU.64 R26, [R1+0x5f8] ;  /* 0x0005f800011a7983 */ /* 0x000f280000300a00 */
[----:B------:R1:W-:Y:S04]  /*28420*/  STL.64 [R1+0x100], R20 ;  /* 0x0001001401007387 */ /* 0x0003e80000100a00 */
[----:B------:R2:W-:Y:S04]  /*28430*/  STL.64 [R1+0x108], R22 ;  /* 0x0001081601007387 */ /* 0x0005e80000100a00 */
[----:B-1----:R-:W4:Y:S04]  /*28440*/  LDL.LU.64 R20, [R1+0x5e0] ;  /* 0x0005e00001147983 */ /* 0x002f280000300a00 */
[----:B--2---:R-:W2:Y:S04]  /*28450*/  LDL.LU.64 R22, [R1+0x5e8] ;  /* 0x0005e80001167983 */ /* 0x004ea80000300a00 */
[----:B0-----:R-:W-:Y:S04]  /*28460*/  STL.64 [R1+0x2eb8], R50 ;  /* 0x002eb83201007387 */ /* 0x001fe80000100a00 */
[----:B------:R0:W-:Y:S02]  /*28470*/  STL.64 [R1+0x2eb0], R48 ;  /* 0x002eb03001007387 */ /* 0x0001e40000100a00 */
[----:B0-----:R-:W-:-:S02]  /*28480*/  IMAD.MOV.U32 R48, RZ, RZ, R19 ;  /* 0x000000ffff307224 */ /* 0x001fc400078e0013 */
[----:B------:R-:W-:-:S07]  /*28490*/  IMAD.MOV.U32 R49, RZ, RZ, R3 ;  /* 0x000000ffff317224 */ /* 0x000fce00078e0003 */
[C---:B------:R-:W-:Y:S06]  /*284a0*/  HMMA.16816.F32.BF16 R56, R52.reuse, R48, R56 ;  /* 0x000000303438723c */ /* 0x040fec0000041838 */
[----:B---3--:R-:W-:Y:S01]  /*284b0*/  HMMA.16816.F32.BF16 R44, R52, R44, R40 ;  /* 0x0000002c342c723c */ /* 0x008fe20000041828 */
[----:B------:R-:W3:Y:S04]  /*284c0*/  LDL.LU.64 R42, [R1+0x2f68] ;  /* 0x002f6800012a7983 */ /* 0x000ee80000300a00 */
[----:B------:R-:W2:-:S15]  /*284d0*/  LDL.LU.64 R40, [R1+0x2f60] ;  /* 0x002f600001287983 */ /* 0x000e9e0000300a00 */
[----:B------:R-:W-:-:S03]  /*284e0*/  NOP ;  /* 0x0000000000007918 */ /* 0x000fc60000000000 */
[----:B------:R-:W-:Y:S04]  /*284f0*/  STL.64 [R1+0x620], R44 ;  /* 0x0006202c01007387 */ /* 0x000fe80000100a00 */
[----:B------:R0:W-:Y:S04]  /*28500*/  STL.64 [R1+0x628], R46 ;  /* 0x0006282e01007387 */ /* 0x0001e80000100a00 */
[----:B0-----:R-:W3:Y:S04]  /*28510*/  LDL.LU.64 R46, [R1+0x2f58] ;  /* 0x002f5800012e7983 */ /* 0x001ee80000300a00 */
[----:B------:R-:W2:Y:S04]  /*28520*/  LDL.LU.64 R44, [R1+0x2f50] ;  /* 0x002f5000012c7983 */ /* 0x000ea80000300a00 */
[----:B------:R0:W-:Y:S04]  /*28530*/  STL.64 [R1+0x610], R56 ;  /* 0x0006103801007387 */ /* 0x0001e80000100a00 */
[----:B------:R1:W-:Y:S04]  /*28540*/  STL.64 [R1+0x618], R58 ;  /* 0x0006183a01007387 */ /* 0x0003e80000100a00 */
[----:B0-----:R-:W4:Y:S04]  /*28550*/  LDL.LU.64 R56, [R1+0x2f48] ;  /* 0x002f480001387983 */ /* 0x001f280000300a00 */
[----:B------:R-:W-:Y:S01]  /*28560*/  STL.64 [R1+0x2ee8], R48 ;  /* 0x002ee83001007387 */ /* 0x000fe20000100a00 */
[----:B----4-:R-:W-:Y:S06]  /*28570*/  HMMA.16816.F32.BF16 R12, R52, R56, R12 ;  /* 0x00000038340c723c */ /* 0x010fec000004180c */
[----:B------:R-:W-:-:S02]  /*28580*/  IMAD.MOV.U32 R50, RZ, RZ, R56 ;  /* 0x000000ffff327224 */ /* 0x000fc400078e0038 */
[----:B------:R-:W-:Y:S01]  /*28590*/  IMAD.MOV.U32 R39, RZ, RZ, R57 ;  /* 0x000000ffff277224 */ /* 0x000fe200078e0039 */
[----:B--2---:R-:W-:-:S14]  /*285a0*/  HMMA.16816.F32.BF16 R24, R52, R44, R24 ;  /* 0x0000002c3418723c */ /* 0x004fdc0000041818 */
[----:B------:R0:W-:Y:S04]  /*285b0*/  STL.64 [R1+0x600], R12 ;  /* 0x0006000c01007387 */ /* 0x0001e80000100a00 */
[----:B------:R2:W-:Y:S04]  /*285c0*/  STL.64 [R1+0x608], R14 ;  /* 0x0006080e01007387 */ /* 0x0005e80000100a00 */
[----:B------:R-:W4:Y:S04]  /*285d0*/  LDL.LU.64 R56, [R1+0x5d0] ;  /* 0x0005d00001387983 */ /* 0x000f280000300a00 */
[----:B-1----:R-:W4:Y:S04]  /*285e0*/  LDL.LU.64 R58, [R1+0x5d8] ;  /* 0x0005d800013a7983 */ /* 0x002f280000300a00 */
[----:B0-----:R-:W4:Y:S04]  /*285f0*/  LDL.LU.64 R12, [R1+0x5c0] ;  /* 0x0005c000010c7983 */ /* 0x001f280000300a00 */
[----:B--2---:R-:W2:Y:S04]  /*28600*/  LDL.LU.64 R14, [R1+0x5c8] ;  /* 0x0005c800010e7983 */ /* 0x004ea80000300a00 */
[----:B---3--:R-:W-:Y:S04]  /*28610*/  STL.64 [R1+0x2ef8], R46 ;  /* 0x002ef82e01007387 */ /* 0x008fe80000100a00 */
[----:B------:R0:W-:Y:S04]  /*28620*/  STL.64 [R1+0x2ef0], R44 ;  /* 0x002ef02c01007387 */ /* 0x0001e80000100a00 */
[----:B------:R1:W-:Y:S04]  /*28630*/  STL.64 [R1+0x5f0], R24 ;  /* 0x0005f01801007387 */ /* 0x0003e80000100a00 */
[----:B------:R3:W-:Y:S04]  /*28640*/  STL.64 [R1+0x5f8], R26 ;  /* 0x0005f81a01007387 */ /* 0x0007e80000100a00 */
[----:B0-----:R-:W2:Y:S04]  /*28650*/  LDL.64 R44, [R1+0x50] ;  /* 0x00005000012c7983 */ /* 0x001ea80000100a00 */
[----:B-1----:R-:W2:Y:S04]  /*28660*/  LDL.LU.64 R24, [R1+0x5b0] ;  /* 0x0005b00001187983 */ /* 0x002ea80000300a00 */
[----:B---3--:R-:W2:Y:S01]  /*28670*/  LDL.LU.64 R26, [R1+0x5b8] ;  /* 0x0005b800011a7983 */ /* 0x008ea20000300a00 */
[----:B------:R-:W-:-:S15]  /*28680*/  HMMA.16816.F32.BF16 R20, R52, R40, R20 ;  /* 0x000000283414723c */ /* 0x000fde0000041814 */
[----:B------:R-:W-:-:S08]  /*28690*/  NOP ;  /* 0x0000000000007918 */ /* 0x000fd00000000000 */
[----:B------:R0:W-:Y:S04]  /*286a0*/  STL.64 [R1+0x5e0], R20 ;  /* 0x0005e01401007387 */ /* 0x0001e80000100a00 */
[----:B------:R1:W-:Y:S04]  /*286b0*/  STL.64 [R1+0x5e8], R22 ;  /* 0x0005e81601007387 */ /* 0x0003e80000100a00 */
[----:B0-----:R-:W3:Y:S04]  /*286c0*/  LDL.LU.64 R20, [R1+0x5a0] ;  /* 0x0005a00001147983 */ /* 0x001ee80000300a00 */
[----:B-1----:R-:W3:Y:S04]  /*286d0*/  LDL.LU.64 R22, [R1+0x5a8] ;  /* 0x0005a80001167983 */ /* 0x002ee80000300a00 */
[----:B------:R-:W-:Y:S04]  /*286e0*/  STL.64 [R1+0x2f08], R42 ;  /* 0x002f082a01007387 */ /* 0x000fe80000100a00 */
[----:B------:R0:W-:Y:S04]  /*286f0*/  STL.64 [R1+0x2f00], R40 ;  /* 0x002f002801007387 */ /* 0x0001e80000100a00 */
[----:B0-----:R-:W3:Y:S04]  /*28700*/  LDL.LU.64 R40, [R1+0x590] ;  /* 0x0005900001287983 */ /* 0x001ee80000300a00 */
[----:B------:R-:W3:Y:S04]  /*28710*/  LDL.LU.64 R42, [R1+0x598] ;  /* 0x00059800012a7983 */ /* 0x000ee80000300a00 */
[----:B------:R-:W3:Y:S01]  /*28720*/  LDL.64 R48, [R1+0x30] ;  /* 0x0000300001307983 */ /* 0x000ee20000100a00 */
[----:B----4-:R-:W-:-:S15]  /*28730*/  HMMA.16816.F32.BF16 R56, R52, R36, R56 ;  /* 0x000000243438723c */ /* 0x010fde0000041838 */
[----:B------:R-:W-:-:S08]  /*28740*/  NOP ;  /* 0x0000000000007918 */ /* 0x000fd00000000000 */
[----:B------:R-:W-:Y:S04]  /*28750*/  STL.64 [R1+0x5d0], R56 ;  /* 0x0005d03801007387 */ /* 0x000fe80000100a00 */
[----:B------:R0:W-:Y:S01]  /*28760*/  STL.64 [R1+0x5d8], R58 ;  /* 0x0005d83a01007387 */ /* 0x0001e20000100a00 */
[C---:B--2---:R-:W-:Y:S06]  /*28770*/  HMMA.16816.F32.BF16 R24, R52.reuse, R28, R24 ;  /* 0x0000001c3418723c */ /* 0x044fec0000041818 */
[----:B0-----:R-:W-:Y:S01]  /*28780*/  HMMA.16816.F32.BF16 R56, R52, R32, R12 ;  /* 0x000000203438723c */ /* 0x001fe2000004180c */
[----:B------:R-:W2:Y:S04]  /*28790*/  LDL.LU.64 R12, [R1+0x580] ;  /* 0x00058000010c7983 */ /* 0x000ea80000300a00 */
[----:B------:R-:W2:-:S15]  /*287a0*/  LDL.LU.64 R14, [R1+0x588] ;  /* 0x00058800010e7983 */ /* 0x000e9e0000300a00 */
[----:B------:R-:W-:-:S03]  /*287b0*/  NOP ;  /* 0x0000000000007918 */ /* 0x000fc60000000000 */
[----:B------:R0:W-:Y:S04]  /*287c0*/  STL.64 [R1+0x5c0], R56 ;  /* 0x0005c03801007387 */ /* 0x0001e80000100a00 */
[----:B------:R1:W-:Y:S04]  /*287d0*/  STL.64 [R1+0x5c8], R58 ;  /* 0x0005c83a01007387 */ /* 0x0003e80000100a00 */
[----:B0-----:R-:W4:Y:S04]  /*287e0*/  LDL.LU.64 R56, [R1+0x570] ;  /* 0x0005700001387983 */ /* 0x001f280000300a00 */
[----:B-1----:R-:W4:Y:S04]  /*287f0*/  LDL.LU.64 R58, [R1+0x578] ;  /* 0x00057800013a7983 */ /* 0x002f280000300a00 */
[----:B------:R0:W-:Y:S04]  /*28800*/  STL.64 [R1+0x2ed8], R32 ;  /* 0x002ed82001007387 */ /* 0x0001e80000100a00 */
[----:B0-----:R-:W4:Y:S04]  /*28810*/  LDL.LU.64 R32, [R1+0x1030] ;  /* 0x0010300001207983 */ /* 0x001f280000300a00 */
[----:B------:R-:W4:Y:S04]  /*28820*/  LDL.LU.64 R34, [R1+0x1038] ;  /* 0x0010380001227983 */ /* 0x000f280000300a00 */
[----:B------:R0:W-:Y:S04]  /*28830*/  STL.64 [R1+0x5b0], R24 ;  /* 0x0005b01801007387 */ /* 0x0001e80000100a00 */
[----:B------:R-:W-:Y:S04]  /*28840*/  STL.64 [R1+0x5b8], R26 ;  /* 0x0005b81a01007387 */ /* 0x000fe80000100a00 */
[----:B0-----:R-:W3:Y:S04]  /*28850*/  LDL.LU.64 R24, [R1+0x2f40] ;  /* 0x002f400001187983 */ /* 0x001ee80000300a00 */
[----:B------:R0:W-:Y:S04]  /*28860*/  STL.64 [R1+0x2ed0], R28 ;  /* 0x002ed01c01007387 */ /* 0x0001e80000100a00 */
[----:B0-----:R-:W4:Y:S04]  /*28870*/  LDL.LU.64 R28, [R1+0xf0] ;  /* 0x0000f000011c7983 */ /* 0x001f280000300a00 */
[----:B------:R-:W4:Y:S01]  /*28880*/  LDL.LU.64 R30, [R1+0xf8] ;  /* 0x0000f800011e7983 */ /* 0x000f220000300a00 */
[----:B---3--:R-:W-:-:S15]  /*28890*/  HMMA.16816.F32.BF16 R20, R52, R24, R20 ;  /* 0x000000183414723c */ /* 0x008fde0000041814 */
[----:B------:R-:W-:-:S08]  /*288a0*/  NOP ;  /* 0x0000000000007918 */ /* 0x000fd00000000000 */
[----:B------:R-:W-:Y:S04]  /*288b0*/  STL.64 [R1+0x5a0], R20 ;  /* 0x0005a01401007387 */ /* 0x000fe80000100a00 */
[----:B------:R0:W-:Y:S04]  /*288c0*/  STL.64 [R1+0x5a8], R22 ;  /* 0x0005a81601007387 */ /* 0x0001e80000100a00 */
[----:B0-----:R-:W3:Y:S04]  /*288d0*/  LDL.LU.64 R22, [R1+0x2f38] ;  /* 0x002f380001167983 */ /* 0x001ee80000300a00 */
[----:B------:R-:W4:Y:S01]  /*288e0*/  LDL.LU.64 R20, [R1+0x2f30] ;  /* 0x002f300001147983 */ /* 0x000f220000300a00 */
[C---:B--2---:R-:W-:Y:S06]  /*288f0*/  HMMA.16816.F32.BF16 R12, R52.reuse, R16, R12 ;  /* 0x00000010340c723c */ /* 0x044fec000004180c */
[----:B----4-:R-:W-:-:S15]  /*28900*/  HMMA.16816.F32.BF16 R40, R52, R20, R40 ;  /* 0x000000143428723c */ /* 0x010fde0000041828 */
[----:B------:R-:W-:-:S08]  /*28910*/  NOP ;  /* 0x0000000000007918 */ /* 0x000fd00000000000 */
[----:B------:R0:W-:Y:S04]  /*28920*/  STL.64 [R1+0x590], R40 ;  /* 0x0005902801007387 */ /* 0x0001e80000100a00 */
[----:B------:R1:W-:Y:S04]  /*28930*/  STL.64 [R1+0x598], R42 ;  /* 0x0005982a01007387 */ /* 0x0003e80000100a00 */
[----:B0-----:R-:W2:Y:S04]  /*28940*/  LDL.LU.64 R40, [R1+0x2d0] ;  /* 0x0002d00001287983 */ /* 0x001ea80000300a00 */
[----:B-1----:R-:W2:Y:S04]  /*28950*/  LDL.LU.64 R42, [R1+0x2d8] ;  /* 0x0002d800012a7983 */ /* 0x002ea80000300a00 */
[----:B---3--:R-:W-:Y:S04]  /*28960*/  STL.64 [R1+0x2ec8], R22 ;  /* 0x002ec81601007387 */ /* 0x008fe80000100a00 */
[----:B------:R0:W-:Y:S04]  /*28970*/  STL.64 [R1+0x2ec0], R20 ;  /* 0x002ec01401007387 */ /* 0x0001e80000100a00 */
[----:B0-----:R-:W3:Y:S04]  /*28980*/  LDL.LU.64 R20, [R1+0x560] ;  /* 0x0005600001147983 */ /* 0x001ee80000300a00 */
[----:B------:R-:W3:Y:S04]  /*28990*/  LDL.LU.64 R22, [R1+0x568] ;  /* 0x0005680001167983 */ /* 0x000ee80000300a00 */
[----:B------:R-:W-:Y:S04]  /*289a0*/  STL.64 [R1+0x580], R12 ;  /* 0x0005800c01007387 */ /* 0x000fe80000100a00 */
[----:B------:R0:W-:Y:S04]  /*289b0*/  STL.64 [R1+0x588], R14 ;  /* 0x0005880e01007387 */ /* 0x0001e80000100a00 */
[----:B0-----:R-:W4:Y:S04]  /*289c0*/  LDL.LU.64 R14, [R1+0x2f28] ;  /* 0x002f2800010e7983 */ /* 0x001f280000300a00 */
[----:B------:R-:W2:Y:S02]  /*289d0*/  LDL.LU.64 R12, [R1+0x2f20] ;  /* 0x002f2000010c7983 */ /* 0x000ea40000300a00 */
[----:B--2---:R-:W-:-:S15]  /*289e0*/  HMMA.16816.F32.BF16 R56, R52, R12, R56 ;  /* 0x0000000c3438723c */ /* 0x004fde0000041838 */
[----:B------:R-:W-:-:S08]  /*289f0*/  NOP ;  /* 0x0000000000007918 */ /* 0x000fd00000000000 */
[----:B------:R-:W-:Y:S04]  /*28a00*/  STL.64 [R1+0x570], R56 ;  /* 0x0005703801007387 */ /* 0x000fe80000100a00 */
[----:B------:R0:W-:Y:S04]  /*28a10*/  STL.64 [R1+0x578], R58 ;  /* 0x0005783a01007387 */ /* 0x0001e80000100a00 */
[----:B0-----:R-:W2:Y:S04]  /*28a20*/  LDL.LU.64 R58, [R1+0x2f18] ;  /* 0x002f1800013a7983 */ /* 0x001ea80000300a00 */
[----:B------:R-:W2:Y:S01]  /*28a30*/  LDL.LU.64 R56, [R1+0x2f10] ;  /* 0x002f100001387983 */ /* 0x000ea20000300a00 */
[C---:B---3--:R-:W-:Y:S06]  /*28a40*/  HMMA.16816.F32.BF16 R20, R52.reuse, R4, R20 ;  /* 0x000000043414723c */ /* 0x048fec0000041814 */
[----:B------:R-:W-:Y:S01]  /*28a50*/  HMMA.16816.F32.BF16 R28, R52, R8, R28 ;  /* 0x00000008341c723c */ /* 0x000fe2000004181c */
[----:B------:R-:W3:-:S15]  /*28a60*/  LDL.64 R52, [R1+0x40] ;  /* 0x0000400001347983 */ /* 0x000ede0000100a00 */
[----:B------:R-:W-:-:S01]  /*28a70*/  NOP ;  /* 0x0000000000007918 */ /* 0x000fc20000000000 */
[----:B------:R-:W-:Y:S04]  /*28a80*/  STL.64 [R1+0x560], R20 ;  /* 0x0005601401007387 */ /* 0x000fe80000100a00 */
[----:B------:R2:W-:Y:S04]  /*28a90*/  STL.64 [R1+0x568], R22 ;  /* 0x0005681601007387 */ /* 0x0005e80000100a00 */
[----:B------:R0:W-:Y:S04]  /*28aa0*/  STL.64 [R1+0xf0], R28 ;  /* 0x0000f01c01007387 */ /* 0x0001e80000100a00 */
[----:B------:R1:W-:Y:S01]  /*28ab0*/  STL.64 [R1+0xf8], R30 ;  /* 0x0000f81e01007387 */ /* 0x0003e20000100a00 */
[----:B------:R-:W-:-:S02]  /*28ac0*/  IMAD.MOV.U32 R19, RZ, RZ, R44 ;  /* 0x000000ffff137224 */ /* 0x000fc400078e002c */
[----:B------:R-:W-:Y:S01]  /*28ad0*/  IMAD.MOV.U32 R3, RZ, RZ, R45 ;  /* 0x000000ffff037224 */ /* 0x000fe200078e002d */
[----:B--2---:R-:W-:-:S15]  /*28ae0*/  HMMA.16816.F32.BF16 R20, R56, R44, R32 ;  /* 0x0000002c3814723c */ /* 0x004fde0000041820 */
[----:B------:R-:W-:-:S08]  /*28af0*/  NOP ;  /* 0x0000000000007918 */ /* 0x000fd00000000000 */
[----:B------:R2:W-:Y:S04]  /*28b00*/  STL.64 [R1+0x1030], R20 ;  /* 0x0010301401007387 */ /* 0x0005e80000100a00 */
[----:B------:R4:W-:Y:S04]  /*28b10*/  STL.64 [R1+0x1038], R22 ;  /* 0x0010381601007387 */ /* 0x0009e80000100a00 */
[----:B------:R-:W4:Y:S04]  /*28b20*/  LDL.LU.64 R44, [R1+0xf00] ;  /* 0x000f0000012c7983 */ /* 0x000f280000300a00 */
[----:B------:R-:W4:Y:S01]  /*28b30*/  LDL.LU.64 R46, [R1+0xf08] ;  /* 0x000f0800012e7983 */ /* 0x000f220000300a00 */
[----:B---3--:R-:W-:Y:S06]  /*28b40*/  HMMA.16816.F32.BF16 R40, R56, R52, R40 ;  /* 0x000000343828723c */ /* 0x008fec0000041828 */
[----:B------:R-:W-:-:S02]  /*28b50*/  IMAD.MOV.U32 R27, RZ, RZ, R52 ;  /* 0x000000ffff1b7224 */ /* 0x000fc400078e0034 */
[----:B------:R-:W-:Y:S01]  /*28b60*/  IMAD.MOV.U32 R26, RZ, RZ, R53 ;  /* 0x000000ffff1a7224 */ /* 0x000fe200078e0035 */
[----:B------:R-:W3:Y:S04]  /*28b70*/  LDL.LU.64 R32, [R1+0xef0] ;  /* 0x000ef00001207983 */ /* 0x000ee80000300a00 */
[----:B------:R-:W4:Y:S04]  /*28b80*/  LDSM.16.MT88.4 R52, [R2+UR5+0x100] ;  /* 0x000100050234783b */ /* 0x000f280008004200 */
[----:B------:R-:W3:Y:S04]  /*28b90*/  LDL.LU.64 R34, [R1+0xef8] ;  /* 0x000ef80001227983 */ /* 0x000ee80000300a00 */
[----:B0-----:R-:W3:Y:S04]  /*28ba0*/  LDL.LU.64 R28, [R1+0xee0] ;  /* 0x000ee000011c7983 */ /* 0x001ee80000300a00 */
[----:B-1----:R-:W3:Y:S04]  /*28bb0*/  LDL.LU.64 R30, [R1+0xee8] ;  /* 0x000ee800011e7983 */ /* 0x002ee80000300a00 */
[----:B--2---:R-:W2:Y:S04]  /*28bc0*/  LDL.LU.64 R20, [R1+0xed0] ;  /* 0x000ed00001147983 */ /* 0x004ea80000300a00 */
[----:B----4-:R-:W2:Y:S01]  /*28bd0*/  LDL.LU.64 R22, [R1+0xed8] ;  /* 0x000ed80001167983 */ /* 0x010ea20000300a00 */
[----:B------:R-:W-:-:S03]  /*28be0*/  IMAD.MOV.U32 R60, RZ, RZ, R49 ;  /* 0x000000ffff3c7224 */ /* 0x000fc600078e0031 */
[----:B------:R-:W-:Y:S04]  /*28bf0*/  STL.64 [R1+0x2d0], R40 ;  /* 0x0002d02801007387 */ /* 0x000fe80000100a00 */
[----:B------:R0:W-:Y:S04]  /*28c00*/  STL.64 [R1+0x2d8], R42 ;  /* 0x0002d82a01007387 */ /* 0x0001e80000100a00 */
[----:B0-----:R-:W4:Y:S04]  /*28c10*/  LDL.LU.64 R42, [R1+0x2f08] ;  /* 0x002f0800012a7983 */ /* 0x001f280000300a00 */
[----:B------:R-:W4:Y:S04]  /*28c20*/  LDL.LU.64 R40, [R1+0x2f00] ;  /* 0x002f000001287983 */ /* 0x000f280000300a00 */
[----:B------:R-:W-:Y:S04]  /*28c30*/  STL.64 [R1+0x2e48], R54 ;  /* 0x002e483601007387 */ /* 0x000fe80000100a00 */
[----:B------:R0:W-:Y:S02]  /*28c40*/  STL.64 [R1+0x2e40], R52 ;  /* 0x002e403401007387 */ /* 0x0001e40000100a00 */
[----:B0-----:R-:W-:-:S02]  /*28c50*/  IMAD.MOV.U32 R53, RZ, RZ, R39 ;  /* 0x000000ffff357224 */ /* 0x001fc400078e0027 */
[----:B------:R-:W-:Y:S01]  /*28c60*/  IMAD.MOV.U32 R39, RZ, RZ, R48 ;  /* 0x000000ffff277224 */ /* 0x000fe200078e0030 */
[----:B------:R-:W-:-:S15]  /*28c70*/  HMMA.16816.F32.BF16 R44, R56, R48, R44 ;  /* 0x00000030382c723c */ /* 0x000fde000004182c */
[----:B------:R-:W-:-:S08]  /*28c80*/  NOP ;  /* 0x0000000000007918 */ /* 0x000fd00000000000 */
[----:B------:R-:W-:Y:S04]  /*28c90*/  STL.64 [R1+0xf00], R44 ;  /* 0x000f002c01007387 */ /* 0x000fe80000100a00 */
[----:B------:R0:W-:Y:S04]  /*28ca0*/  STL.64 [R1+0xf08], R46 ;  /* 0x000f082e01007387 */ /* 0x0001e80000100a00 */
[----:B0-----:R-:W4:Y:S04]  /*28cb0*/  LDL.LU.64 R46, [R1+0x2ef8] ;  /* 0x002ef800012e7983 */ /* 0x001f280000300a00 */
[----:B------:R-:W2:Y:S04]  /*28cc0*/  LDL.LU.64 R44, [R1+0x2ef0] ;  /* 0x002ef000012c7983 */ /* 0x000ea80000300a00 */
[----:B------:R-:W4:Y:S01]  /*28cd0*/  LDL.LU.64 R48, [R1+0x2ee8] ;  /* 0x002ee80001307983 */ /* 0x000f220000300a00 */
[----:B------:R-:W-:-:S07]  /*28ce0*/  IMAD.MOV.U32 R52, RZ, RZ, R50 ;  /* 0x000000ffff347224 */ /* 0x000fce00078e0032 */
[C---:B---3--:R-:W-:Y:S06]  /*28cf0*/  HMMA.16816.F32.BF16 R28, R56.reuse, R52, R28 ;  /* 0x00000034381c723c */ /* 0x048fec000004181c */
[----:B------:R-:W-:Y:S01]  /*28d00*/  STL.64 [R1+0x2e80], R52 ;  /* 0x002e803401007387 */ /* 0x000fe20000100a00 */
[C---:B----4-:R-:W-:Y:S06]  /*28d10*/  HMMA.16816.F32.BF16 R32, R56.reuse, R48, R32 ;  /* 0x000000303820723c */ /* 0x050fec0000041820 */
[----:B--2---:R-:W-:-:S15]  /*28d20*/  HMMA.16816.F32.BF16 R20, R56, R44, R20 ;  /* 0x0000002c3814723c */ /* 0x004fde0000041814 */
[----:B------:R-:W-:-:S02]  /*28d30*/  NOP ;  /* 0x0000000000007918 */ /* 0x000fc40000000000 */
[----:B------:R0:W-:Y:S04]  /*28d40*/  STL.64 [R1+0xef0], R32 ;  /* 0x000ef02001007387 */ /* 0x0001e80000100a00 */
[----:B------:R1:W-:Y:S04]  /*28d50*/  STL.64 [R1+0xef8], R34 ;  /* 0x000ef82201007387 */ /* 0x0003e80000100a00 */
[----:B------:R2:W-:Y:S04]  /*28d60*/  STL.64 [R1+0xee0], R28 ;  /* 0x000ee01c01007387 */ /* 0x0005e80000100a00 */
[----:B------:R3:W-:Y:S04]  /*28d70*/  STL.64 [R1+0xee8], R30 ;  /* 0x000ee81e01007387 */ /* 0x0007e80000100a00 */
[----:B0-----:R-:W4:Y:S04]  /*28d80*/  LDL.LU.64 R32, [R1+0xeb0] ;  /* 0x000eb00001207983 */ /* 0x001f280000300a00 */
[----:B-1----:R-:W4:Y:S04]  /*28d90*/  LDL.LU.64 R34, [R1+0xeb8] ;  /* 0x000eb80001227983 */ /* 0x002f280000300a00 */
[----:B------:R0:W-:Y:S04]  /*28da0*/  STL.64 [R1+0xed0], R20 ;  /* 0x000ed01401007387 */ /* 0x0001e80000100a00 */
[----:B------:R1:W-:Y:S04]  /*28db0*/  STL.64 [R1+0xed8], R22 ;  /* 0x000ed81601007387 */ /* 0x0003e80000100a00 */
[----:B--2---:R-:W2:Y:S04]  /*28dc0*/  LDL.LU.64 R28, [R1+0xea0] ;  /* 0x000ea000011c7983 */ /* 0x004ea80000300a00 */
[----:B---3--:R-:W2:Y:S04]  /*28dd0*/  LDL.LU.64 R30, [R1+0xea8] ;  /* 0x000ea800011e7983 */ /* 0x008ea80000300a00 */
[----:B0-----:R-:W3:Y:S04]  /*28de0*/  LDL.LU.64 R20, [R1+0xe80] ;  /* 0x000e800001147983 */ /* 0x001ee80000300a00 */
[----:B-1----:R-:W3:Y:S04]  /*28df0*/  LDL.LU.64 R22, [R1+0xe88] ;  /* 0x000e880001167983 */ /* 0x002ee80000300a00 */
[----:B------:R-:W3:Y:S04]  /*28e00*/  LDL.LU.64 R52, [R1+0xe70] ;  /* 0x000e700001347983 */ /* 0x000ee80000300a00 */
[----:B------:R-:W3:Y:S04]  /*28e10*/  LDL.LU.64 R54, [R1+0xe78] ;  /* 0x000e780001367983 */ /* 0x000ee80000300a00 */
[----:B------:R-:W3:Y:S04]  /*28e20*/  LDL.LU.64 R48, [R1+0xe60] ;  /* 0x000e600001307983 */ /* 0x000ee80000300a00 */
[----:B------:R-:W3:Y:S04]  /*28e30*/  LDL.LU.64 R50, [R1+0xe68] ;  /* 0x000e680001327983 */ /* 0x000ee80000300a00 */
[----:B------:R-:W-:Y:S04]  /*28e40*/  STL.64 [R1+0x2e90], R46 ;  /* 0x002e902e01007387 */ /* 0x000fe80000100a00 */
[----:B------:R0:W-:Y:S02]  /*28e50*/  STL.64 [R1+0x2e88], R44 ;  /* 0x002e882c01007387 */ /* 0x0001e40000100a00 */
[----:B0-----:R-:W-:-:S02]  /*28e60*/  IMAD.MOV.U32 R44, RZ, RZ, R39 ;  /* 0x000000ffff2c7224 */ /* 0x001fc400078e0027 */
[----:B------:R-:W-:Y:S01]  /*28e70*/  IMAD.MOV.U32 R45, RZ, RZ, R60 ;  /* 0x000000ffff2d7224 */ /* 0x000fe200078e003c */
[----:B------:R-:W3:Y:S04]  /*28e80*/  LDL.LU R39, [R1+0x2ee0] ;  /* 0x002ee00001277983 */ /* 0x000ee80000300800 */
[----:B------:R0:W-:Y:S04]  /*28e90*/  STL.64 [R1+0x2ea8], R44 ;  /* 0x002ea82c01007387 */ /* 0x0001e80000100a00 */
[----:B0-----:R-:W2:Y:S04]  /*28ea0*/  LDL.LU.64 R44, [R1+0xec0] ;  /* 0x000ec000012c7983 */ /* 0x001ea80000300a00 */
[----:B------:R-:W2:Y:S01]  /*28eb0*/  LDL.LU.64 R46, [R1+0xec8] ;  /* 0x000ec800012e7983 */ /* 0x000ea20000300a00 */
[C---:B----4-:R-:W-:Y:S06]  /*28ec0*/  HMMA.16816.F32.BF16 R32, R56.reuse, R36, R32 ;  /* 0x000000243820723c */ /* 0x050fec0000041820 */
        /* <DEDUP_REMOVED lines=10> */
[----:B------:R0:W-:Y:S04]  /*28f70*/  STL.64 [R1+0xeb0], R32 ;  /* 0x000eb02001007387 */ /* 0x0001e80000100a00 */
[----:B------:R-:W-:Y:S04]  /*28f80*/  STL.64 [R1+0xeb8], R34 ;  /* 0x000eb82201007387 */ /* 0x000fe80000100a00 */
[----:B0-----:R-:W3:Y:S02]  /*28f90*/  LDL.LU.64 R32, [R1+0x2ed8] ;  /* 0x002ed80001207983 */ /* 0x001ee40000300a00 */
[----:B---3--:R-:W-:-:S15]  /*28fa0*/  HMMA.16816.F32.BF16 R28, R56, R32, R28 ;  /* 0x00000020381c723c */ /* 0x008fde000004181c */
[----:B------:R-:W-:-:S08]  /*28fb0*/  NOP ;  /* 0x0000000000007918 */ /* 0x000fd00000000000 */
[----:B------:R0:W-:Y:S04]  /*28fc0*/  STL.64 [R1+0xea0], R28 ;  /* 0x000ea01c01007387 */ /* 0x0001e80000100a00 */
[----:B------:R-:W-:Y:S04]  /*28fd0*/  STL.64 [R1+0xea8], R30 ;  /* 0x000ea81e01007387 */ /* 0x000fe80000100a00 */
[----:B0-----:R-:W4:Y:S01]  /*28fe0*/  LDL.LU.64 R28, [R1+0x2ed0] ;  /* 0x002ed000011c7983 */ /* 0x001f220000300a00 */
[C---:B------:R-:W-:Y:S06]  /*28ff0*/  HMMA.16816.F32.BF16 R20, R56.reuse, R24, R20 ;  /* 0x000000183814723c */ /* 0x040fec0000041814 */
[----:B----4-:R-:W-:-:S15]  /*29000*/  HMMA.16816.F32.BF16 R40, R56, R28, R40 ;  /* 0x0000001c3828723c */ /* 0x010fde0000041828 */
[----:B------:R-:W-:-:S08]  /*29010*/  NOP ;  /* 0x0000000000007918 */ /* 0x000fd00000000000 */
[----:B------:R0:W-:Y:S04]  /*29020*/  STL.64 [R1+0xe90], R40 ;  /* 0x000e902801007387 */ /* 0x0001e80000100a00 */
[----:B------:R1:W-:Y:S04]  /*29030*/  STL.64 [R1+0xe98], R42 ;  /* 0x000e982a01007387 */ /* 0x0003e80000100a00 */
[----:B0-----:R-:W3:Y:S04]  /*29040*/  LDL.LU.64 R40, [R1+0xe40] ;  /* 0x000e400001287983 */ /* 0x001ee80000300a00 */
[----:B-1----:R-:W3:Y:S04]  /*29050*/  LDL.LU.64 R42, [R1+0xe48] ;  /* 0x000e4800012a7983 */ /* 0x002ee80000300a00 */
[----:B------:R-:W-:Y:S04]  /*29060*/  STL.64 [R1+0xe80], R20 ;  /* 0x000e801401007387 */ /* 0x000fe80000100a00 */
[----:B------:R0:W-:Y:S04]  /*29070*/  STL.64 [R1+0xe88], R22 ;  /* 0x000e881601007387 */ /* 0x0001e80000100a00 */
[----:B0-----:R-:W4:Y:S04]  /*29080*/  LDL.LU.64 R22, [R1+0x2ec8] ;  /* 0x002ec80001167983 */ /* 0x001f280000300a00 */
[----:B------:R-:W2:Y:S01]  /*29090*/  LDL.LU.64 R20, [R1+0x2ec0] ;  /* 0x002ec00001147983 */ /* 0x000ea20000300a00 */
[C---:B------:R-:W-:Y:S03]  /*290a0*/  HMMA.16816.F32.BF16 R48, R56.reuse, R16, R48 ;  /* 0x000000103830723c */ /* 0x040fe60000041830 */
[----:B------:R-:W-:Y:S03]  /*290b0*/  STL [R1+0x2e78], R18 ;  /* 0x002e781201007387 */ /* 0x000fe60000100800 */
[----:B--2---:R-:W-:-:S15]  /*290c0*/  HMMA.16816.F32.BF16 R52, R56, R20, R52 ;  /* 0x000000143834723c */ /* 0x004fde0000041834 */
[----:B------:R-:W-:-:S08]  /*290d0*/  NOP ;  /* 0x0000000000007918 */ /* 0x000fd00000000000 */
[----:B------:R-:W-:Y:S04]  /*290e0*/  STL.64 [R1+0xe70], R52 ;  /* 0x000e703401007387 */ /* 0x000fe80000100a00 */
[----:B------:R-:W-:Y:S04]  /*290f0*/  STL.64 [R1+0xe78], R54 ;  /* 0x000e783601007387 */ /* 0x000fe80000100a00 */
[----:B------:R-:W-:Y:S04]  /*29100*/  STL.64 [R1+0x2e70], R16 ;  /* 0x002e701001007387 */ /* 0x000fe80000100a00 */
[----:B------:R0:W-:Y:S04]  /*29110*/  STL.64 [R1+0xe60], R48 ;  /* 0x000e603001007387 */ /* 0x0001e80000100a00 */
[----:B------:R1:W-:Y:S04]  /*29120*/  STL.64 [R1+0xe68], R50 ;  /* 0x000e683201007387 */ /* 0x0003e80000100a00 */
[----:B0-----:R-:W2:Y:S04]  /*29130*/  LDL.LU.64 R48, [R1+0x2c0] ;  /* 0x0002c00001307983 */ /* 0x001ea80000300a00 */
[----:B-1----:R-:W2:Y:S01]  /*29140*/  LDL.LU.64 R50, [R1+0x2c8] ;  /* 0x0002c80001327983 */ /* 0x002ea20000300a00 */
[----:B------:R-:W-:Y:S03]  /*29150*/  HMMA.16816.F32.BF16 R52, R56, R12, R44 ;  /* 0x0000000c3834723c */ /* 0x000fe6000004182c */
[----:B------:R-:W4:Y:S04]  /*29160*/  LDL.LU.64 R44, [R1+0xff0] ;  /* 0x000ff000012c7983 */ /* 0x000f280000300a00 */
[----:B------:R-:W4:-:S15]  /*29170*/  LDL.LU.64 R46, [R1+0xff8] ;  /* 0x000ff800012e7983 */ /* 0x000f1e0000300a00 */
[----:B------:R-:W-:-:S01]  /*29180*/  NOP ;  /* 0x0000000000007918 */ /* 0x000fc20000000000 */
[----:B------:R-:W-:Y:S04]  /*29190*/  STL.64 [R1+0xe50], R52 ;  /* 0x000e503401007387 */ /* 0x000fe80000100a00 */
[----:B------:R3:W-:Y:S02]  /*291a0*/  STL.64 [R1+0xe58], R54 ;  /* 0x000e583601007387 */ /* 0x0007e40000100a00 */
[C---:B---3--:R-:W-:Y:S02]  /*291b0*/  HMMA.16816.F32.BF16 R52, R56.reuse, R4, R40 ;  /* 0x000000043834723c */ /* 0x048fe40000041828 */
[----:B------:R-:W-:Y:S04]  /*291c0*/  STL.64 [R1+0x2e68], R14 ;  /* 0x002e680e01007387 */ /* 0x000fe80000100a00 */
[----:B------:R0:W-:Y:S04]  /*291d0*/  STL.64 [R1+0x2e60], R12 ;  /* 0x002e600c01007387 */ /* 0x0001e80000100a00 */
[----:B0-----:R-:W3:Y:S04]  /*291e0*/  LDL.LU.64 R12, [R1+0x250] ;  /* 0x00025000010c7983 */ /* 0x001ee80000300a00 */
[----:B------:R-:W3:Y:S04]  /*291f0*/  LDL.LU.64 R14, [R1+0x258] ;  /* 0x00025800010e7983 */ /* 0x000ee80000300a00 */
[----:B------:R-:W3:Y:S04]  /*29200*/  LDL.LU.64 R40, [R1+0xbc0] ;  /* 0x000bc00001287983 */ /* 0x000ee80000300a00 */
[----:B------:R-:W3:Y:S04]  /*29210*/  LDL.LU.64 R42, [R1+0xbc8] ;  /* 0x000bc800012a7983 */ /* 0x000ee80000300a00 */
[----:B------:R0:W-:Y:S04]  /*29220*/  STL.64 [R1+0xe40], R52 ;  /* 0x000e403401007387 */ /* 0x0001e80000100a00 */
[----:B------:R1:W-:Y:S04]  /*29230*/  STL.64 [R1+0xe48], R54 ;  /* 0x000e483601007387 */ /* 0x0003e80000100a00 */
[----:B0-----:R-:W3:Y:S04]  /*29240*/  LDL.LU.64 R52, [R1+0xbb0] ;  /* 0x000bb00001347983 */ /* 0x001ee80000300a00 */
[----:B-1----:R-:W3:Y:S04]  /*29250*/  LDL.LU.64 R54, [R1+0xbb8] ;  /* 0x000bb80001367983 */ /* 0x002ee80000300a00 */
[----:B------:R-:W-:Y:S04]  /*29260*/  STL.64 [R1+0x2e58], R6 ;  /* 0x002e580601007387 */ /* 0x000fe80000100a00 */
[----:B------:R0:W-:Y:S04]  /*29270*/  STL.64 [R1+0x2e50], R4 ;  /* 0x002e500401007387 */ /* 0x0001e80000100a00 */
[----:B0-----:R-:W3:Y:S04]  /*29280*/  LDL.LU.64 R4, [R1+0xba0] ;  /* 0x000ba00001047983 */ /* 0x001ee80000300a00 */
[----:B------:R-:W3:Y:S01]  /*29290*/  LDL.LU.64 R6, [R1+0xba8] ;  /* 0x000ba80001067983 */ /* 0x000ee20000300a00 */
[----:B--2---:R-:W-:Y:S03]  /*292a0*/  HMMA.16816.F32.BF16 R56, R56, R8, R48 ;  /* 0x000000083838723c */ /* 0x004fe60000041830 */
[----:B------:R-:W4:Y:S04]  /*292b0*/  LDL.LU.64 R50, [R1+0x2eb8] ;  /* 0x002eb80001327983 */ /* 0x000f280000300a00 */
[----:B------:R-:W4:-:S15]  /*292c0*/  LDL.LU.64 R48, [R1+0x2eb0] ;  /* 0x002eb00001307983 */ /* 0x000f1e0000300a00 */
[----:B------:R-:W-:-:S01]  /*292d0*/  NOP ;  /* 0x0000000000007918 */ /* 0x000fc20000000000 */
[----:B------:R0:W-:Y:S04]  /*292e0*/  STL.64 [R1+0x2c0], R56 ;  /* 0x0002c03801007387 */ /* 0x0001e80000100a00 */
[----:B------:R4:W-:Y:S01]  /*292f0*/  STL.64 [R1+0x2c8], R58 ;  /* 0x0002c83a01007387 */ /* 0x0009e20000100a00 */
[----:B0-----:R-:W-:Y:S02]  /*29300*/  IMAD.MOV.U32 R56, RZ, RZ, R19 ;  /* 0x000000ffff387224 */ /* 0x001fe400078e0013 */
[----:B------:R-:W-:Y:S02]  /*29310*/  IMAD.MOV.U32 R57, RZ, RZ, R3 ;  /* 0x000000ffff397224 */ /* 0x000fe400078e0003 */
[----:B------:R-:W-:Y:S02]  /*29320*/  IMAD.MOV.U32 R16, RZ, RZ, R27 ;  /* 0x000000ffff107224 */ /* 0x000fe400078e001b */
[----:B------:R-:W-:-:S03]  /*29330*/  IMAD.MOV.U32 R17, RZ, RZ, R26 ;  /* 0x000000ffff117224 */ /* 0x000fc600078e001a */
[C---:B----4-:R-:W-:Y:S01]  /*29340*/  HMMA.16816.F32.BF16 R56, R48.reuse, R56, R44 ;  /* 0x000000383038723c */ /* 0x050fe2000004182c */
[----:B------:R-:W2:Y:S05]  /*29350*/  LDL.LU.64 R44, [R1+0x2ea8] ;  /* 0x002ea800012c7983 */ /* 0x000eaa0000300a00 */
[----:B---3--:R-:W-:Y:S01]  /*29360*/  HMMA.16816.F32.BF16 R12, R48, R16, R12 ;  /* 0x00000010300c723c */ /* 0x008fe2000004180c */
[----:B------:R-:W3:-:S15]  /*29370*/  LDL.LU.64 R16, [R1+0xb90] ;  /* 0x000b900001107983 */ /* 0x000ede0000300a00 */
[----:B------:R-:W-:-:S01]  /*29380*/  NOP ;  /* 0x0000000000007918 */ /* 0x000fc20000000000 */
[----:B------:R-:W-:Y:S04]  /*29390*/  STL.64 [R1+0xff0], R56 ;  /* 0x000ff03801007387 */ /* 0x000fe80000100a00 */
[----:B------:R-:W-:Y:S04]  /*293a0*/  STL.64 [R1+0xff8], R58 ;  /* 0x000ff83a01007387 */ /* 0x000fe80000100a00 */
[----:B------:R-:W0:Y:S04]  /*293b0*/  LDSM.16.MT88.4 R56, [R2+UR5+0x180] ;  /* 0x000180050238783b */ /* 0x000e280008004200 */
[----:B------:R-:W3:Y:S04]  /*293c0*/  LDL.LU.64 R18, [R1+0xb98] ;  /* 0x000b980001127983 */ /* 0x000ee80000300a00 */
[----:B------:R1:W-:Y:S04]  /*293d0*/  STL.64 [R1+0x250], R12 ;  /* 0x0002500c01007387 */ /* 0x0003e80000100a00 */
[----:B------:R4:W-:Y:S04]  /*293e0*/  STL.64 [R1+0x258], R14 ;  /* 0x0002580e01007387 */ /* 0x0009e80000100a00 */
[----:B-1----:R-:W3:Y:S04]  /*293f0*/  LDL.LU.64 R12, [R1+0xb80] ;  /* 0x000b8000010c7983 */ /* 0x002ee80000300a00 */
[----:B----4-:R-:W3:Y:S04]  /*29400*/  LDL.LU.64 R14, [R1+0xb88] ;  /* 0x000b8800010e7983 */ /* 0x010ee80000300a00 */
[----:B0-----:R-:W-:Y:S04]  /*29410*/  STL.64 [R1+0x2dd8], R58 ;  /* 0x002dd83a01007387 */ /* 0x001fe80000100a00 */
[----:B------:R0:W-:Y:S04]  /*29420*/  STL.64 [R1+0x2dd0], R56 ;  /* 0x002dd03801007387 */ /* 0x0001e80000100a00 */
[----:B0-----:R-:W4:Y:S01]  /*29430*/  LDL.64 R56, [R1+0x20] ;  /* 0x0000200001387983 */ /* 0x001f220000100a00 */
[----:B--2---:R-:W-:Y:S03]  /*29440*/  HMMA.16816.F32.BF16 R44, R48, R44, R40 ;  /* 0x0000002c302c723c */ /* 0x004fe60000041828 */
[----:B------:R-:W2:Y:S04]  /*29450*/  LDL.LU.64 R42, [R1+0x2ea0] ;  /* 0x002ea000012a7983 */ /* 0x000ea80000300a00 */
[----:B------:R-:W3:-:S15]  /*29460*/  LDL.LU.64 R40, [R1+0x2e98] ;  /* 0x002e980001287983 */ /* 0x000ede0000300a00 */
[----:B------:R-:W-:-:S01]  /*29470*/  NOP ;  /* 0x0000000000007918 */ /* 0x000fc20000000000 */
[----:B------:R-:W-:Y:S04]  /*29480*/  STL.64 [R1+0xbc0], R44 ;  /* 0x000bc02c01007387 */ /* 0x000fe80000100a00 */
[----:B------:R0:W-:Y:S04]  /*29490*/  STL.64 [R1+0xbc8], R46 ;  /* 0x000bc82e01007387 */ /* 0x0001e80000100a00 */
[----:B0-----:R-:W2:Y:S04]  /*294a0*/  LDL.LU.64 R46, [R1+0x2e90] ;  /* 0x002e9000012e7983 */ /* 0x001ea80000300a00 */
[----:B------:R-:W2:Y:S01]  /*294b0*/  LDL.LU.64 R44, [R1+0x2e88] ;  /* 0x002e8800012c7983 */ /* 0x000ea20000300a00 */
[----:B----4-:R-:W-:-:S15]  /*294c0*/  HMMA.16816.F32.BF16 R52, R48, R56, R52 ;  /* 0x000000383034723c */ /* 0x010fde0000041834 */
[----:B------:R-:W-:-:S08]  /*294d0*/  NOP ;  /* 0x0000000000007918 */ /* 0x000fd00000000000 */
[----:B------:R0:W-:Y:S04]  /*294e0*/  STL.64 [R1+0xbb0], R52 ;  /* 0x000bb03401007387 */ /* 0x0001e80000100a00 */
[----:B------:R1:W-:Y:S04]  /*294f0*/  STL.64 [R1+0xbb8], R54 ;  /* 0x000bb83601007387 */ /* 0x0003e80000100a00 */
[----:B0-----:R-:W1:Y:S04]  /*29500*/  LDL.LU.64 R52, [R1+0x2e80] ;  /* 0x002e800001347983 */ /* 0x001e680000300a00 */
[----:B------:R0:W-:Y:S01]  /*29510*/  STL.64 [R1+0x2e28], R56 ;  /* 0x002e283801007387 */ /* 0x0001e20000100a00 */
[C---:B---3--:R-:W-:Y:S06]  /*29520*/  HMMA.16816.F32.BF16 R12, R48.reuse, R40, R12 ;  /* 0x00000028300c723c */ /* 0x048fec000004180c */
[C---:B--2---:R-:W-:Y:S06]  /*29530*/  HMMA.16816.F32.BF16 R16, R48.reuse, R44, R16 ;  /* 0x0000002c3010723c */ /* 0x044fec0000041810 */
[----:B-1----:R-:W-:Y:S01]  /*29540*/  HMMA.16816.F32.BF16 R52, R48, R52, R4 ;  /* 0x000000343034723c */ /* 0x002fe20000041804 */
[----:B------:R-:W2:Y:S04]  /*29550*/  LDL.LU.64 R4, [R1+0xb60] ;  /* 0x000b600001047983 */ /* 0x000ea80000300a00 */
[----:B------:R-:W2:-:S15]  /*29560*/  LDL.LU.64 R6, [R1+0xb68] ;  /* 0x000b680001067983 */ /* 0x000e9e0000300a00 */
[----:B------:R-:W-:-:S03]  /*29570*/  NOP ;  /* 0x0000000000007918 */ /* 0x000fc60000000000 */
[----:B------:R1:W-:Y:S04]  /*29580*/  STL.64 [R1+0xba0], R52 ;  /* 0x000ba03401007387 */ /* 0x0003e80000100a00 */
[----:B------:R3:W-:Y:S04]  /*29590*/  STL.64 [R1+0xba8], R54 ;  /* 0x000ba83601007387 */ /* 0x0007e80000100a00 */
[----:B0-----:R-:W4:Y:S04]  /*295a0*/  LDL.LU.64 R56, [R1+0xb50] ;  /* 0x000b500001387983 */ /* 0x001f280000300a00 */
[----:B------:R-:W4:Y:S04]  /*295b0*/  LDL.LU.64 R58, [R1+0xb58] ;  /* 0x000b5800013a7983 */ /* 0x000f280000300a00 */
[----:B-1----:R-:W2:Y:S04]  /*295c0*/  LDL.LU.64 R52, [R1+0xb40] ;  /* 0x000b400001347983 */ /* 0x002ea80000300a00 */
[----:B---3--:R-:W3:Y:S04]  /*295d0*/  LDL.LU.64 R54, [R1+0xb48] ;  /* 0x000b480001367983 */ /* 0x008ee80000300a00 */
[----:B------:R0:W-:Y:S04]  /*295e0*/  STL.64 [R1+0xb90], R16 ;  /* 0x000b901001007387 */ /* 0x0001e80000100a00 */
[----:B------:R1:W-:Y:S04]  /*295f0*/  STL.64 [R1+0xb98], R18 ;  /* 0x000b981201007387 */ /* 0x0003e80000100a00 */
[----:B0-----:R-:W3:Y:S04]  /*29600*/  LDL.LU.64 R16, [R1+0xb30] ;  /* 0x000b300001107983 */ /* 0x001ee80000300a00 */
[----:B-1----:R-:W3:Y:S04]  /*29610*/  LDL.LU.64 R18, [R1+0xb38] ;  /* 0x000b380001127983 */ /* 0x002ee80000300a00 */
[----:B------:R-:W-:Y:S04]  /*29620*/  STL.64 [R1+0x2e20], R46 ;  /* 0x002e202e01007387 */ /* 0x000fe80000100a00 */
[----:B------:R0:W-:Y:S04]  /*29630*/  STL.64 [R1+0x2e18], R44 ;  /* 0x002e182c01007387 */ /* 0x0001e80000100a00 */
[----:B0-----:R-:W3:Y:S04]  /*29640*/  LDL.64 R44, [R1+0x50] ;  /* 0x00005000012c7983 */ /* 0x001ee80000100a00 */
[----:B------:R0:W-:Y:S04]  /*29650*/  STL.64 [R1+0xb80], R12 ;  /* 0x000b800c01007387 */ /* 0x0001e80000100a00 */
[----:B------:R1:W-:Y:S04]  /*29660*/  STL.64 [R1+0xb88], R14 ;  /* 0x000b880e01007387 */ /* 0x0003e80000100a00 */
[----:B0-----:R-:W3:Y:S04]  /*29670*/  LDL.LU.64 R12, [R1+0xb20] ;  /* 0x000b2000010c7983 */ /* 0x001ee80000300a00 */
[----:B-1----:R-:W3:Y:S04]  /*29680*/  LDL.LU.64 R14, [R1+0xb28] ;  /* 0x000b2800010e7983 */ /* 0x002ee80000300a00 */
[----:B------:R-:W-:Y:S04]  /*29690*/  STL.64 [R1+0x2e38], R42 ;  /* 0x002e382a01007387 */ /* 0x000fe80000100a00 */
[----:B------:R0:W-:Y:S04]  /*296a0*/  STL.64 [R1+0x2e30], R40 ;  /* 0x002e302801007387 */ /* 0x0001e80000100a00 */
[----:B0-----:R-:W2:Y:S04]  /*296b0*/  LDL.LU.64 R40, [R1+0xb70] ;  /* 0x000b700001287983 */ /* 0x001ea80000300a00 */
[----:B------:R-:W2:Y:S01]  /*296c0*/  LDL.LU.64 R42, [R1+0xb78] ;  /* 0x000b7800012a7983 */ /* 0x000ea20000300a00 */
[C---:B----4-:R-:W-:Y:S06]  /*296d0*/  HMMA.16816.F32.BF16 R56, R48.reuse, R28, R56 ;  /* 0x0000001c3038723c */ /* 0x050fec0000041838 */
[----:B--2---:R-:W-:-:S15]  /*296e0*/  HMMA.16816.F32.BF16 R40, R48, R36, R40 ;  /* 0x000000243028723c */ /* 0x004fde0000041828 */
[----:B------:R-:W-:-:S08]  /*296f0*/  NOP ;  /* 0x0000000000007918 */ /* 0x000fd00000000000 */
[----:B------:R-:W-:Y:S04]  /*29700*/  STL.64 [R1+0xb70], R40 ;  /* 0x000b702801007387 */ /* 0x000fe80000100a00 */
[----:B------:R0:W-:Y:S02]  /*29710*/  STL.64 [R1+0xb78], R42 ;  /* 0x000b782a01007387 */ /* 0x0001e40000100a00 */
[C---:B0-----:R-:W-:Y:S02]  /*29720*/  HMMA.16816.F32.BF16 R40, R48.reuse, R32, R4 ;  /* 0x000000203028723c */ /* 0x041fe40000041804 */
[----:B------:R-:W2:Y:S04]  /*29730*/  LDL.LU.64 R4, [R1+0xb10] ;  /* 0x000b100001047983 */ /* 0x000ea80000300a00 */
[----:B------:R-:W2:Y:S01]  /*29740*/  LDL.LU.64 R6, [R1+0xb18] ;  /* 0x000b180001067983 */ /* 0x000ea20000300a00 */
[----:B---3--:R-:W-:-:S15]  /*29750*/  HMMA.16816.F32.BF16 R16, R48, R20, R16 ;  /* 0x000000143010723c */ /* 0x008fde0000041810 */
[----:B------:R-:W-:-:S01]  /*29760*/  NOP ;  /* 0x0000000000007918 */ /* 0x000fc20000000000 */
[----:B------:R-:W-:Y:S04]  /*29770*/  STL.64 [R1+0xb60], R40 ;  /* 0x000b602801007387 */ /* 0x000fe80000100a00 */
[----:B------:R0:W-:Y:S02]  /*29780*/  STL.64 [R1+0xb68], R42 ;  /* 0x000b682a01007387 */ /* 0x0001e40000100a00 */
[C---:B0-----:R-:W-:Y:S02]  /*29790*/  HMMA.16816.F32.BF16 R40, R48.reuse, R24, R52 ;  /* 0x000000183028723c */ /* 0x041fe40000041834 */
[----:B------:R-:W3:Y:S04]  /*297a0*/  LDL.LU.64 R52, [R1+0xb00] ;  /* 0x000b000001347983 */ /* 0x000ee80000300a00 */
[----:B------:R-:W-:Y:S04]  /*297b0*/  STL.64 [R1+0xb50], R56 ;  /* 0x000b503801007387 */ /* 0x000fe80000100a00 */
[----:B------:R-:W-:Y:S04]  /*297c0*/  STL.64 [R1+0xb58], R58 ;  /* 0x000b583a01007387 */ /* 0x000fe80000100a00 */
[----:B------:R-:W3:Y:S09]  /*297d0*/  LDL.LU.64 R54, [R1+0xb08] ;  /* 0x000b080001367983 */ /* 0x000ef20000300a00 */
[----:B------:R0:W-:Y:S04]  /*297e0*/  STL.64 [R1+0xb40], R40 ;  /* 0x000b402801007387 */ /* 0x0001e80000100a00 */
[----:B------:R1:W-:Y:S04]  /*297f0*/  STL.64 [R1+0xb48], R42 ;  /* 0x000b482a01007387 */ /* 0x0003e80000100a00 */
[----:B0-----:R-:W4:Y:S04]  /*29800*/  LDL.LU.64 R40, [R1+0x1b0] ;  /* 0x0001b00001287983 */ /* 0x001f280000300a00 */
[----:B-1----:R-:W4:Y:S04]  /*29810*/  LDL.LU.64 R42, [R1+0x1b8] ;  /* 0x0001b800012a7983 */ /* 0x002f280000300a00 */
[----:B------:R-:W4:Y:S04]  /*29820*/  LDL.64 R56, [R1+0x30] ;  /* 0x0000300001387983 */ /* 0x000f280000100a00 */
[----:B------:R-:W-:Y:S04]  /*29830*/  STL.64 [R1+0xb30], R16 ;  /* 0x000b301001007387 */ /* 0x000fe80000100a00 */
[----:B------:R0:W-:Y:S04]  /*29840*/  STL.64 [R1+0xb38], R18 ;  /* 0x000b381201007387 */ /* 0x0001e80000100a00 */
[----:B0-----:R-:W2:Y:S04]  /*29850*/  LDL.LU R18, [R1+0x2e78] ;  /* 0x002e780001127983 */ /* 0x001ea80000300800 */
[----:B------:R-:W3:Y:S04]  /*29860*/  LDL.LU.64 R16, [R1+0x2e70] ;  /* 0x002e700001107983 */ /* 0x000ee80000300a00 */
[----:B------:R-:W-:Y:S04]  /*29870*/  STL.64 [R1+0x2de8], R22 ;  /* 0x002de81601007387 */ /* 0x000fe80000100a00 */
[----:B------:R0:W-:Y:S04]  /*29880*/  STL.64 [R1+0x2de0], R20 ;  /* 0x002de01401007387 */ /* 0x0001e80000100a00 */
[----:B0-----:R-:W4:Y:S01]  /*29890*/  LDL.64 R20, [R1+0x40] ;  /* 0x0000400001147983 */ /* 0x001f220000100a00 */
[----:B---3--:R-:W-:-:S15]  /*298a0*/  HMMA.16816.F32.BF16 R12, R48, R16, R12 ;  /* 0x00000010300c723c */ /* 0x008fde000004180c */
[----:B------:R-:W-:-:S08]  /*298b0*/  NOP ;  /* 0x0000000000007918 */ /* 0x000fd00000000000 */
[----:B------:R-:W-:Y:S04]  /*298c0*/  STL.64 [R1+0xb20], R12 ;  /* 0x000b200c01007387 */ /* 0x000fe80000100a00 */
[----:B------:R0:W-:Y:S04]  /*298d0*/  STL.64 [R1+0xb28], R14 ;  /* 0x000b280e01007387 */ /* 0x0001e80000100a00 */
[----:B0-----:R-:W3:Y:S04]  /*298e0*/  LDL.LU.64 R14, [R1+0x2e68] ;  /* 0x002e6800010e7983 */ /* 0x001ee80000300a00 */
[----:B------:R-:W4:Y:S04]  /*298f0*/  LDL.LU.64 R12, [R1+0x2e60] ;  /* 0x002e6000010c7983 */ /* 0x000f280000300a00 */
[----:B--2---:R-:W-:Y:S04]  /*29900*/  STL [R1+0x2df8], R18 ;  /* 0x002df81201007387 */ /* 0x004fe80000100800 */
[----:B------:R0:W-:Y:S04]  /*29910*/  STL.64 [R1+0x2df0], R16 ;  /* 0x002df01001007387 */ /* 0x0001e80000100a00 */
[----:B0-----:R-:W2:Y:S04]  /*29920*/  LDL.LU.64 R16, [R1+0x1a0] ;  /* 0x0001a00001107983 */ /* 0x001ea80000300a00 */
[----:B------:R-:W2:Y:S01]  /*29930*/  LDL.LU.64 R18, [R1+0x1a8] ;  /* 0x0001a80001127983 */ /* 0x000ea20000300a00 */
[----:B----4-:R-:W-:-:S15]  /*29940*/  HMMA.16816.F32.BF16 R4, R48, R12, R4 ;  /* 0x0000000c3004723c */ /* 0x010fde0000041804 */
[----:B------:R-:W-:-:S08]  /*29950*/  NOP ;  /* 0x0000000000007918 */ /* 0x000fd00000000000 */
[----:B------:R-:W-:Y:S04]  /*29960*/  STL.64 [R1+0xb10], R4 ;  /* 0x000b100401007387 */ /* 0x000fe80000100a00 */
[----:B------:R0:W-:Y:S04]  /*29970*/  STL.64 [R1+0xb18], R6 ;  /* 0x000b180601007387 */ /* 0x0001e80000100a00 */
[----:B0-----:R-:W4:Y:S04]  /*29980*/  LDL.LU.64 R6, [R1+0x2e58] ;  /* 0x002e580001067983 */ /* 0x001f280000300a00 */
[----:B------:R-:W2:Y:S04]  /*29990*/  LDL.LU.64 R4, [R1+0x2e50] ;  /* 0x002e500001047983 */ /* 0x000ea80000300a00 */
[----:B---3--:R-:W-:Y:S04]  /*299a0*/  STL.64 [R1+0x2e08], R14 ;  /* 0x002e080e01007387 */ /* 0x008fe80000100a00 */
[----:B------:R0:W-:Y:S04]  /*299b0*/  STL.64 [R1+0x2e00], R12 ;  /* 0x002e000c01007387 */ /* 0x0001e80000100a00 */
[----:B0-----:R-:W3:Y:S04]  /*299c0*/  LDL.LU.64 R12, [R1+0x240] ;  /* 0x00024000010c7983 */ /* 0x001ee80000300a00 */
[----:B------:R-:W3:Y:S01]  /*299d0*/  LDL.LU.64 R14, [R1+0x248] ;  /* 0x00024800010e7983 */ /* 0x000ee20000300a00 */
[----:B--2---:R-:W-:-:S15]  /*299e0*/  HMMA.16816.F32.BF16 R52, R48, R4, R52 ;  /* 0x000000043034723c */ /* 0x004fde0000041834 */
[----:B------:R-:W-:-:S08]  /*299f0*/  NOP ;  /* 0x0000000000007918 */ /* 0x000fd00000000000 */
[----:B------:R-:W-:Y:S04]  /*29a00*/  STL.64 [R1+0xb00], R52 ;  /* 0x000b003401007387 */ /* 0x000fe80000100a00 */
[----:B------:R0:W-:Y:S04]  /*29a10*/  STL.64 [R1+0xb08], R54 ;  /* 0x000b083601007387 */ /* 0x0001e80000100a00 */
[----:B0-----:R-:W2:Y:S04]  /*29a20*/  LDL.LU.64 R54, [R1+0x2e48] ;  /* 0x002e480001367983 */ /* 0x001ea80000300a00 */
[----:B------:R-:W2:Y:S01]  /*29a30*/  LDL.LU.64 R52, [R1+0x2e40] ;  /* 0x002e400001347983 */ /* 0x000ea20000300a00 */
[----:B---3--:R-:W-:-:S15]  /*29a40*/  HMMA.16816.F32.BF16 R48, R48, R8, R12 ;  /* 0x000000083030723c */ /* 0x008fde000004180c */
[----:B------:R-:W-:-:S08]  /*29a50*/  NOP ;  /* 0x0000000000007918 */ /* 0x000fd00000000000 */
[----:B------:R-:W-:Y:S04]  /*29a60*/  STL.64 [R1+0x240], R48 ;  /* 0x0002403001007387 */ /* 0x000fe80000100a00 */
[----:B------:R-:W-:Y:S01]  /*29a70*/  STL.64 [R1+0x248], R50 ;  /* 0x0002483201007387 */ /* 0x000fe20000100a00 */
[----:B--2---:R-:W-:-:S15]  /*29a80*/  HMMA.16816.F32.BF16 R12, R52, R44, R40 ;  /* 0x0000002c340c723c */ /* 0x004fde0000041828 */
[----:B------:R-:W-:-:S08]  /*29a90*/  NOP ;  /* 0x0000000000007918 */ /* 0x000fd00000000000 */
[----:B------:R-:W-:Y:S04]  /*29aa0*/  STL.64 [R1+0x1b0], R12 ;  /* 0x0001b00c01007387 */ /* 0x000fe80000100a00 */
[----:B------:R0:W-:Y:S04]  /*29ab0*/  STL.64 [R1+0x1b8], R14 ;  /* 0x0001b80e01007387 */ /* 0x0001e80000100a00 */
[----:B------:R-:W2:Y:S04]  /*29ac0*/  LDL.LU.64 R40, [R1+0x880] ;  /* 0x0008800001287983 */ /* 0x000ea80000300a00 */
[----:B------:R-:W2:Y:S01]  /*29ad0*/  LDL.LU.64 R42, [R1+0x888] ;  /* 0x00088800012a7983 */ /* 0x000ea20000300a00 */
[----:B------:R-:W-:-:S05]  /*29ae0*/  LOP3.LUT R27, R61, 0x40, RZ, 0x3c, !PT ;  /* 0x000000403d1b7812 */ /* 0x000fca00078e3cff */
[----:B------:R-:W1:Y:S01]  /*29af0*/  LDSM.16.MT88.4 R48, [R27+UR5] ;  /* 0x000000051b30783b */ /* 0x000e620008004200 */
[----:B0-----:R-:W-:Y:S01]  /*29b00*/  HMMA.16816.F32.BF16 R12, R52, R20, R16 ;  /* 0x00000014340c723c */ /* 0x001fe20000041810 */
[----:B------:R-:W-:Y:S02]  /*29b10*/  IMAD.MOV.U32 R2, RZ, RZ, R44 ;  /* 0x000000ffff027224 */ /* 0x000fe400078e002c */
[----:B------:R-:W-:Y:S02]  /*29b20*/  IMAD.MOV.U32 R60, RZ, RZ, R45 ;  /* 0x000000ffff3c7224 */ /* 0x000fe400078e002d */
[----:B------:R-:W3:Y:S04]  /*29b30*/  LDL.LU.64 R44, [R1+0x870] ;  /* 0x00087000012c7983 */ /* 0x000ee80000300a00 */
[----:B------:R-:W3:Y:S01]  /*29b40*/  LDL.LU.64 R46, [R1+0x878] ;  /* 0x00087800012e7983 */ /* 0x000ee20000300a00 */
[----:B------:R-:W-:-:S02]  /*29b50*/  IMAD.MOV.U32 R31, RZ, RZ, R20 ;  /* 0x000000ffff1f7224 */ /* 0x000fc400078e0014 */
[----:B------:R-:W-:Y:S02]  /*29b60*/  IMAD.MOV.U32 R30, RZ, RZ, R21 ;  /* 0x000000ffff1e7224 */ /* 0x000fe400078e0015 */
[----:B------:R-:W-:Y:S02]  /*29b70*/  IMAD.MOV.U32 R35, RZ, RZ, R56 ;  /* 0x000000ffff237224 */ /* 0x000fe400078e0038 */
[----:B------:R-:W-:-:S07]  /*29b80*/  IMAD.MOV.U32 R34, RZ, RZ, R57 ;  /* 0x000000ffff227224 */ /* 0x000fce00078e0039 */
[----:B------:R0:W-:Y:S04]  /*29b90*/  STL.64 [R1+0x1a0], R12 ;  /* 0x0001a00c01007387 */ /* 0x0001e80000100a00 */
[----:B------:R4:W-:Y:S04]  /*29ba0*/  STL.64 [R1+0x1a8], R14 ;  /* 0x0001a80e01007387 */ /* 0x0009e80000100a00 */
[----:B------:R-:W3:Y:S04]  /*29bb0*/  LDL.LU.64 R20, [R1+0x860] ;  /* 0x0008600001147983 */ /* 0x000ee80000300a00 */
[----:B------:R-:W3:Y:S04]  /*29bc0*/  LDL.LU.64 R22, [R1+0x868] ;  /* 0x0008680001167983 */ /* 0x000ee80000300a00 */
[----:B0-----:R-:W3:Y:S04]  /*29bd0*/  LDL.LU.64 R12, [R1+0x850] ;  /* 0x00085000010c7983 */ /* 0x001ee80000300a00 */
[----:B----4-:R-:W4:Y:S04]  /*29be0*/  LDL.LU.64 R14, [R1+0x858] ;  /* 0x00085800010e7983 */ /* 0x010f280000300a00 */
[----:B------:R-:W4:Y:S04]  /*29bf0*/  LDL.LU.64 R16, [R1+0x840] ;  /* 0x0008400001107983 */ /* 0x000f280000300a00 */
[----:B------:R-:W4:Y:S04]  /*29c00*/  LDL.LU.64 R18, [R1+0x848] ;  /* 0x0008480001127983 */ /* 0x000f280000300a00 */
[----:B-1----:R-:W-:Y:S04]  /*29c10*/  STL.64 [R1+0x2d58], R50 ;  /* 0x002d583201007387 */ /* 0x002fe80000100a00 */
[----:B------:R0:W-:Y:S04]  /*29c20*/  STL.64 [R1+0x2d50], R48 ;  /* 0x002d503001007387 */ /* 0x0001e80000100a00 */
[----:B0-----:R-:W4:Y:S01]  /*29c30*/  LDL.64 R48, [R1+0x10] ;  /* 0x0000100001307983 */ /* 0x001f220000100a00 */
[----:B--2---:R-:W-:-:S15]  /*29c40*/  HMMA.16816.F32.BF16 R40, R52, R56, R40 ;  /* 0x000000383428723c */ /* 0x004fde0000041828 */
[----:B------:R-:W-:-:S08]  /*29c50*/  NOP ;  /* 0x0000000000007918 */ /* 0x000fd00000000000 */
[----:B------:R-:W-:Y:S04]  /*29c60*/  STL.64 [R1+0x880], R40 ;  /* 0x0008802801007387 */ /* 0x000fe80000100a00 */
[----:B------:R0:W-:Y:S04]  /*29c70*/  STL.64 [R1+0x888], R42 ;  /* 0x0008882a01007387 */ /* 0x0001e80000100a00 */
[----:B0-----:R-:W2:Y:S04]  /*29c80*/  LDL.LU.64 R42, [R1+0x2e38] ;  /* 0x002e3800012a7983 */ /* 0x001ea80000300a00 */
[----:B------:R-:W2:Y:S04]  /*29c90*/  LDL.LU.64 R40, [R1+0x2e30] ;  /* 0x002e300001287983 */ /* 0x000ea80000300a00 */
[----:B------:R-:W3:Y:S02]  /*29ca0*/  LDL.LU.64 R56, [R1+0x2e28] ;  /* 0x002e280001387983 */ /* 0x000ee40000300a00 */
[----:B---3--:R-:W-:-:S15]  /*29cb0*/  HMMA.16816.F32.BF16 R44, R52, R56, R44 ;  /* 0x00000038342c723c */ /* 0x008fde000004182c */
[----:B------:R-:W-:-:S08]  /*29cc0*/  NOP ;  /* 0x0000000000007918 */ /* 0x000fd00000000000 */
[----:B------:R-:W-:Y:S04]  /*29cd0*/  STL.64 [R1+0x870], R44 ;  /* 0x0008702c01007387 */ /* 0x000fe80000100a00 */
[----:B------:R0:W-:Y:S04]  /*29ce0*/  STL.64 [R1+0x878], R46 ;  /* 0x0008782e01007387 */ /* 0x0001e80000100a00 */
[----:B0-----:R-:W3:Y:S04]  /*29cf0*/  LDL.LU.64 R46, [R1+0x2e20] ;  /* 0x002e2000012e7983 */ /* 0x001ee80000300a00 */
[----:B------:R-:W2:Y:S01]  /*29d00*/  LDL.LU.64 R44, [R1+0x2e18] ;  /* 0x002e1800012c7983 */ /* 0x000ea20000300a00 */
[----:B----4-:R-:W-:Y:S06]  /*29d10*/  HMMA.16816.F32.BF16 R20, R52, R48, R20 ;  /* 0x000000303414723c */ /* 0x010fec0000041814 */
[----:B------:R0:W-:Y:S04]  /*29d20*/  STL.64 [R1+0x2db8], R48 ;  /* 0x002db83001007387 */ /* 0x0001e80000100a00 */
[----:B0-----:R-:W4:-:S13]  /*29d30*/  LDL.LU.64 R48, [R1+0x830] ;  /* 0x0008300001307983 */ /* 0x001f1a0000300a00 */
[----:B------:R-:W-:Y:S04]  /*29d40*/  STL.64 [R1+0x860], R20 ;  /* 0x0008601401007387 */ /* 0x000fe80000100a00 */
[----:B------:R2:W-:Y:S04]  /*29d50*/  STL.64 [R1+0x868], R22 ;  /* 0x0008681601007387 */ /* 0x0005e80000100a00 */
[----:B------:R-:W4:Y:S01]  /*29d60*/  LDL.LU.64 R50, [R1+0x838] ;  /* 0x0008380001327983 */ /* 0x000f220000300a00 */
[----:B--2---:R-:W-:Y:S03]  /*29d70*/  HMMA.16816.F32.BF16 R20, R52, R44, R12 ;  /* 0x0000002c3414723c */ /* 0x004fe6000004180c */
[----:B------:R-:W2:Y:S04]  /*29d80*/  LDL.LU.64 R12, [R1+0x820] ;  /* 0x00082000010c7983 */ /* 0x000ea80000300a00 */
[----:B------:R-:W2:-:S15]  /*29d90*/  LDL.LU.64 R14, [R1+0x828] ;  /* 0x00082800010e7983 */ /* 0x000e9e0000300a00 */
[----:B------:R-:W-:-:S01]  /*29da0*/  NOP ;  /* 0x0000000000007918 */ /* 0x000fc20000000000 */
[----:B------:R-:W-:Y:S04]  /*29db0*/  STL.64 [R1+0x850], R20 ;  /* 0x0008501401007387 */ /* 0x000fe80000100a00 */
[----:B------:R0:W-:Y:S02]  /*29dc0*/  STL.64 [R1+0x858], R22 ;  /* 0x0008581601007387 */ /* 0x0001e40000100a00 */
[C---:B0-----:R-:W-:Y:S02]  /*29dd0*/  HMMA.16816.F32.BF16 R20, R52.reuse, R40, R16 ;  /* 0x000000283414723c */ /* 0x041fe40000041810 */
[----:B---3--:R-:W-:Y:S04]  /*29de0*/  STL.64 [R1+0x2dc8], R46 ;  /* 0x002dc82e01007387 */ /* 0x008fe80000100a00 */
[----:B------:R-:W-:Y:S04]  /*29df0*/  STL.64 [R1+0x2dc0], R44 ;  /* 0x002dc02c01007387 */ /* 0x000fe80000100a00 */
[----:B------:R-:W3:Y:S04]  /*29e00*/  LDL.LU.64 R16, [R1+0x810] ;  /* 0x0008100001107983 */ /* 0x000ee80000300a00 */
[----:B------:R-:W3:Y:S09]  /*29e10*/  LDL.LU.64 R18, [R1+0x818] ;  /* 0x0008180001127983 */ /* 0x000ef20000300a00 */
[----:B------:R0:W-:Y:S04]  /*29e20*/  STL.64 [R1+0x840], R20 ;  /* 0x0008401401007387 */ /* 0x0001e80000100a00 */
[----:B------:R1:W-:Y:S04]  /*29e30*/  STL.64 [R1+0x848], R22 ;  /* 0x0008481601007387 */ /* 0x0003e80000100a00 */
[----:B0-----:R-:W3:Y:S04]  /*29e40*/  LDL.LU.64 R20, [R1+0x800] ;  /* 0x0008000001147983 */ /* 0x001ee80000300a00 */
[----:B-1----:R-:W3:Y:S01]  /*29e50*/  LDL.LU.64 R22, [R1+0x808] ;  /* 0x0008080001167983 */ /* 0x002ee20000300a00 */
[----:B----4-:R-:W-:Y:S01]  /*29e60*/  HMMA.16816.F32.BF16 R44, R52, R36, R48 ;  /* 0x00000024342c723c */ /* 0x010fe20000041830 */
[----:B------:R-:W-:-:S02]  /*29e70*/  IMAD.MOV.U32 R26, RZ, RZ, R56 ;  /* 0x000000ffff1a7224 */ /* 0x000fc400078e0038 */
[----:B------:R-:W-:Y:S02]  /*29e80*/  IMAD.MOV.U32 R3, RZ, RZ, R57 ;  /* 0x000000ffff037224 */ /* 0x000fe400078e0039 */
[----:B------:R-:W4:Y:S04]  /*29e90*/  LDL.LU.64 R56, [R1+0x7e0] ;  /* 0x0007e00001387983 */ /* 0x000f280000300a00 */
[----:B------:R-:W4:Y:S01]  /*29ea0*/  LDL.LU.64 R58, [R1+0x7e8] ;  /* 0x0007e800013a7983 */ /* 0x000f220000300a00 */
[----:B------:R-:W-:-:S03]  /*29eb0*/  IMAD.MOV.U32 R48, RZ, RZ, R2 ;  /* 0x000000ffff307224 */ /* 0x000fc600078e0002 */
[----:B------:R-:W4:Y:S10]  /*29ec0*/  LDL.LU R2, [R1+0x2e10] ;  /* 0x002e100001027983 */ /* 0x000f340000300800 */
[----:B------:R0:W-:Y:S04]  /*29ed0*/  STL.64 [R1+0x830], R44 ;  /* 0x0008302c01007387 */ /* 0x0001e80000100a00 */
[----:B------:R1:W-:Y:S04]  /*29ee0*/  STL.64 [R1+0x838], R46 ;  /* 0x0008382e01007387 */ /* 0x0003e80000100a00 */
[----:B0-----:R-:W4:Y:S04]  /*29ef0*/  LDL.LU.64 R44, [R1+0x7d0] ;  /* 0x0007d000012c7983 */ /* 0x001f280000300a00 */
[----:B-1----:R-:W4:Y:S04]  /*29f00*/  LDL.LU.64 R46, [R1+0x7d8] ;  /* 0x0007d800012e7983 */ /* 0x002f280000300a00 */
[----:B------:R-:W-:Y:S04]  /*29f10*/  STL.64 [R1+0x2db0], R38 ;  /* 0x002db02601007387 */ /* 0x000fe80000100a00 */
[----:B------:R0:W-:Y:S02]  /*29f20*/  STL.64 [R1+0x2da8], R36 ;  /* 0x002da82401007387 */ /* 0x0001e40000100a00 */
[----:B0-----:R-:W-:-:S02]  /*29f30*/  IMAD.MOV.U32 R36, RZ, RZ, R35 ;  /* 0x000000ffff247224 */ /* 0x001fc400078e0023 */
[----:B------:R-:W-:Y:S01]  /*29f40*/  IMAD.MOV.U32 R37, RZ, RZ, R34 ;  /* 0x000000ffff257224 */ /* 0x000fe200078e0022 */
[C---:B--2---:R-:W-:Y:S06]  /*29f50*/  HMMA.16816.F32.BF16 R12, R52.reuse, R32, R12 ;  /* 0x00000020340c723c */ /* 0x044fec000004180c */
[----:B---3--:R-:W-:-:S15]  /*29f60*/  HMMA.16816.F32.BF16 R16, R52, R28, R16 ;  /* 0x0000001c3410723c */ /* 0x008fde0000041810 */
[----:B------:R-:W-:-:S02]  /*29f70*/  NOP ;  /* 0x0000000000007918 */ /* 0x000fc40000000000 */
[----:B------:R-:W-:Y:S04]  /*29f80*/  STL.64 [R1+0x820], R12 ;  /* 0x0008200c01007387 */ /* 0x000fe80000100a00 */
[----:B------:R0:W-:Y:S04]  /*29f90*/  STL.64 [R1+0x828], R14 ;  /* 0x0008280e01007387 */ /* 0x0001e80000100a00 */
[----:B0-----:R-:W2:Y:S04]  /*29fa0*/  LDL.LU.64 R14, [R1+0x2e08] ;  /* 0x002e0800010e7983 */ /* 0x001ea80000300a00 */
[----:B------:R-:W3:Y:S04]  /*29fb0*/  LDL.LU.64 R12, [R1+0x2e00] ;  /* 0x002e0000010c7983 */ /* 0x000ee80000300a00 */
[----:B------:R0:W-:Y:S04]  /*29fc0*/  STL.64 [R1+0x2da0], R32 ;  /* 0x002da02001007387 */ /* 0x0001e80000100a00 */
[----:B0-----:R-:W4:Y:S04]  /*29fd0*/  LDL.LU.64 R32, [R1+0x7f0] ;  /* 0x0007f00001207983 */ /* 0x001f280000300a00 */
[----:B------:R-:W4:Y:S01]  /*29fe0*/  LDL.LU.64 R34, [R1+0x7f8] ;  /* 0x0007f80001227983 */ /* 0x000f220000300a00 */
[C---:B------:R-:W-:Y:S03]  /*29ff0*/  HMMA.16816.F32.BF16 R20, R52.reuse, R24, R20 ;  /* 0x000000183414723c */ /* 0x040fe60000041814 */
[----:B------:R-:W-:Y:S04]  /*2a000*/  STL.64 [R1+0x810], R16 ;  /* 0x0008101001007387 */ /* 0x000fe80000100a00 */
[----:B------:R0:W-:Y:S04]  /*2a010*/  STL.64 [R1+0x818], R18 ;  /* 0x0008181201007387 */ /* 0x0001e80000100a00 */
[----:B0-----:R-:W2:Y:S04]  /*2a020*/  LDL.LU R18, [R1+0x2df8] ;  /* 0x002df80001127983 */ /* 0x001ea80000300800 */
[----:B------:R-:W3:Y:S08]  /*2a030*/  LDL.LU.64 R16, [R1+0x2df0] ;  /* 0x002df00001107983 */ /* 0x000ef00000300a00 */
[----:B------:R-:W-:Y:S04]  /*2a040*/  STL.64 [R1+0x800], R20 ;  /* 0x0008001401007387 */ /* 0x000fe80000100a00 */
[----:B------:R0:W-:Y:S04]  /*2a050*/  STL.64 [R1+0x808], R22 ;  /* 0x0008081601007387 */ /* 0x0001e80000100a00 */
[----:B0-----:R-:W2:Y:S04]  /*2a060*/  LDL.LU.64 R22, [R1+0x2de8] ;  /* 0x002de80001167983 */ /* 0x001ea80000300a00 */
[----:B------:R-:W4:Y:S02]  /*2a070*/  LDL.LU.64 R20, [R1+0x2de0] ;  /* 0x002de00001147983 */ /* 0x000f240000300a00 */
[C---:B----4-:R-:W-:Y:S02]  /*2a080*/  HMMA.16816.F32.BF16 R32, R52.reuse, R20, R32 ;  /* 0x000000143420723c */ /* 0x050fe40000041820 */
[----:B--2---:R-:W-:Y:S04]  /*2a090*/  STL.64 [R1+0x2d88], R22 ;  /* 0x002d881601007387 */ /* 0x004fe80000100a00 */
[----:B------:R3:W-:Y:S02]  /*2a0a0*/  STL.64 [R1+0x2d80], R20 ;  /* 0x002d801401007387 */ /* 0x0007e40000100a00 */
[----:B---3--:R-:W-:-:S15]  /*2a0b0*/  HMMA.16816.F32.BF16 R20, R52, R16, R56 ;  /* 0x000000103414723c */ /* 0x008fde0000041838 */
[----:B------:R-:W-:Y:S04]  /*2a0c0*/  STL.64 [R1+0x7f0], R32 ;  /* 0x0007f02001007387 */ /* 0x000fe80000100a00 */
[----:B------:R-:W-:Y:S04]  /*2a0d0*/  STL.64 [R1+0x7f8], R34 ;  /* 0x0007f82201007387 */ /* 0x000fe80000100a00 */
[----:B------:R-:W-:Y:S04]  /*2a0e0*/  STL [R1+0x2d78], R18 ;  /* 0x002d781201007387 */ /* 0x000fe80000100800 */
[----:B------:R0:W-:Y:S04]  /*2a0f0*/  STL.64 [R1+0x2d70], R16 ;  /* 0x002d701001007387 */ /* 0x0001e80000100a00 */
[----:B------:R-:W-:Y:S04]  /*2a100*/  STL.64 [R1+0x7e0], R20 ;  /* 0x0007e01401007387 */ /* 0x000fe80000100a00 */
[----:B------:R1:W-:Y:S04]  /*2a110*/  STL.64 [R1+0x7e8], R22 ;  /* 0x0007e81601007387 */ /* 0x0003e80000100a00 */
[----:B0-----:R-:W2:Y:S04]  /*2a120*/  LDL.LU.64 R16, [R1+0x7c0] ;  /* 0x0007c00001107983 */ /* 0x001ea80000300a00 */
[----:B------:R-:W2:Y:S04]  /*2a130*/  LDL.LU.64 R18, [R1+0x7c8] ;  /* 0x0007c80001127983 */ /* 0x000ea80000300a00 */
[----:B------:R-:W3:Y:S04]  /*2a140*/  LDL.LU.64 R56, [R1+0x190] ;  /* 0x0001900001387983 */ /* 0x000ee80000300a00 */
[----:B------:R-:W3:Y:S01]  /*2a150*/  LDL.LU.64 R58, [R1+0x198] ;  /* 0x00019800013a7983 */ /* 0x000ee20000300a00 */
[----:B-1----:R-:W-:-:S15]  /*2a160*/  HMMA.16816.F32.BF16 R20, R52, R12, R44 ;  /* 0x0000000c3414723c */ /* 0x002fde000004182c */
[----:B------:R-:W-:-:S08]  /*2a170*/  NOP ;  /* 0x0000000000007918 */ /* 0x000fd00000000000 */
[----:B------:R0:W-:Y:S04]  /*2a180*/  STL.64 [R1+0x7d0], R20 ;  /* 0x0007d01401007387 */ /* 0x0001e80000100a00 */
[----:B------:R1:W-:Y:S04]  /*2a190*/  STL.64 [R1+0x7d8], R22 ;  /* 0x0007d81601007387 */ /* 0x0003e80000100a00 */
[----:B------:R-:W4:Y:S04]  /*2a1a0*/  LDL.LU.64 R44, [R1+0xe0] ;  /* 0x0000e000012c7983 */ /* 0x000f280000300a00 */
[----:B------:R-:W4:Y:S04]  /*2a1b0*/  LDL.LU.64 R46, [R1+0xe8] ;  /* 0x0000e800012e7983 */ /* 0x000f280000300a00 */
[----:B------:R-:W4:Y:S04]  /*2a1c0*/  LDL.LU.64 R32, [R1+0x550] ;  /* 0x0005500001207983 */ /* 0x000f280000300a00 */
[----:B------:R-:W4:Y:S04]  /*2a1d0*/  LDL.LU.64 R34, [R1+0x558] ;  /* 0x0005580001227983 */ /* 0x000f280000300a00 */
[----:B0-----:R-:W4:Y:S04]  /*2a1e0*/  LDL.LU.64 R20, [R1+0x540] ;  /* 0x0005400001147983 */ /* 0x001f280000300a00 */
[----:B-1----:R-:W4:Y:S04]  /*2a1f0*/  LDL.LU.64 R22, [R1+0x548] ;  /* 0x0005480001167983 */ /* 0x002f280000300a00 */
[----:B------:R-:W-:Y:S04]  /*2a200*/  STL.64 [R1+0x2d68], R14 ;  /* 0x002d680e01007387 */ /* 0x000fe80000100a00 */
[----:B------:R2:W-:Y:S02]  /*2a210*/  STL.64 [R1+0x2d60], R12 ;  /* 0x002d600c01007387 */ /* 0x0005e40000100a00 */
[C---:B--2---:R-:W-:Y:S02]  /*2a220*/  HMMA.16816.F32.BF16 R12, R52.reuse, R4, R16 ;  /* 0x00000004340c723c */ /* 0x044fe40000041810 */
[----:B------:R-:W2:Y:S04]  /*2a230*/  LDL.LU.64 R16, [R1+0x530] ;  /* 0x0005300001107983 */ /* 0x000ea80000300a00 */
[----:B------:R-:W2:Y:S01]  /*2a240*/  LDL.LU.64 R18, [R1+0x538] ;  /* 0x0005380001127983 */ /* 0x000ea20000300a00 */
[----:B---3--:R-:W-:-:S15]  /*2a250*/  HMMA.16816.F32.BF16 R52, R52, R8, R56 ;  /* 0x000000083434723c */ /* 0x008fde0000041838 */
[----:B------:R-:W-:-:S01]  /*2a260*/  NOP ;  /* 0x0000000000007918 */ /* 0x000fc20000000000 */
[----:B------:R0:W-:Y:S04]  /*2a270*/  STL.64 [R1+0x7c0], R12 ;  /* 0x0007c00c01007387 */ /* 0x0001e80000100a00 */
[----:B------:R1:W-:Y:S04]  /*2a280*/  STL.64 [R1+0x7c8], R14 ;  /* 0x0007c80e01007387 */ /* 0x0003e80000100a00 */
[----:B0-----:R-:W3:Y:S04]  /*2a290*/  LDL.LU.64 R12, [R1+0x520] ;  /* 0x00052000010c7983 */ /* 0x001ee80000300a00 */
[----:B-1----:R-:W3:Y:S04]  /*2a2a0*/  LDL.LU.64 R14, [R1+0x528] ;  /* 0x00052800010e7983 */ /* 0x002ee80000300a00 */
[----:B------:R-:W-:Y:S04]  /*2a2b0*/  STL.64 [R1+0x2d98], R6 ;  /* 0x002d980601007387 */ /* 0x000fe80000100a00 */
[----:B------:R-:W-:Y:S04]  /*2a2c0*/  STL.64 [R1+0x2d90], R4 ;  /* 0x002d900401007387 */ /* 0x000fe80000100a00 */
[----:B------:R-:W4:Y:S04]  /*2a2d0*/  LDL.LU.64 R58, [R1+0x2dd8] ;  /* 0x002dd800013a7983 */ /* 0x000f280000300a00 */
[----:B------:R-:W4:Y:S04]  /*2a2e0*/  LDL.LU.64 R56, [R1+0x2dd0] ;  /* 0x002dd00001387983 */ /* 0x000f280000300a00 */
[----:B------:R0:W-:Y:S04]  /*2a2f0*/  STL.64 [R1+0x190], R52 ;  /* 0x0001903401007387 */ /* 0x0001e80000100a00 */
[----:B------:R1:W-:Y:S04]  /*2a300*/  STL.64 [R1+0x198], R54 ;  /* 0x0001983601007387 */ /* 0x0003e80000100a00 */
[----:B0-----:R-:W2:Y:S04]  /*2a310*/  LDL.LU.64 R52, [R1+0xd0] ;  /* 0x0000d00001347983 */ /* 0x001ea80000300a00 */
[----:B-1----:R-:W2:Y:S01]  /*2a320*/  LDL.LU.64 R54, [R1+0xd8] ;  /* 0x0000d80001367983 */ /* 0x002ea20000300a00 */
[----:B------:R-:W-:-:S02]  /*2a330*/  IMAD.MOV.U32 R49, RZ, RZ, R60 ;  /* 0x000000ffff317224 */ /* 0x000fc400078e003c */
[----:B------:R-:W-:Y:S02]  /*2a340*/  IMAD.MOV.U32 R4, RZ, RZ, R31 ;  /* 0x000000ffff047224 */ /* 0x000fe400078e001f */
[----:B------:R-:W-:-:S03]  /*2a350*/  IMAD.MOV.U32 R5, RZ, RZ, R30 ;  /* 0x000000ffff057224 */ /* 0x000fc600078e001e */
[----:B----4-:R-:W-:Y:S01]  /*2a360*/  HMMA.16816.F32.BF16 R48, R56, R48, R44 ;  /* 0x000000303830723c */ /* 0x010fe2000004182c */
[----:B------:R-:W4:Y:S04]  /*2a370*/  LDL.LU.64 R46, [R1+0x2dc8] ;  /* 0x002dc800012e7983 */ /* 0x000f280000300a00 */
[----:B------:R-:W3:-:S15]  /*2a380*/  LDL.LU.64 R44, [R1+0x2dc0] ;  /* 0x002dc000012c7983 */ /* 0x000ede0000300a00 */
[----:B------:R-:W-:-:S03]  /*2a390*/  NOP ;  /* 0x0000000000007918 */ /* 0x000fc60000000000 */
[----:B------:R0:W-:Y:S04]  /*2a3a0*/  STL.64 [R1+0xe0], R48 ;  /* 0x0000e03001007387 */ /* 0x0001e80000100a00 */
[----:B------:R-:W-:Y:S04]  /*2a3b0*/  STL.64 [R1+0xe8], R50 ;  /* 0x0000e83201007387 */ /* 0x000fe80000100a00 */
[----:B0-----:R-:W4:Y:S01]  /*2a3c0*/  LDL.LU.64 R48, [R1+0x2db8] ;  /* 0x002db80001307983 */ /* 0x001f220000300a00 */
[C---:B--2---:R-:W-:Y:S03]  /*2a3d0*/  HMMA.16816.F32.BF16 R4, R56.reuse, R4, R52 ;  /* 0x000000043804723c */ /* 0x044fe60000041834 */
[----:B------:R-:W0:Y:S03]  /*2a3e0*/  LDSM.16.MT88.4 R52, [R27+UR5+0x80] ;  /* 0x000080051b34783b */ /* 0x000e260008004200 */
[----:B------:R-:W-:Y:S01]  /*2a3f0*/  HMMA.16816.F32.BF16 R32, R56, R36, R32 ;  /* 0x000000243820723c */ /* 0x000fe20000041820 */
[----:B0-----:R-:W-:-:S15]  /*2a400*/  STL.64 [R1+0x2cf0], R54 ;  /* 0x002cf03601007387 */ /* 0x001fde0000100a00 */
[----:B------:R-:W-:-:S01]  /*2a410*/  NOP ;  /* 0x0000000000007918 */ /* 0x000fc20000000000 */
[----:B------:R-:W-:Y:S04]  /*2a420*/  STL.64 [R1+0xd0], R4 ;  /* 0x0000d00401007387 */ /* 0x000fe80000100a00 */
[----:B------:R-:W-:Y:S04]  /*2a430*/  STL.64 [R1+0xd8], R6 ;  /* 0x0000d80601007387 */ /* 0x000fe80000100a00 */
[----:B------:R0:W-:Y:S02]  /*2a440*/  STL.64 [R1+0x2ce8], R52 ;  /* 0x002ce83401007387 */ /* 0x0001e40000100a00 */
[----:B0-----:R-:W-:-:S02]  /*2a450*/  IMAD.MOV.U32 R52, RZ, RZ, R26 ;  /* 0x000000ffff347224 */ /* 0x001fc400078e001a */
[----:B------:R-:W-:-:S07]  /*2a460*/  IMAD.MOV.U32 R53, RZ, RZ, R3 ;  /* 0x000000ffff357224 */ /* 0x000fce00078e0003 */
[C---:B------:R-:W-:Y:S06]  /*2a470*/  HMMA.16816.F32.BF16 R4, R56.reuse, R52, R20 ;  /* 0x000000343804723c */ /* 0x040fec0000041814 */
[----:B------:R0:W-:Y:S04]  /*2a480*/  STL.64 [R1+0x2d38], R52 ;  /* 0x002d383401007387 */ /* 0x0001e80000100a00 */
[----:B------:R-:W-:Y:S04]  /*2a490*/  STL.64 [R1+0x550], R32 ;  /* 0x0005502001007387 */ /* 0x000fe80000100a00 */
[----:B------:R-:W-:Y:S04]  /*2a4a0*/  STL.64 [R1+0x558], R34 ;  /* 0x0005582201007387 */ /* 0x000fe80000100a00 */
[----:B0-----:R-:W2:Y:S05]  /*2a4b0*/  LDL.64 R52, [R1+0x50] ;  /* 0x0000500001347983 */ /* 0x001eaa0000100a00 */
[----:B------:R-:W-:Y:S04]  /*2a4c0*/  STL.64 [R1+0x540], R4 ;  /* 0x0005400401007387 */ /* 0x000fe80000100a00 */
[----:B------:R4:W-:Y:S02]  /*2a4d0*/  STL.64 [R1+0x548], R6 ;  /* 0x0005480601007387 */ /* 0x0009e40000100a00 */
[----:B----4-:R-:W-:-:S15]  /*2a4e0*/  HMMA.16816.F32.BF16 R4, R56, R48, R16 ;  /* 0x000000303804723c */ /* 0x010fde0000041810 */
[----:B------:R-:W-:-:S08]  /*2a4f0*/  NOP ;  /* 0x0000000000007918 */ /* 0x000fd00000000000 */
[----:B------:R-:W-:Y:S04]  /*2a500*/  STL.64 [R1+0x530], R4 ;  /* 0x0005300401007387 */ /* 0x000fe80000100a00 */
[----:B------:R3:W-:Y:S04]  /*2a510*/  STL.64 [R1+0x538], R6 ;  /* 0x0005380601007387 */ /* 0x0007e80000100a00 */
[----:B------:R-:W4:Y:S04]  /*2a520*/  LDL.LU.64 R36, [R1+0x510] ;  /* 0x0005100001247983 */ /* 0x000f280000300a00 */
[----:B------:R-:W4:Y:S01]  /*2a530*/  LDL.LU.64 R38, [R1+0x518] ;  /* 0x0005180001267983 */ /* 0x000f220000300a00 */
[----:B---3--:R-:W-:Y:S01]  /*2a540*/  HMMA.16816.F32.BF16 R4, R56, R44, R12 ;  /* 0x0000002c3804723c */ /* 0x008fe2000004180c */
[----:B------:R-:W-:-:S02]  /*2a550*/  IMAD.MOV.U32 R26, RZ, RZ, R48 ;  /* 0x000000ffff1a7224 */ /* 0x000fc400078e0030 */
[----:B------:R-:W-:-:S15]  /*2a560*/  IMAD.MOV.U32 R3, RZ, RZ, R49 ;  /* 0x000000ffff037224 */ /* 0x000fde00078e0031 */
[----:B------:R-:W-:-:S05]  /*2a570*/  NOP ;  /* 0x0000000000007918 */ /* 0x000fca0000000000 */
[----:B------:R0:W-:Y:S04]  /*2a580*/  STL.64 [R1+0x520], R4 ;  /* 0x0005200401007387 */ /* 0x0001e80000100a00 */
[----:B------:R1:W-:Y:S04]  /*2a590*/  STL.64 [R1+0x528], R6 ;  /* 0x0005280601007387 */ /* 0x0003e80000100a00 */
[----:B------:R-:W3:Y:S04]  /*2a5a0*/  LDL.LU.64 R32, [R1+0x500] ;  /* 0x0005000001207983 */ /* 0x000ee80000300a00 */
[----:B------:R-:W3:Y:S04]  /*2a5b0*/  LDL.LU.64 R34, [R1+0x508] ;  /* 0x0005080001227983 */ /* 0x000ee80000300a00 */
[----:B0-----:R-:W2:Y:S04]  /*2a5c0*/  LDL.LU.64 R4, [R1+0x4e0] ;  /* 0x0004e00001047983 */ /* 0x001ea80000300a00 */
[----:B-1----:R-:W2:Y:S04]  /*2a5d0*/  LDL.LU.64 R6, [R1+0x4e8] ;  /* 0x0004e80001067983 */ /* 0x002ea80000300a00 */
[----:B------:R-:W2:Y:S04]  /*2a5e0*/  LDL.LU.64 R20, [R1+0x4d0] ;  /* 0x0004d00001147983 */ /* 0x000ea80000300a00 */
[----:B------:R-:W2:Y:S04]  /*2a5f0*/  LDL.LU.64 R22, [R1+0x4d8] ;  /* 0x0004d80001167983 */ /* 0x000ea80000300a00 */
[----:B------:R-:W2:Y:S04]  /*2a600*/  LDL.LU.64 R16, [R1+0x4c0] ;  /* 0x0004c00001107983 */ /* 0x000ea80000300a00 */
[----:B------:R-:W2:Y:S04]  /*2a610*/  LDL.LU.64 R18, [R1+0x4c8] ;  /* 0x0004c80001127983 */ /* 0x000ea80000300a00 */
[----:B------:R-:W2:Y:S04]  /*2a620*/  LDL.LU.64 R12, [R1+0x4b0] ;  /* 0x0004b000010c7983 */ /* 0x000ea80000300a00 */
[----:B------:R-:W2:Y:S04]  /*2a630*/  LDL.LU.64 R14, [R1+0x4b8] ;  /* 0x0004b800010e7983 */ /* 0x000ea80000300a00 */
[----:B------:R-:W2:Y:S04]  /*2a640*/  LDL.LU.64 R48, [R1+0x4a0] ;  /* 0x0004a00001307983 */ /* 0x000ea80000300a00 */
[----:B------:R-:W2:Y:S04]  /*2a650*/  LDL.LU.64 R50, [R1+0x4a8] ;  /* 0x0004a80001327983 */ /* 0x000ea80000300a00 */
[----:B------:R-:W-:Y:S04]  /*2a660*/  STL.64 [R1+0x2d30], R46 ;  /* 0x002d302e01007387 */ /* 0x000fe80000100a00 */
        /* <DEDUP_REMOVED lines=8> */
[----:B------:R-:W3:Y:S04]  /*2a6f0*/  LDL.LU.64 R36, [R1+0x2da8] ;  /* 0x002da80001247983 */ /* 0x000ee80000300a00 */
[----:B------:R-:W-:Y:S04]  /*2a700*/  STL.64 [R1+0x2d48], R42 ;  /* 0x002d482a01007387 */ /* 0x000fe80000100a00 */
[----:B------:R0:W-:Y:S04]  /*2a710*/  STL.64 [R1+0x2d40], R40 ;  /* 0x002d402801007387 */ /* 0x0001e80000100a00 */
[----:B0-----:R-:W4:Y:S04]  /*2a720*/  LDL.LU.64 R40, [R1+0x490] ;  /* 0x0004900001287983 */ /* 0x001f280000300a00 */
[----:B------:R-:W4:Y:S01]  /*2a730*/  LDL.LU.64 R42, [R1+0x498] ;  /* 0x00049800012a7983 */ /* 0x000f220000300a00 */
[----:B---3--:R-:W-:-:S15]  /*2a740*/  HMMA.16816.F32.BF16 R32, R56, R36, R32 ;  /* 0x000000243820723c */ /* 0x008fde0000041820 */
[----:B------:R-:W-:-:S08]  /*2a750*/  NOP ;  /* 0x0000000000007918 */ /* 0x000fd00000000000 */
[----:B------:R0:W-:Y:S04]  /*2a760*/  STL.64 [R1+0x500], R32 ;  /* 0x0005002001007387 */ /* 0x0001e80000100a00 */
[----:B------:R-:W-:Y:S04]  /*2a770*/  STL.64 [R1+0x508], R34 ;  /* 0x0005082201007387 */ /* 0x000fe80000100a00 */
[----:B0-----:R-:W3:Y:S01]  /*2a780*/  LDL.LU.64 R32, [R1+0x2da0] ;  /* 0x002da00001207983 */ /* 0x001ee20000300a00 */
[C---:B--2---:R-:W-:Y:S06]  /*2a790*/  HMMA.16816.F32.BF16 R4, R56.reuse, R28, R4 ;  /* 0x0000001c3804723c */ /* 0x044fec0000041804 */
[C---:B------:R-:W-:Y:S06]  /*2a7a0*/  HMMA.16816.F32.BF16 R20, R56.reuse, R24, R20 ;  /* 0x000000183814723c */ /* 0x040fec0000041814 */
[----:B---3--:R-:W-:-:S15]  /*2a7b0*/  HMMA.16816.F32.BF16 R44, R56, R32, R44 ;  /* 0x00000020382c723c */ /* 0x008fde000004182c */
[----:B------:R-:W-:-:S08]  /*2a7c0*/  NOP ;  /* 0x0000000000007918 */ /* 0x000fd00000000000 */
[----:B------:R0:W-:Y:S04]  /*2a7d0*/  STL.64 [R1+0x4f0], R44 ;  /* 0x0004f02c01007387 */ /* 0x0001e80000100a00 */
[----:B------:R1:W-:Y:S04]  /*2a7e0*/  STL.64 [R1+0x4f8], R46 ;  /* 0x0004f82e01007387 */ /* 0x0003e80000100a00 */
[----:B0-----:R-:W2:Y:S04]  /*2a7f0*/  LDL.LU.64 R44, [R1+0x1020] ;  /* 0x00102000012c7983 */ /* 0x001ea80000300a00 */
[----:B-1----:R-:W2:Y:S04]  /*2a800*/  LDL.LU.64 R46, [R1+0x1028] ;  /* 0x00102800012e7983 */ /* 0x002ea80000300a00 */
[----:B------:R-:W-:Y:S04]  /*2a810*/  STL.64 [R1+0x4e0], R4 ;  /* 0x0004e00401007387 */ /* 0x000fe80000100a00 */
[----:B------:R0:W-:Y:S04]  /*2a820*/  STL.64 [R1+0x4e8], R6 ;  /* 0x0004e80601007387 */ /* 0x0001e80000100a00 */
[----:B0-----:R-:W3:Y:S04]  /*2a830*/  LDL.LU.64 R6, [R1+0x2d98] ;  /* 0x002d980001067983 */ /* 0x001ee80000300a00 */
[----:B------:R-:W4:Y:S04]  /*2a840*/  LDL.LU.64 R4, [R1+0x2d90] ;  /* 0x002d900001047983 */ /* 0x000f280000300a00 */
[----:B------:R0:W-:Y:S04]  /*2a850*/  STL.64 [R1+0x2d18], R28 ;  /* 0x002d181c01007387 */ /* 0x0001e80000100a00 */
[----:B0-----:R-:W2:Y:S04]  /*2a860*/  LDL.LU.64 R28, [R1+0xc0] ;  /* 0x0000c000011c7983 */ /* 0x001ea80000300a00 */
[----:B------:R-:W2:Y:S04]  /*2a870*/  LDL.LU.64 R30, [R1+0xc8] ;  /* 0x0000c800011e7983 */ /* 0x000ea80000300a00 */
        /* <DEDUP_REMOVED lines=15> */
[----:B------:R-:W3:Y:S01]  /*2a970*/  LDL.LU.64 R12, [R1+0x2d60] ;  /* 0x002d6000010c7983 */ /* 0x000ee20000300a00 */
[C---:B------:R-:W-:Y:S06]  /*2a980*/  HMMA.16816.F32.BF16 R40, R56.reuse, R4, R40 ;  /* 0x000000043828723c */ /* 0x040fec0000041828 */
[----:B---3--:R-:W-:-:S15]  /*2a990*/  HMMA.16816.F32.BF16 R48, R56, R12, R48 ;  /* 0x0000000c3830723c */ /* 0x008fde0000041830 */
[----:B------:R-:W-:-:S08]  /*2a9a0*/  NOP ;  /* 0x0000000000007918 */ /* 0x000fd00000000000 */
[----:B------:R-:W-:Y:S04]  /*2a9b0*/  STL.64 [R1+0x4a0], R48 ;  /* 0x0004a03001007387 */ /* 0x000fe80000100a00 */
[----:B------:R0:W-:Y:S04]  /*2a9c0*/  STL.64 [R1+0x4a8], R50 ;  /* 0x0004a83201007387 */ /* 0x0001e80000100a00 */
[----:B0-----:R-:W3:Y:S04]  /*2a9d0*/  LDL.LU.64 R50, [R1+0x2d58] ;  /* 0x002d580001327983 */ /* 0x001ee80000300a00 */
[----:B------:R-:W3:Y:S01]  /*2a9e0*/  LDL.LU.64 R48, [R1+0x2d50] ;  /* 0x002d500001307983 */ /* 0x000ee20000300a00 */
[----:B------:R-:W-:Y:S03]  /*2a9f0*/  HMMA.16816.F32.BF16 R28, R56, R8, R28 ;  /* 0x00000008381c723c */ /* 0x000fe6000004181c */
[----:B------:R0:W-:Y:S04]  /*2aa00*/  STL.64 [R1+0x490], R40 ;  /* 0x0004902801007387 */ /* 0x0001e80000100a00 */
[----:B------:R1:W-:Y:S04]  /*2aa10*/  STL.64 [R1+0x498], R42 ;  /* 0x0004982a01007387 */ /* 0x0003e80000100a00 */
[----:B0-----:R-:W4:Y:S04]  /*2aa20*/  LDL.LU.64 R40, [R1+0x2b0] ;  /* 0x0002b00001287983 */ /* 0x001f280000300a00 */
[----:B-1----:R-:W4:Y:S04]  /*2aa30*/  LDL.LU.64 R42, [R1+0x2b8] ;  /* 0x0002b800012a7983 */ /* 0x002f280000300a00 */
[----:B------:R-:W-:Y:S04]  /*2aa40*/  STL.64 [R1+0x2d10], R6 ;  /* 0x002d100601007387 */ /* 0x000fe80000100a00 */
[----:B------:R0:W-:Y:S04]  /*2aa50*/  STL.64 [R1+0x2d08], R4 ;  /* 0x002d080401007387 */ /* 0x0001e80000100a00 */
[----:B------:R-:W4:Y:S04]  /*2aa60*/  LDL.64 R56, [R1+0x40] ;  /* 0x0000400001387983 */ /* 0x000f280000100a00 */
[----:B0-----:R-:W2:Y:S04]  /*2aa70*/  LDL.64 R4, [R1+0x30] ;  /* 0x0000300001047983 */ /* 0x001ea80000100a00 */
[----:B------:R-:W-:Y:S04]  /*2aa80*/  STL.64 [R1+0x2d00], R10 ;  /* 0x002d000a01007387 */ /* 0x000fe80000100a00 */
[----:B------:R-:W-:Y:S04]  /*2aa90*/  STL.64 [R1+0xc0], R28 ;  /* 0x0000c01c01007387 */ /* 0x000fe80000100a00 */
[----:B------:R-:W-:Y:S04]  /*2aaa0*/  STL.64 [R1+0xc8], R30 ;  /* 0x0000c81e01007387 */ /* 0x000fe80000100a00 */
[----:B------:R3:W-:Y:S01]  /*2aab0*/  STL.64 [R1+0x2cf8], R8 ;  /* 0x002cf80801007387 */ /* 0x0007e20000100a00 */
[----:B------:R-:W-:-:S02]  /*2aac0*/  IMAD.MOV.U32 R19, RZ, RZ, R52 ;  /* 0x000000ffff137224 */ /* 0x000fc400078e0034 */
[----:B------:R-:W-:Y:S01]  /*2aad0*/  IMAD.MOV.U32 R34, RZ, RZ, R53 ;  /* 0x000000ffff227224 */ /* 0x000fe200078e0035 */
[----:B---3--:R-:W-:-:S15]  /*2aae0*/  HMMA.16816.F32.BF16 R8, R48, R52, R44 ;  /* 0x000000343008723c */ /* 0x008fde000004182c */
[----:B------:R-:W-:-:S08]  /*2aaf0*/  NOP ;  /* 0x0000000000007918 */ /* 0x000fd00000000000 */
[----:B------:R0:W-:Y:S04]  /*2ab00*/  STL.64 [R1+0x1020], R8 ;  /* 0x0010200801007387 */ /* 0x0001e80000100a00 */
[----:B------:R1:W-:Y:S04]  /*2ab10*/  STL.64 [R1+0x1028], R10 ;  /* 0x0010280a01007387 */ /* 0x0003e80000100a00 */
[----:B------:R-:W2:Y:S04]  /*2ab20*/  LDL.LU.64 R52, [R1+0xe30] ;  /* 0x000e300001347983 */ /* 0x000ea80000300a00 */
[----:B------:R-:W2:Y:S01]  /*2ab30*/  LDL.LU.64 R54, [R1+0xe38] ;  /* 0x000e380001367983 */ /* 0x000ea20000300a00 */
[----:B----4-:R-:W-:Y:S06]  /*2ab40*/  HMMA.16816.F32.BF16 R40, R48, R56, R40 ;  /* 0x000000383028723c */ /* 0x010fec0000041828 */
[----:B------:R-:W-:-:S02]  /*2ab50*/  IMAD.MOV.U32 R60, RZ, RZ, R56 ;  /* 0x000000ffff3c7224 */ /* 0x000fc400078e0038 */
[----:B------:R-:W-:Y:S01]  /*2ab60*/  IMAD.MOV.U32 R35, RZ, RZ, R57 ;  /* 0x000000ffff237224 */ /* 0x000fe200078e0039 */
[----:B------:R-:W3:Y:S04]  /*2ab70*/  LDL.LU.64 R44, [R1+0xe20] ;  /* 0x000e2000012c7983 */ /* 0x000ee80000300a00 */
[----:B------:R-:W4:Y:S04]  /*2ab80*/  LDSM.16.MT88.4 R56, [R27+UR5+0x100] ;  /* 0x000100051b38783b */ /* 0x000f280008004200 */
[----:B------:R-:W3:Y:S04]  /*2ab90*/  LDL.LU.64 R46, [R1+0xe28] ;  /* 0x000e2800012e7983 */ /* 0x000ee80000300a00 */
[----:B------:R-:W3:Y:S04]  /*2aba0*/  LDL.LU.64 R28, [R1+0xe10] ;  /* 0x000e1000011c7983 */ /* 0x000ee80000300a00 */
[----:B------:R-:W3:Y:S04]  /*2abb0*/  LDL.LU.64 R30, [R1+0xe18] ;  /* 0x000e1800011e7983 */ /* 0x000ee80000300a00 */
[----:B0-----:R-:W3:Y:S04]  /*2abc0*/  LDL.LU.64 R8, [R1+0xe00] ;  /* 0x000e000001087983 */ /* 0x001ee80000300a00 */
[----:B-1----:R-:W3:Y:S04]  /*2abd0*/  LDL.LU.64 R10, [R1+0xe08] ;  /* 0x000e0800010a7983 */ /* 0x002ee80000300a00 */
[----:B------:R-:W-:Y:S04]  /*2abe0*/  STL.64 [R1+0x2b0], R40 ;  /* 0x0002b02801007387 */ /* 0x000fe80000100a00 */
[----:B------:R0:W-:Y:S04]  /*2abf0*/  STL.64 [R1+0x2b8], R42 ;  /* 0x0002b82a01007387 */ /* 0x0001e80000100a00 */
[----:B0-----:R-:W3:Y:S04]  /*2ac00*/  LDL.LU.64 R42, [R1+0x2d48] ;  /* 0x002d4800012a7983 */ /* 0x001ee80000300a00 */
[----:B------:R-:W3:Y:S04]  /*2ac10*/  LDL.LU.64 R40, [R1+0x2d40] ;  /* 0x002d400001287983 */ /* 0x000ee80000300a00 */
[----:B----4-:R-:W-:Y:S04]  /*2ac20*/  STL.64 [R1+0x2c78], R58 ;  /* 0x002c783a01007387 */ /* 0x010fe80000100a00 */
[----:B------:R-:W-:Y:S01]  /*2ac30*/  STL.64 [R1+0x2c70], R56 ;  /* 0x002c703801007387 */ /* 0x000fe20000100a00 */
[----:B--2---:R-:W-:-:S15]  /*2ac40*/  HMMA.16816.F32.BF16 R52, R48, R4, R52 ;  /* 0x000000043034723c */ /* 0x004fde0000041834 */
[----:B------:R-:W-:-:S08]  /*2ac50*/  NOP ;  /* 0x0000000000007918 */ /* 0x000fd00000000000 */
[----:B------:R0:W-:Y:S04]  /*2ac60*/  STL.64 [R1+0xe30], R52 ;  /* 0x000e303401007387 */ /* 0x0001e80000100a00 */
[----:B------:R1:W-:Y:S04]  /*2ac70*/  STL.64 [R1+0xe38], R54 ;  /* 0x000e383601007387 */ /* 0x0003e80000100a00 */
[----:B0-----:R-:W1:Y:S01]  /*2ac80*/  LDL.LU.64 R52, [R1+0x2d38] ;  /* 0x002d380001347983 */ /* 0x001e620000300a00 */
[----:B------:R-:W-:Y:S02]  /*2ac90*/  IMAD.MOV.U32 R56, RZ, RZ, R26 ;  /* 0x000000ffff387224 */ /* 0x000fe400078e001a */
[----:B------:R-:W-:-:S02]  /*2aca0*/  IMAD.MOV.U32 R57, RZ, RZ, R3 ;  /* 0x000000ffff397224 */ /* 0x000fc400078e0003 */
[----:B------:R-:W-:Y:S02]  /*2acb0*/  IMAD.MOV.U32 R26, RZ, RZ, R4 ;  /* 0x000000ffff1a7224 */ /* 0x000fe400078e0004 */
[----:B------:R-:W-:Y:S02]  /*2acc0*/  IMAD.MOV.U32 R3, RZ, RZ, R5 ;  /* 0x000000ffff037224 */ /* 0x000fe400078e0005 */
[----:B------:R-:W2:Y:S04]  /*2acd0*/  LDL.LU.64 R4, [R1+0xdf0] ;  /* 0x000df00001047983 */ /* 0x000ea80000300a00 */
[----:B------:R-:W2:Y:S01]  /*2ace0*/  LDL.LU.64 R6, [R1+0xdf8] ;  /* 0x000df80001067983 */ /* 0x000ea20000300a00 */
[C---:B---3--:R-:W-:Y:S06]  /*2acf0*/  HMMA.16816.F32.BF16 R28, R48.reuse, R56, R28 ;  /* 0x00000038301c723c */ /* 0x048fec000004181c */
[----:B-1----:R-:W-:Y:S01]  /*2ad00*/  HMMA.16816.F32.BF16 R52, R48, R52, R44 ;  /* 0x000000343034723c */ /* 0x002fe2000004182c */
[----:B------:R-:W3:Y:S04]  /*2ad10*/  LDL.LU.64 R46, [R1+0x2d30] ;  /* 0x002d3000012e7983 */ /* 0x000ee80000300a00 */
[----:B------:R-:W4:Y:S04]  /*2ad20*/  LDL.LU.64 R44, [R1+0x2d28] ;  /* 0x002d2800012c7983 */ /* 0x000f280000300a00 */
[----:B------:R-:W-:-:S14]  /*2ad30*/  STL.64 [R1+0x2cb8], R56 ;  /* 0x002cb83801007387 */ /* 0x000fdc0000100a00 */
[----:B------:R-:W-:Y:S04]  /*2ad40*/  STL.64 [R1+0xe20], R52 ;  /* 0x000e203401007387 */ /* 0x000fe80000100a00 */
[----:B------:R-:W-:Y:S04]  /*2ad50*/  STL.64 [R1+0xe28], R54 ;  /* 0x000e283601007387 */ /* 0x000fe80000100a00 */
[----:B------:R0:W-:Y:S04]  /*2ad60*/  STL.64 [R1+0xe10], R28 ;  /* 0x000e101c01007387 */ /* 0x0001e80000100a00 */
[----:B------:R1:W-:Y:S04]  /*2ad70*/  STL.64 [R1+0xe18], R30 ;  /* 0x000e181e01007387 */ /* 0x0003e80000100a00 */
[----:B0-----:R-:W3:Y:S04]  /*2ad80*/  LDL.LU.64 R28, [R1+0xde0] ;  /* 0x000de000011c7983 */ /* 0x001ee80000300a00 */
[----:B-1----:R-:W3:Y:S01]  /*2ad90*/  LDL.LU.64 R30, [R1+0xde8] ;  /* 0x000de800011e7983 */ /* 0x002ee20000300a00 */
[C---:B--2---:R-:W-:Y:S06]  /*2ada0*/  HMMA.16816.F32.BF16 R4, R48.reuse, R40, R4 ;  /* 0x000000283004723c */ /* 0x044fec0000041804 */
[----:B----4-:R-:W-:-:S15]  /*2adb0*/  HMMA.16816.F32.BF16 R8, R48, R44, R8 ;  /* 0x0000002c3008723c */ /* 0x010fde0000041808 */
[----:B------:R-:W-:-:S08]  /*2adc0*/  NOP ;  /* 0x0000000000007918 */ /* 0x000fd00000000000 */
[----:B------:R0:W-:Y:S04]  /*2add0*/  STL.64 [R1+0xe00], R8 ;  /* 0x000e000801007387 */ /* 0x0001e80000100a00 */
[----:B------:R1:W-:Y:S04]  /*2ade0*/  STL.64 [R1+0xe08], R10 ;  /* 0x000e080a01007387 */ /* 0x0003e80000100a00 */
[----:B------:R-:W2:Y:S04]  /*2adf0*/  LDL.LU.64 R56, [R1+0xdc0] ;  /* 0x000dc00001387983 */ /* 0x000ea80000300a00 */
[----:B------:R-:W2:Y:S04]  /*2ae00*/  LDL.LU.64 R58, [R1+0xdc8] ;  /* 0x000dc800013a7983 */ /* 0x000ea80000300a00 */
[----:B------:R-:W4:Y:S04]  /*2ae10*/  LDL.LU.64 R52, [R1+0xdb0] ;  /* 0x000db00001347983 */ /* 0x000f280000300a00 */
[----:B------:R-:W4:Y:S04]  /*2ae20*/  LDL.LU.64 R54, [R1+0xdb8] ;  /* 0x000db80001367983 */ /* 0x000f280000300a00 */
[----:B0-----:R-:W2:Y:S01]  /*2ae30*/  LDL.LU.64 R8, [R1+0xda0] ;  /* 0x000da00001087983 */ /* 0x001ea20000300a00 */
[----:B---3--:R-:W-:Y:S03]  /*2ae40*/  HMMA.16816.F32.BF16 R28, R48, R36, R28 ;  /* 0x00000024301c723c */ /* 0x008fe6000004181c */
[----:B-1----:R-:W2:Y:S04]  /*2ae50*/  LDL.LU.64 R10, [R1+0xda8] ;  /* 0x000da800010a7983 */ /* 0x002ea80000300a00 */
[----:B------:R-:W-:Y:S04]  /*2ae60*/  STL.64 [R1+0x2cc8], R46 ;  /* 0x002cc82e01007387 */ /* 0x000fe80000100a00 */
[----:B------:R0:W-:Y:S04]  /*2ae70*/  STL.64 [R1+0x2cc0], R44 ;  /* 0x002cc02c01007387 */ /* 0x0001e80000100a00 */
[----:B0-----:R-:W3:Y:S04]  /*2ae80*/  LDL.LU.64 R44, [R1+0xdd0] ;  /* 0x000dd000012c7983 */ /* 0x001ee80000300a00 */
[----:B------:R-:W3:Y:S04]  /*2ae90*/  LDL.LU.64 R46, [R1+0xdd8] ;  /* 0x000dd800012e7983 */ /* 0x000ee80000300a00 */
        /* <DEDUP_REMOVED lines=8> */
[----:B------:R-:W4:Y:S04]  /*2af20*/  LDL.LU R19, [R1+0x2d24] ;  /* 0x002d240001137983 */ /* 0x000f280000300800 */
[----:B------:R-:W4:Y:S04]  /*2af30*/  LDL.LU R34, [R1+0x2d20] ;  /* 0x002d200001227983 */ /* 0x000f280000300800 */
[----:B------:R0:W-:Y:S04]  /*2af40*/  STL.64 [R1+0xde0], R28 ;  /* 0x000de01c01007387 */ /* 0x0001e80000100a00 */
[----:B------:R-:W-:Y:S04]  /*2af50*/  STL.64 [R1+0xde8], R30 ;  /* 0x000de81e01007387 */ /* 0x000fe80000100a00 */
[----:B0-----:R-:W4:Y:S04]  /*2af60*/  LDL.LU.64 R28, [R1+0x2d18] ;  /* 0x002d1800011c7983 */ /* 0x001f280000300a00 */
[----:B------:R-:W-:Y:S04]  /*2af70*/  STL.64 [R1+0x2cb0], R38 ;  /* 0x002cb02601007387 */ /* 0x000fe80000100a00 */
[----:B------:R0:W-:Y:S04]  /*2af80*/  STL.64 [R1+0x2ca8], R36 ;  /* 0x002ca82401007387 */ /* 0x0001e80000100a00 */
[----:B0-----:R-:W4:Y:S01]  /*2af90*/  LDL.64 R36, [R1+0x20] ;  /* 0x0000200001247983 */ /* 0x001f220000100a00 */
[C---:B--2---:R-:W-:Y:S06]  /*2afa0*/  HMMA.16816.F32.BF16 R8, R48.reuse, R20, R8 ;  /* 0x000000143008723c */ /* 0x044fec0000041808 */
[C---:B---3--:R-:W-:Y:S01]  /*2afb0*/  HMMA.16816.F32.BF16 R44, R48.reuse, R32, R44 ;  /* 0x00000020302c723c */ /* 0x048fe2000004182c */
[----:B----4-:R0:W-:Y:S04]  /*2afc0*/  STL.64 [R1+0x2ce0], R36 ;  /* 0x002ce02401007387 */ /* 0x0101e80000100a00 */
[----:B------:R1:W-:Y:S01]  /*2afd0*/  STL.64 [R1+0x2ca0], R28 ;  /* 0x002ca01c01007387 */ /* 0x0003e20000100a00 */
[C---:B0-----:R-:W-:Y:S06]  /*2afe0*/  HMMA.16816.F32.BF16 R36, R48.reuse, R28, R56 ;  /* 0x0000001c3024723c */ /* 0x041fec0000041838 */
[C---:B-1----:R-:W-:Y:S11]  /*2aff0*/  HMMA.16816.F32.BF16 R28, R48.reuse, R24, R52 ;  /* 0x00000018301c723c */ /* 0x042ff60000041834 */
[----:B------:R-:W-:Y:S04]  /*2b000*/  STL.64 [R1+0xdd0], R44 ;  /* 0x000dd02c01007387 */ /* 0x000fe80000100a00 */
        /* <DEDUP_REMOVED lines=8> */
[----:B------:R0:W-:Y:S02]  /*2b090*/  STL.64 [R1+0xda8], R10 ;  /* 0x000da80a01007387 */ /* 0x0001e40000100a00 */
[----:B0-----:R-:W-:Y:S02]  /*2b0a0*/  HMMA.16816.F32.BF16 R8, R48, R16, R4 ;  /* 0x000000103008723c */ /* 0x001fe40000041804 */
[----:B------:R-:W2:Y:S04]  /*2b0b0*/  LDL.LU.64 R4, [R1+0xd80] ;  /* 0x000d800001047983 */ /* 0x000ea80000300a00 */
[----:B------:R-:W2:-:S15]  /*2b0c0*/  LDL.LU.64 R6, [R1+0xd88] ;  /* 0x000d880001067983 */ /* 0x000e9e0000300a00 */
[----:B------:R-:W-:-:S02]  /*2b0d0*/  NOP ;  /* 0x0000000000007918 */ /* 0x000fc40000000000 */
[----:B------:R0:W-:Y:S04]  /*2b0e0*/  STL.64 [R1+0xd90], R8 ;  /* 0x000d900801007387 */ /* 0x0001e80000100a00 */
[----:B------:R1:W-:Y:S04]  /*2b0f0*/  STL.64 [R1+0xd98], R10 ;  /* 0x000d980a01007387 */ /* 0x0003e80000100a00 */
[----:B0-----:R-:W3:Y:S04]  /*2b100*/  LDL.LU.64 R8, [R1+0xd70] ;  /* 0x000d700001087983 */ /* 0x001ee80000300a00 */
[----:B-1----:R-:W3:Y:S04]  /*2b110*/  LDL.LU.64 R10, [R1+0xd78] ;  /* 0x000d7800010a7983 */ /* 0x002ee80000300a00 */
[----:B------:R-:W4:Y:S04]  /*2b120*/  LDL.LU.64 R52, [R1+0x2a0] ;  /* 0x0002a00001347983 */ /* 0x000f280000300a00 */
        /* <DEDUP_REMOVED lines=11> */
[----:B------:R-:W-:Y:S04]  /*2b1e0*/  STL.64 [R1+0x2c98], R18 ;  /* 0x002c981201007387 */ /* 0x000fe80000100a00 */
[----:B------:R0:W-:Y:S04]  /*2b1f0*/  STL.64 [R1+0x2c90], R16 ;  /* 0x002c901001007387 */ /* 0x0001e80000100a00 */
[----:B0-----:R-:W4:Y:S04]  /*2b200*/  LDL.LU.64 R16, [R1+0xae0] ;  /* 0x000ae00001107983 */ /* 0x001f280000300a00 */
[----:B------:R-:W4:Y:S01]  /*2b210*/  LDL.LU.64 R18, [R1+0xae8] ;  /* 0x000ae80001127983 */ /* 0x000f220000300a00 */
        /* <DEDUP_REMOVED lines=11> */
[----:B------:R-:W4:Y:S02]  /*2b2d0*/  LDL.LU.64 R8, [R1+0x2cf8] ;  /* 0x002cf80001087983 */ /* 0x000f240000300a00 */
[----:B----4-:R-:W-:Y:S02]  /*2b2e0*/  HMMA.16816.F32.BF16 R48, R48, R8, R52 ;  /* 0x000000083030723c */ /* 0x010fe40000041834 */
[----:B------:R-:W4:Y:S04]  /*2b2f0*/  LDL.LU.64 R54, [R1+0x2cf0] ;  /* 0x002cf00001367983 */ /* 0x000f280000300a00 */
[----:B------:R-:W4:-:S15]  /*2b300*/  LDL.LU.64 R52, [R1+0x2ce8] ;  /* 0x002ce80001347983 */ /* 0x000f1e0000300a00 */
[----:B------:R-:W-:-:S02]  /*2b310*/  NOP ;  /* 0x0000000000007918 */ /* 0x000fc40000000000 */
[----:B------:R0:W-:Y:S04]  /*2b320*/  STL.64 [R1+0x2a0], R48 ;  /* 0x0002a03001007387 */ /* 0x0001e80000100a00 */
[----:B------:R1:W-:Y:S01]  /*2b330*/  STL.64 [R1+0x2a8], R50 ;  /* 0x0002a83201007387 */ /* 0x0003e20000100a00 */
[----:B0-----:R-:W-:Y:S02]  /*2b340*/  IMAD.MOV.U32 R48, RZ, RZ, R60 ;  /* 0x000000ffff307224 */ /* 0x001fe400078e003c */
[----:B------:R-:W-:Y:S01]  /*2b350*/  IMAD.MOV.U32 R49, RZ, RZ, R35 ;  /* 0x000000ffff317224 */ /* 0x000fe200078e0023 */
[C---:B----4-:R-:W-:Y:S01]  /*2b360*/  HMMA.16816.F32.BF16 R40, R52.reuse, R40, R36 ;  /* 0x000000283428723c */ /* 0x050fe20000041824 */
[----:B------:R-:W4:Y:S05]  /*2b370*/  LDL.LU.64 R36, [R1+0x2ce0] ;  /* 0x002ce00001247983 */ /* 0x000f2a0000300a00 */
[----:B-1----:R-:W-:-:S15]  /*2b380*/  HMMA.16816.F32.BF16 R48, R52, R48, R44 ;  /* 0x000000303430723c */ /* 0x002fde000004182c */
[----:B------:R-:W-:-:S02]  /*2b390*/  NOP ;  /* 0x0000000000007918 */ /* 0x000fc40000000000 */
[----:B------:R-:W-:Y:S04]  /*2b3a0*/  STL.64 [R1+0xfe0], R40 ;  /* 0x000fe02801007387 */ /* 0x000fe80000100a00 */
[----:B------:R0:W-:Y:S04]  /*2b3b0*/  STL.64 [R1+0xfe8], R42 ;  /* 0x000fe82a01007387 */ /* 0x0001e80000100a00 */
[----:B0-----:R-:W2:Y:S04]  /*2b3c0*/  LDL.LU.64 R42, [R1+0x2cd8] ;  /* 0x002cd800012a7983 */ /* 0x001ea80000300a00 */
[----:B------:R-:W3:Y:S04]  /*2b3d0*/  LDL.LU.64 R40, [R1+0x2cd0] ;  /* 0x002cd00001287983 */ /* 0x000ee80000300a00 */
[----:B------:R-:W2:Y:S04]  /*2b3e0*/  LDL.LU.64 R46, [R1+0x2cc8] ;  /* 0x002cc800012e7983 */ /* 0x000ea80000300a00 */
[----:B------:R-:W3:Y:S04]  /*2b3f0*/  LDL.LU.64 R44, [R1+0x2cc0] ;  /* 0x002cc000012c7983 */ /* 0x000ee80000300a00 */
[----:B------:R-:W-:Y:S04]  /*2b400*/  STL.64 [R1+0x230], R48 ;  /* 0x0002303001007387 */ /* 0x000fe80000100a00 */
[----:B------:R-:W-:Y:S04]  /*2b410*/  STL.64 [R1+0x238], R50 ;  /* 0x0002383201007387 */ /* 0x000fe80000100a00 */
[----:B------:R-:W0:Y:S04]  /*2b420*/  LDSM.16.MT88.4 R48, [R27+UR5+0x180] ;  /* 0x000180051b30783b */ /* 0x000e280008004200 */
[----:B0-----:R-:W-:Y:S04]  /*2b430*/  STL.64 [R1+0x2bf8], R50 ;  /* 0x002bf83201007387 */ /* 0x001fe80000100a00 */
[----:B------:R0:W-:Y:S02]  /*2b440*/  STL.64 [R1+0x2bf0], R48 ;  /* 0x002bf03001007387 */ /* 0x0001e40000100a00 */
[----:B0-----:R-:W-:-:S02]  /*2b450*/  IMAD.MOV.U32 R48, RZ, RZ, R26 ;  /* 0x000000ffff307224 */ /* 0x001fc400078e001a */
[----:B------:R-:W-:-:S07]  /*2b460*/  IMAD.MOV.U32 R49, RZ, RZ, R3 ;  /* 0x000000ffff317224 */ /* 0x000fce00078e0003 */
[----:B------:R-:W-:Y:S01]  /*2b470*/  HMMA.16816.F32.BF16 R48, R52, R48, R56 ;  /* 0x000000303430723c */ /* 0x000fe20000041838 */
[----:B------:R-:W2:-:S15]  /*2b480*/  LDL.LU.64 R56, [R1+0x2cb8] ;  /* 0x002cb80001387983 */ /* 0x000e9e0000300a00 */
[----:B------:R-:W-:-:S07]  /*2b490*/  NOP ;  /* 0x0000000000007918 */ /* 0x000fce0000000000 */
[----:B------:R-:W-:Y:S04]  /*2b4a0*/  STL.64 [R1+0xaf0], R48 ;  /* 0x000af03001007387 */ /* 0x000fe80000100a00 */
[----:B------:R-:W-:Y:S01]  /*2b4b0*/  STL.64 [R1+0xaf8], R50 ;  /* 0x000af83201007387 */ /* 0x000fe20000100a00 */
[----:B----4-:R-:W-:Y:S06]  /*2b4c0*/  HMMA.16816.F32.BF16 R16, R52, R36, R16 ;  /* 0x000000243410723c */ /* 0x010fec0000041810 */
[----:B------:R-:W-:-:S02]  /*2b4d0*/  IMAD.MOV.U32 R26, RZ, RZ, R36 ;  /* 0x000000ffff1a7224 */ /* 0x000fc400078e0024 */
[----:B------:R-:W-:-:S15]  /*2b4e0*/  IMAD.MOV.U32 R3, RZ, RZ, R37 ;  /* 0x000000ffff037224 */ /* 0x000fde00078e0025 */
[----:B------:R-:W-:Y:S04]  /*2b4f0*/  STL.64 [R1+0xae0], R16 ;  /* 0x000ae01001007387 */ /* 0x000fe80000100a00 */
[----:B------:R3:W-:Y:S04]  /*2b500*/  STL.64 [R1+0xae8], R18 ;  /* 0x000ae81201007387 */ /* 0x0007e80000100a00 */
[----:B------:R-:W4:Y:S04]  /*2b510*/  LDL.LU.64 R36, [R1+0xab0] ;  /* 0x000ab00001247983 */ /* 0x000f280000300a00 */
[----:B------:R-:W4:Y:S01]  /*2b520*/  LDL.LU.64 R38, [R1+0xab8] ;  /* 0x000ab80001267983 */ /* 0x000f220000300a00 */
[C---:B---3--:R-:W-:Y:S06]  /*2b530*/  HMMA.16816.F32.BF16 R16, R52.reuse, R44, R20 ;  /* 0x0000002c3410723c */ /* 0x048fec0000041814 */
[----:B--2---:R-:W-:Y:S01]  /*2b540*/  HMMA.16816.F32.BF16 R48, R52, R56, R28 ;  /* 0x000000383430723c */ /* 0x004fe2000004181c */
[----:B------:R-:W2:-:S15]  /*2b550*/  LDL.LU.64 R28, [R1+0xa90] ;  /* 0x000a9000011c7983 */ /* 0x000e9e0000300a00 */
[----:B------:R-:W-:-:S07]  /*2b560*/  NOP ;  /* 0x0000000000007918 */ /* 0x000fce0000000000 */
[----:B------:R-:W-:Y:S04]  /*2b570*/  STL.64 [R1+0xad0], R48 ;  /* 0x000ad03001007387 */ /* 0x000fe80000100a00 */
[----:B------:R-:W-:Y:S04]  /*2b580*/  STL.64 [R1+0xad8], R50 ;  /* 0x000ad83201007387 */ /* 0x000fe80000100a00 */
[----:B------:R-:W2:Y:S04]  /*2b590*/  LDL.LU.64 R30, [R1+0xa98] ;  /* 0x000a9800011e7983 */ /* 0x000ea80000300a00 */
[----:B------:R0:W-:Y:S04]  /*2b5a0*/  STL.64 [R1+0xac0], R16 ;  /* 0x000ac01001007387 */ /* 0x0001e80000100a00 */
[----:B------:R1:W-:Y:S04]  /*2b5b0*/  STL.64 [R1+0xac8], R18 ;  /* 0x000ac81201007387 */ /* 0x0003e80000100a00 */
[----:B0-----:R-:W3:Y:S04]  /*2b5c0*/  LDL.LU.64 R16, [R1+0xa80] ;  /* 0x000a800001107983 */ /* 0x001ee80000300a00 */
[----:B-1----:R-:W3:Y:S04]  /*2b5d0*/  LDL.LU.64 R18, [R1+0xa88] ;  /* 0x000a880001127983 */ /* 0x002ee80000300a00 */
[----:B------:R-:W3:Y:S04]  /*2b5e0*/  LDL.LU.64 R20, [R1+0xa70] ;  /* 0x000a700001147983 */ /* 0x000ee80000300a00 */
[----:B------:R-:W3:Y:S04]  /*2b5f0*/  LDL.LU.64 R22, [R1+0xa78] ;  /* 0x000a780001167983 */ /* 0x000ee80000300a00 */
[----:B------:R-:W3:Y:S04]  /*2b600*/  LDL.LU.64 R56, [R1+0xa60] ;  /* 0x000a600001387983 */ /* 0x000ee80000300a00 */
[----:B------:R-:W3:Y:S04]  /*2b610*/  LDL.LU.64 R58, [R1+0xa68] ;  /* 0x000a6800013a7983 */ /* 0x000ee80000300a00 */
[----:B------:R-:W3:Y:S04]  /*2b620*/  LDL.64 R48, [R1+0x40] ;  /* 0x0000400001307983 */ /* 0x000ee80000100a00 */
[----:B------:R-:W-:Y:S04]  /*2b630*/  STL.64 [R1+0x2c58], R46 ;  /* 0x002c582e01007387 */ /* 0x000fe80000100a00 */
[----:B------:R0:W-:Y:S04]  /*2b640*/  STL.64 [R1+0x2c50], R44 ;  /* 0x002c502c01007387 */ /* 0x0001e80000100a00 */
[----:B0-----:R-:W3:Y:S04]  /*2b650*/  LDL.LU.64 R44, [R1+0xaa0] ;  /* 0x000aa000012c7983 */ /* 0x001ee80000300a00 */
[----:B------:R-:W3:Y:S01]  /*2b660*/  LDL.LU.64 R46, [R1+0xaa8] ;  /* 0x000aa800012e7983 */ /* 0x000ee20000300a00 */
        /* <DEDUP_REMOVED lines=8> */
[----:B0-----:R-:W4:Y:S01]  /*2b6f0*/  LDL.64 R40, [R1+0x50] ;  /* 0x0000500001287983 */ /* 0x001f220000100a00 */
[C---:B--2---:R-:W-:Y:S06]  /*2b700*/  HMMA.16816.F32.BF16 R28, R52.reuse, R32, R28 ;  /* 0x00000020341c723c */ /* 0x044fec000004181c */
[----:B---3--:R-:W-:-:S15]  /*2b710*/  HMMA.16816.F32.BF16 R44, R52, R36, R44 ;  /* 0x00000024342c723c */ /* 0x008fde000004182c */
[----:B------:R-:W-:-:S08]  /*2b720*/  NOP ;  /* 0x0000000000007918 */ /* 0x000fd00000000000 */
[----:B------:R0:W-:Y:S04]  /*2b730*/  STL.64 [R1+0xaa0], R44 ;  /* 0x000aa02c01007387 */ /* 0x0001e80000100a00 */
[----:B------:R1:W-:Y:S04]  /*2b740*/  STL.64 [R1+0xaa8], R46 ;  /* 0x000aa82e01007387 */ /* 0x0003e80000100a00 */
[----:B0-----:R-:W2:Y:S04]  /*2b750*/  LDL.LU.64 R44, [R1+0xa40] ;  /* 0x000a4000012c7983 */ /* 0x001ea80000300a00 */
[----:B-1----:R-:W2:Y:S04]  /*2b760*/  LDL.LU.64 R46, [R1+0xa48] ;  /* 0x000a4800012e7983 */ /* 0x002ea80000300a00 */
[----:B----4-:R-:W-:Y:S04]  /*2b770*/  STL.64 [R1+0x2c38], R38 ;  /* 0x002c382601007387 */ /* 0x010fe80000100a00 */
[----:B------:R0:W-:Y:S04]  /*2b780*/  STL.64 [R1+0x2c30], R36 ;  /* 0x002c302401007387 */ /* 0x0001e80000100a00 */
[----:B0-----:R-:W3:Y:S04]  /*2b790*/  LDL.LU.64 R36, [R1+0xa50] ;  /* 0x000a500001247983 */ /* 0x001ee80000300a00 */
[----:B------:R-:W3:Y:S04]  /*2b7a0*/  LDL.LU.64 R38, [R1+0xa58] ;  /* 0x000a580001267983 */ /* 0x000ee80000300a00 */
[----:B------:R0:W-:Y:S04]  /*2b7b0*/  STL.64 [R1+0xa90], R28 ;  /* 0x000a901c01007387 */ /* 0x0001e80000100a00 */
[----:B------:R-:W-:Y:S04]  /*2b7c0*/  STL.64 [R1+0xa98], R30 ;  /* 0x000a981e01007387 */ /* 0x000fe80000100a00 */
[----:B0-----:R-:W4:Y:S01]  /*2b7d0*/  LDL.LU.64 R28, [R1+0x2ca0] ;  /* 0x002ca000011c7983 */ /* 0x001f220000300a00 */
[C---:B------:R-:W-:Y:S06]  /*2b7e0*/  HMMA.16816.F32.BF16 R20, R52.reuse, R24, R20 ;  /* 0x000000183414723c */ /* 0x040fec0000041814 */
        /* <DEDUP_REMOVED lines=8> */
[----:B0-----:R-:W2:Y:S04]  /*2b870*/  LDL.LU.64 R22, [R1+0x2c88] ;  /* 0x002c880001167983 */ /* 0x001ea80000300a00 */
[----:B------:R-:W4:Y:S02]  /*2b880*/  LDL.LU.64 R20, [R1+0x2c80] ;  /* 0x002c800001147983 */ /* 0x000f240000300a00 */
[----:B----4-:R-:W-:-:S15]  /*2b890*/  HMMA.16816.F32.BF16 R56, R52, R20, R56 ;  /* 0x000000143438723c */ /* 0x010fde0000041838 */
[----:B------:R-:W-:-:S08]  /*2b8a0*/  NOP ;  /* 0x0000000000007918 */ /* 0x000fd00000000000 */
[----:B------:R0:W-:Y:S04]  /*2b8b0*/  STL.64 [R1+0xa60], R56 ;  /* 0x000a603801007387 */ /* 0x0001e80000100a00 */
[----:B------:R1:W-:Y:S04]  /*2b8c0*/  STL.64 [R1+0xa68], R58 ;  /* 0x000a683a01007387 */ /* 0x0003e80000100a00 */
[----:B0-----:R-:W4:Y:S04]  /*2b8d0*/  LDL.LU.64 R56, [R1+0xa30] ;  /* 0x000a300001387983 */ /* 0x001f280000300a00 */
[----:B-1----:R-:W4:Y:S04]  /*2b8e0*/  LDL.LU.64 R58, [R1+0xa38] ;  /* 0x000a3800013a7983 */ /* 0x002f280000300a00 */
[----:B--2---:R-:W-:Y:S04]  /*2b8f0*/  STL.64 [R1+0x2c08], R22 ;  /* 0x002c081601007387 */ /* 0x004fe80000100a00 */
[----:B------:R3:W-:Y:S01]  /*2b900*/  STL.64 [R1+0x2c00], R20 ;  /* 0x002c001401007387 */ /* 0x0007e20000100a00 */
[C---:B------:R-:W-:Y:S06]  /*2b910*/  HMMA.16816.F32.BF16 R44, R52.reuse, R12, R44 ;  /* 0x0000000c342c723c */ /* 0x040fec000004182c */
[----:B---3--:R-:W-:Y:S01]  /*2b920*/  HMMA.16816.F32.BF16 R20, R52, R16, R36 ;  /* 0x000000103414723c */ /* 0x008fe20000041824 */
[----:B------:R-:W2:Y:S04]  /*2b930*/  LDL.LU.64 R36, [R1+0x170] ;  /* 0x0001700001247983 */ /* 0x000ea80000300a00 */
[----:B------:R-:W2:-:S15]  /*2b940*/  LDL.LU.64 R38, [R1+0x178] ;  /* 0x0001780001267983 */ /* 0x000e9e0000300a00 */
[----:B------:R-:W-:-:S03]  /*2b950*/  NOP ;  /* 0x0000000000007918 */ /* 0x000fc60000000000 */
[----:B------:R0:W-:Y:S04]  /*2b960*/  STL.64 [R1+0xa50], R20 ;  /* 0x000a501401007387 */ /* 0x0001e80000100a00 */
[----:B------:R-:W-:Y:S04]  /*2b970*/  STL.64 [R1+0xa58], R22 ;  /* 0x000a581601007387 */ /* 0x000fe80000100a00 */
[----:B0-----:R-:W3:Y:S04]  /*2b980*/  LDL.64 R20, [R1+0x30] ;  /* 0x0000300001147983 */ /* 0x001ee80000100a00 */
[----:B------:R-:W-:Y:S04]  /*2b990*/  STL.64 [R1+0x2c18], R18 ;  /* 0x002c181201007387 */ /* 0x000fe80000100a00 */
[----:B------:R0:W-:Y:S04]  /*2b9a0*/  STL.64 [R1+0x2c10], R16 ;  /* 0x002c101001007387 */ /* 0x0001e80000100a00 */
[----:B0-----:R-:W2:Y:S04]  /*2b9b0*/  LDL.LU.64 R16, [R1+0x180] ;  /* 0x0001800001107983 */ /* 0x001ea80000300a00 */
[----:B------:R-:W2:Y:S04]  /*2b9c0*/  LDL.LU.64 R18, [R1+0x188] ;  /* 0x0001880001127983 */ /* 0x000ea80000300a00 */
[----:B------:R-:W-:Y:S04]  /*2b9d0*/  STL.64 [R1+0xa40], R44 ;  /* 0x000a402c01007387 */ /* 0x000fe80000100a00 */
[----:B------:R-:W-:Y:S04]  /*2b9e0*/  STL.64 [R1+0xa48], R46 ;  /* 0x000a482e01007387 */ /* 0x000fe80000100a00 */
        /* <DEDUP_REMOVED lines=8> */
[----:B0-----:R-:W2:Y:S04]  /*2ba70*/  LDL.LU.64 R58, [R1+0x2c78] ;  /* 0x002c7800013a7983 */ /* 0x001ea80000300a00 */
[----:B------:R-:W2:Y:S04]  /*2ba80*/  LDL.LU.64 R56, [R1+0x2c70] ;  /* 0x002c700001387983 */ /* 0x000ea80000300a00 */
[----:B------:R-:W-:Y:S04]  /*2ba90*/  STL.64 [R1+0x2c68], R6 ;  /* 0x002c680601007387 */ /* 0x000fe80000100a00 */
[----:B------:R2:W-:Y:S01]  /*2baa0*/  STL.64 [R1+0x2c60], R4 ;  /* 0x002c600401007387 */ /* 0x0005e20000100a00 */
[----:B---3--:R-:W-:-:S15]  /*2bab0*/  HMMA.16816.F32.BF16 R12, R52, R8, R12 ;  /* 0x00000008340c723c */ /* 0x008fde000004180c */
[----:B------:R-:W-:-:S08]  /*2bac0*/  NOP ;  /* 0x0000000000007918 */ /* 0x000fd00000000000 */
[----:B------:R-:W-:Y:S04]  /*2bad0*/  STL.64 [R1+0x220], R12 ;  /* 0x0002200c01007387 */ /* 0x000fe80000100a00 */
[----:B------:R-:W-:Y:S01]  /*2bae0*/  STL.64 [R1+0x228], R14 ;  /* 0x0002280e01007387 */ /* 0x000fe20000100a00 */
[----:B--2---:R-:W-:-:S15]  /*2baf0*/  HMMA.16816.F32.BF16 R4, R56, R40, R16 ;  /* 0x000000283804723c */ /* 0x004fde0000041810 */
[----:B------:R-:W-:-:S08]  /*2bb00*/  NOP ;  /* 0x0000000000007918 */ /* 0x000fd00000000000 */
[----:B------:R-:W-:Y:S04]  /*2bb10*/  STL.64 [R1+0x180], R4 ;  /* 0x0001800401007387 */ /* 0x000fe80000100a00 */
[----:B------:R0:W-:Y:S02]  /*2bb20*/  STL.64 [R1+0x188], R6 ;  /* 0x0001880601007387 */ /* 0x0001e40000100a00 */
[----:B0-----:R-:W-:-:S15]  /*2bb30*/  HMMA.16816.F32.BF16 R4, R56, R48, R36 ;  /* 0x000000303804723c */ /* 0x001fde0000041824 */
[----:B------:R-:W-:-:S08]  /*2bb40*/  NOP ;  /* 0x0000000000007918 */ /* 0x000fd00000000000 */
[----:B------:R0:W-:Y:S04]  /*2bb50*/  STL.64 [R1+0x170], R4 ;  /* 0x0001700401007387 */ /* 0x0001e80000100a00 */
[----:B------:R1:W-:Y:S04]  /*2bb60*/  STL.64 [R1+0x178], R6 ;  /* 0x0001780601007387 */ /* 0x0003e80000100a00 */
[----:B------:R-:W2:Y:S04]  /*2bb70*/  LDL.LU.64 R16, [R1+0x7b0] ;  /* 0x0007b00001107983 */ /* 0x000ea80000300a00 */
[----:B------:R-:W2:Y:S04]  /*2bb80*/  LDL.LU.64 R18, [R1+0x7b8] ;  /* 0x0007b80001127983 */ /* 0x000ea80000300a00 */
[----:B0-----:R-:W3:Y:S04]  /*2bb90*/  LDL.LU.64 R4, [R1+0x7a0] ;  /* 0x0007a00001047983 */ /* 0x001ee80000300a00 */
[----:B-1----:R-:W3:Y:S01]  /*2bba0*/  LDL.LU.64 R6, [R1+0x7a8] ;  /* 0x0007a80001067983 */ /* 0x002ee20000300a00 */
[----:B------:R-:W-:Y:S01]  /*2bbb0*/  IMAD.MOV.U32 R45, RZ, RZ, R3 ;  /* 0x000000ffff2d7224 */ /* 0x000fe200078e0003 */
[----:B------:R-:W-:-:S05]  /*2bbc0*/  LOP3.LUT R3, R61, 0x60, RZ, 0x3c, !PT ;  /* 0x000000603d037812 */ /* 0x000fca00078e3cff */
[----:B------:R-:W0:Y:S01]  /*2bbd0*/  LDSM.16.MT88.4 R52, [R3+UR5] ;  /* 0x000000050334783b */ /* 0x000e220008004200 */
[----:B------:R-:W-:Y:S02]  /*2bbe0*/  IMAD.MOV.U32 R44, RZ, RZ, R26 ;  /* 0x000000ffff2c7224 */ /* 0x000fe400078e001a */
[----:B------:R-:W-:Y:S02]  /*2bbf0*/  IMAD.MOV.U32 R60, RZ, RZ, R48 ;  /* 0x000000ffff3c7224 */ /* 0x000fe400078e0030 */
[----:B------:R-:W-:Y:S02]  /*2bc00*/  IMAD.MOV.U32 R35, RZ, RZ, R49 ;  /* 0x000000ffff237224 */ /* 0x000fe400078e0031 */
[----:B------:R-:W-:Y:S01]  /*2bc10*/  IMAD.MOV.U32 R31, RZ, RZ, R40 ;  /* 0x000000ffff1f7224 */ /* 0x000fe200078e0028 */
[----:B------:R-:W4:Y:S01]  /*2bc20*/  LDL.LU.64 R48, [R1+0x790] ;  /* 0x0007900001307983 */ /* 0x000f220000300a00 */
[----:B------:R-:W-:-:S03]  /*2bc30*/  IMAD.MOV.U32 R30, RZ, RZ, R41 ;  /* 0x000000ffff1e7224 */ /* 0x000fc600078e0029 */
[----:B------:R-:W4:Y:S04]  /*2bc40*/  LDL.LU.64 R50, [R1+0x798] ;  /* 0x0007980001327983 */ /* 0x000f280000300a00 */
[----:B------:R-:W4:Y:S04]  /*2bc50*/  LDL.LU.64 R40, [R1+0x780] ;  /* 0x0007800001287983 */ /* 0x000f280000300a00 */
[----:B------:R-:W4:Y:S04]  /*2bc60*/  LDL.LU.64 R42, [R1+0x788] ;  /* 0x00078800012a7983 */ /* 0x000f280000300a00 */
[----:B------:R-:W4:Y:S04]  /*2bc70*/  LDL.LU.64 R36, [R1+0x770] ;  /* 0x0007700001247983 */ /* 0x000f280000300a00 */
[----:B------:R-:W4:Y:S04]  /*2bc80*/  LDL.LU.64 R38, [R1+0x778] ;  /* 0x0007780001267983 */ /* 0x000f280000300a00 */
[----:B------:R-:W4:Y:S04]  /*2bc90*/  LDL.LU.64 R12, [R1+0x760] ;  /* 0x00076000010c7983 */ /* 0x000f280000300a00 */
[----:B------:R-:W4:Y:S01]  /*2bca0*/  LDL.LU.64 R14, [R1+0x768] ;  /* 0x00076800010e7983 */ /* 0x000f220000300a00 */
[----:B------:R-:W-:-:S02]  /*2bcb0*/  IMAD.MOV.U32 R27, RZ, RZ, R20 ;  /* 0x000000ffff1b7224 */ /* 0x000fc400078e0014 */
[----:B------:R-:W-:Y:S01]  /*2bcc0*/  IMAD.MOV.U32 R26, RZ, RZ, R21 ;  /* 0x000000ffff1a7224 */ /* 0x000fe200078e0015 */
[----:B0-----:R-:W-:Y:S04]  /*2bcd0*/  STL.64 [R1+0x2b68], R54 ;  /* 0x002b683601007387 */ /* 0x001fe80000100a00 */
[----:B------:R0:W-:Y:S04]  /*2bce0*/  STL.64 [R1+0x2b60], R52 ;  /* 0x002b603401007387 */ /* 0x0001e80000100a00 */
[----:B0-----:R-:W4:Y:S01]  /*2bcf0*/  LDL.64 R52, [R1+0x10] ;  /* 0x0000100001347983 */ /* 0x001f220000100a00 */
[C---:B--2---:R-:W-:Y:S06]  /*2bd00*/  HMMA.16816.F32.BF16 R16, R56.reuse, R20, R16 ;  /* 0x000000143810723c */ /* 0x044fec0000041810 */
[----:B---3--:R-:W-:-:S15]  /*2bd10*/  HMMA.16816.F32.BF16 R44, R56, R44, R4 ;  /* 0x0000002c382c723c */ /* 0x008fde0000041804 */
[----:B------:R-:W-:-:S02]  /*2bd20*/  NOP ;  /* 0x0000000000007918 */ /* 0x000fc40000000000 */
[----:B------:R0:W-:Y:S04]  /*2bd30*/  STL.64 [R1+0x7b0], R16 ;  /* 0x0007b01001007387 */ /* 0x0001e80000100a00 */
[----:B------:R1:W-:Y:S04]  /*2bd40*/  STL.64 [R1+0x7b8], R18 ;  /* 0x0007b81201007387 */ /* 0x0003e80000100a00 */
[----:B0-----:R-:W2:Y:S04]  /*2bd50*/  LDL.LU.64 R16, [R1+0x740] ;  /* 0x0007400001107983 */ /* 0x001ea80000300a00 */
[----:B-1----:R-:W2:Y:S04]  /*2bd60*/  LDL.LU.64 R18, [R1+0x748] ;  /* 0x0007480001127983 */ /* 0x002ea80000300a00 */
[----:B------:R-:W3:Y:S04]  /*2bd70*/  LDL.LU.64 R20, [R1+0x730] ;  /* 0x0007300001147983 */ /* 0x000ee80000300a00 */
[----:B------:R-:W3:Y:S04]  /*2bd80*/  LDL.LU.64 R22, [R1+0x738] ;  /* 0x0007380001167983 */ /* 0x000ee80000300a00 */
[----:B------:R-:W3:Y:S04]  /*2bd90*/  LDL.LU.64 R6, [R1+0x2c68] ;  /* 0x002c680001067983 */ /* 0x000ee80000300a00 */
[----:B------:R-:W3:Y:S04]  /*2bda0*/  LDL.LU.64 R4, [R1+0x2c60] ;  /* 0x002c600001047983 */ /* 0x000ee80000300a00 */
[----:B------:R-:W-:Y:S04]  /*2bdb0*/  STL.64 [R1+0x7a0], R44 ;  /* 0x0007a02c01007387 */ /* 0x000fe80000100a00 */
[----:B------:R0:W-:Y:S04]  /*2bdc0*/  STL.64 [R1+0x7a8], R46 ;  /* 0x0007a82e01007387 */ /* 0x0001e80000100a00 */
[----:B0-----:R-:W3:Y:S04]  /*2bdd0*/  LDL.LU.64 R46, [R1+0x2c58] ;  /* 0x002c5800012e7983 */ /* 0x001ee80000300a00 */
[----:B------:R-:W2:Y:S01]  /*2bde0*/  LDL.LU.64 R44, [R1+0x2c50] ;  /* 0x002c5000012c7983 */ /* 0x000ea20000300a00 */
[----:B----4-:R-:W-:-:S15]  /*2bdf0*/  HMMA.16816.F32.BF16 R48, R56, R52, R48 ;  /* 0x000000343830723c */ /* 0x010fde0000041830 */
[----:B------:R-:W-:-:S08]  /*2be00*/  NOP ;  /* 0x0000000000007918 */ /* 0x000fd00000000000 */
[----:B------:R0:W-:Y:S04]  /*2be10*/  STL.64 [R1+0x790], R48 ;  /* 0x0007903001007387 */ /* 0x0001e80000100a00 */
[----:B------:R1:W-:Y:S04]  /*2be20*/  STL.64 [R1+0x798], R50 ;  /* 0x0007983201007387 */ /* 0x0003e80000100a00 */
[----:B0-----:R-:W4:Y:S04]  /*2be30*/  LDL.LU.64 R48, [R1+0x720] ;  /* 0x0007200001307983 */ /* 0x001f280000300a00 */
[----:B-1----:R-:W4:Y:S04]  /*2be40*/  LDL.LU.64 R50, [R1+0x728] ;  /* 0x0007280001327983 */ /* 0x002f280000300a00 */
        /* <DEDUP_REMOVED lines=8> */
[----:B------:R-:W4:Y:S02]  /*2bed0*/  LDL.LU.64 R40, [R1+0x2c40] ;  /* 0x002c400001287983 */ /* 0x000f240000300a00 */
[----:B----4-:R-:W-:-:S15]  /*2bee0*/  HMMA.16816.F32.BF16 R36, R56, R40, R36 ;  /* 0x000000283824723c */ /* 0x010fde0000041824 */
[----:B------:R-:W-:-:S08]  /*2bef0*/  NOP ;  /* 0x0000000000007918 */ /* 0x000fd00000000000 */
[----:B------:R-:W-:Y:S04]  /*2bf00*/  STL.64 [R1+0x770], R36 ;  /* 0x0007702401007387 */ /* 0x000fe80000100a00 */
[----:B------:R0:W-:Y:S04]  /*2bf10*/  STL.64 [R1+0x778], R38 ;  /* 0x0007782601007387 */ /* 0x0001e80000100a00 */
[----:B0-----:R-:W4:Y:S04]  /*2bf20*/  LDL.LU.64 R38, [R1+0x2c38] ;  /* 0x002c380001267983 */ /* 0x001f280000300a00 */
[----:B------:R-:W2:Y:S01]  /*2bf30*/  LDL.LU.64 R36, [R1+0x2c30] ;  /* 0x002c300001247983 */ /* 0x000ea20000300a00 */
[C---:B---3--:R-:W-:Y:S06]  /*2bf40*/  HMMA.16816.F32.BF16 R52, R56.reuse, R32, R52 ;  /* 0x000000203834723c */ /* 0x048fec0000041834 */
[C---:B------:R-:W-:Y:S06]  /*2bf50*/  HMMA.16816.F32.BF16 R16, R56.reuse, R28, R16 ;  /* 0x0000001c3810723c */ /* 0x040fec0000041810 */
[C---:B------:R-:W-:Y:S06]  /*2bf60*/  HMMA.16816.F32.BF16 R20, R56.reuse, R24, R20 ;  /* 0x000000183814723c */ /* 0x040fec0000041814 */
[----:B--2---:R-:W-:-:S15]  /*2bf70*/  HMMA.16816.F32.BF16 R12, R56, R36, R12 ;  /* 0x00000024380c723c */ /* 0x004fde000004180c */
[----:B------:R-:W-:-:S08]  /*2bf80*/  NOP ;  /* 0x0000000000007918 */ /* 0x000fd00000000000 */
[----:B------:R-:W-:Y:S04]  /*2bf90*/  STL.64 [R1+0x760], R12 ;  /* 0x0007600c01007387 */ /* 0x000fe80000100a00 */
[----:B------:R0:W-:Y:S04]  /*2bfa0*/  STL.64 [R1+0x768], R14 ;  /* 0x0007680e01007387 */ /* 0x0001e80000100a00 */
[----:B0-----:R-:W2:Y:S04]  /*2bfb0*/  LDL.LU.64 R14, [R1+0x2c28] ;  /* 0x002c2800010e7983 */ /* 0x001ea80000300a00 */
[----:B------:R-:W3:Y:S04]  /*2bfc0*/  LDL.LU.64 R12, [R1+0x2c20] ;  /* 0x002c2000010c7983 */ /* 0x000ee80000300a00 */
[----:B------:R0:W-:Y:S04]  /*2bfd0*/  STL.64 [R1+0x750], R52 ;  /* 0x0007503401007387 */ /* 0x0001e80000100a00 */
[----:B------:R1:W-:Y:S04]  /*2bfe0*/  STL.64 [R1+0x758], R54 ;  /* 0x0007583601007387 */ /* 0x0003e80000100a00 */
[----:B0-----:R-:W4:Y:S04]  /*2bff0*/  LDL.LU.64 R52, [R1+0x6f0] ;  /* 0x0006f00001347983 */ /* 0x001f280000300a00 */
[----:B-1----:R-:W4:Y:S04]  /*2c000*/  LDL.LU.64 R54, [R1+0x6f8] ;  /* 0x0006f80001367983 */ /* 0x002f280000300a00 */
[----:B------:R-:W-:Y:S04]  /*2c010*/  STL [R1+0x2be0], R34 ;  /* 0x002be02201007387 */ /* 0x000fe80000100800 */
[----:B------:R-:W-:Y:S04]  /*2c020*/  STL.64 [R1+0x2bd8], R32 ;  /* 0x002bd82001007387 */ /* 0x000fe80000100a00 */
[----:B------:R-:W-:Y:S04]  /*2c030*/  STL.64 [R1+0x740], R16 ;  /* 0x0007401001007387 */ /* 0x000fe80000100a00 */
[----:B------:R0:W-:Y:S04]  /*2c040*/  STL.64 [R1+0x748], R18 ;  /* 0x0007481201007387 */ /* 0x0001e80000100a00 */
[----:B0-----:R-:W2:Y:S04]  /*2c050*/  LDL.LU.64 R18, [R1+0x2c18] ;  /* 0x002c180001127983 */ /* 0x001ea80000300a00 */
[----:B------:R-:W3:Y:S04]  /*2c060*/  LDL.LU.64 R16, [R1+0x2c10] ;  /* 0x002c100001107983 */ /* 0x000ee80000300a00 */
[----:B------:R-:W-:Y:S04]  /*2c070*/  STL.64 [R1+0x730], R20 ;  /* 0x0007301401007387 */ /* 0x000fe80000100a00 */
[----:B------:R0:W-:Y:S04]  /*2c080*/  STL.64 [R1+0x738], R22 ;  /* 0x0007381601007387 */ /* 0x0001e80000100a00 */
[----:B0-----:R-:W4:Y:S04]  /*2c090*/  LDL.LU.64 R22, [R1+0x2c08] ;  /* 0x002c080001167983 */ /* 0x001f280000300a00 */
[----:B------:R-:W2:Y:S04]  /*2c0a0*/  LDL.LU.64 R20, [R1+0x2c00] ;  /* 0x002c000001147983 */ /* 0x000ea80000300a00 */
[----:B------:R0:W-:Y:S01]  /*2c0b0*/  STL.64 [R1+0x2bc0], R24 ;  /* 0x002bc01801007387 */ /* 0x0001e20000100a00 */
[----:B------:R-:W-:-:S02]  /*2c0c0*/  IMAD.MOV.U32 R32, RZ, RZ, R27 ;  /* 0x000000ffff207224 */ /* 0x000fc400078e001b */
[----:B------:R-:W-:Y:S01]  /*2c0d0*/  IMAD.MOV.U32 R33, RZ, RZ, R26 ;  /* 0x000000ffff217224 */ /* 0x000fe200078e001a */
[----:B0-----:R-:W3:Y:S04]  /*2c0e0*/  LDL.LU.64 R24, [R1+0x700] ;  /* 0x0007000001187983 */ /* 0x001ee80000300a00 */
[----:B------:R-:W3:Y:S01]  /*2c0f0*/  LDL.LU.64 R26, [R1+0x708] ;  /* 0x00070800011a7983 */ /* 0x000ee20000300a00 */
[----:B--2---:R-:W-:-:S15]  /*2c100*/  HMMA.16816.F32.BF16 R48, R56, R20, R48 ;  /* 0x000000143830723c */ /* 0x004fde0000041830 */
[----:B------:R-:W-:-:S08]  /*2c110*/  NOP ;  /* 0x0000000000007918 */ /* 0x000fd00000000000 */
[----:B------:R-:W-:Y:S04]  /*2c120*/  STL.64 [R1+0x720], R48 ;  /* 0x0007203001007387 */ /* 0x000fe80000100a00 */
[----:B------:R0:W-:Y:S04]  /*2c130*/  STL.64 [R1+0x728], R50 ;  /* 0x0007283201007387 */ /* 0x0001e80000100a00 */
[----:B0-----:R-:W2:Y:S04]  /*2c140*/  LDL.LU.64 R50, [R1+0x2bf8] ;  /* 0x002bf80001327983 */ /* 0x001ea80000300a00 */
[----:B------:R-:W2:Y:S04]  /*2c150*/  LDL.LU.64 R48, [R1+0x2bf0] ;  /* 0x002bf00001307983 */ /* 0x000ea80000300a00 */
[----:B----4-:R-:W-:Y:S04]  /*2c160*/  STL.64 [R1+0x2bb8], R22 ;  /* 0x002bb81601007387 */ /* 0x010fe80000100a00 */
[----:B------:R0:W-:Y:S04]  /*2c170*/  STL.64 [R1+0x2bb0], R20 ;  /* 0x002bb01401007387 */ /* 0x0001e80000100a00 */
[----:B0-----:R-:W4:Y:S04]  /*2c180*/  LDL.LU.64 R20, [R1+0x710] ;  /* 0x0007100001147983 */ /* 0x001f280000300a00 */
[----:B------:R-:W4:Y:S04]  /*2c190*/  LDL.LU.64 R22, [R1+0x718] ;  /* 0x0007180001167983 */ /* 0x000f280000300a00 */
[----:B------:R-:W-:Y:S04]  /*2c1a0*/  STL.64 [R1+0x2ba8], R18 ;  /* 0x002ba81201007387 */ /* 0x000fe80000100a00 */
[----:B---3--:R0:W-:Y:S01]  /*2c1b0*/  STL.64 [R1+0x2ba0], R16 ;  /* 0x002ba01001007387 */ /* 0x0081e20000100a00 */
[C---:B----4-:R-:W-:Y:S06]  /*2c1c0*/  HMMA.16816.F32.BF16 R20, R56.reuse, R16, R20 ;  /* 0x000000103814723c */ /* 0x050fec0000041814 */
[----:B0-----:R-:W-:-:S15]  /*2c1d0*/  HMMA.16816.F32.BF16 R16, R56, R12, R24 ;  /* 0x0000000c3810723c */ /* 0x001fde0000041818 */
[----:B------:R-:W-:-:S02]  /*2c1e0*/  NOP ;  /* 0x0000000000007918 */ /* 0x000fc40000000000 */
[----:B------:R-:W-:Y:S04]  /*2c1f0*/  STL.64 [R1+0x710], R20 ;  /* 0x0007101401007387 */ /* 0x000fe80000100a00 */
[----:B------:R-:W-:Y:S04]  /*2c200*/  STL.64 [R1+0x718], R22 ;  /* 0x0007181601007387 */ /* 0x000fe80000100a00 */
[----:B------:R-:W-:Y:S04]  /*2c210*/  STL.64 [R1+0x2b98], R14 ;  /* 0x002b980e01007387 */ /* 0x000fe80000100a00 */
[----:B------:R0:W-:Y:S04]  /*2c220*/  STL.64 [R1+0x2b90], R12 ;  /* 0x002b900c01007387 */ /* 0x0001e80000100a00 */
[----:B------:R-:W-:Y:S04]  /*2c230*/  STL.64 [R1+0x700], R16 ;  /* 0x0007001001007387 */ /* 0x000fe80000100a00 */
[----:B------:R1:W-:Y:S04]  /*2c240*/  STL.64 [R1+0x708], R18 ;  /* 0x0007081201007387 */ /* 0x0003e80000100a00 */
[----:B0-----:R-:W3:Y:S04]  /*2c250*/  LDL.LU.64 R12, [R1+0x160] ;  /* 0x00016000010c7983 */ /* 0x001ee80000300a00 */
[----:B------:R-:W3:Y:S01]  /*2c260*/  LDL.LU.64 R14, [R1+0x168] ;  /* 0x00016800010e7983 */ /* 0x000ee20000300a00 */
[----:B-1----:R-:W-:Y:S03]  /*2c270*/  HMMA.16816.F32.BF16 R16, R56, R4, R52 ;  /* 0x000000043810723c */ /* 0x002fe60000041834 */
[----:B------:R-:W2:Y:S04]  /*2c280*/  LDL.LU.64 R52, [R1+0xb0] ;  /* 0x0000b00001347983 */ /* 0x000ea80000300a00 */
[----:B------:R-:W2:-:S15]  /*2c290*/  LDL.LU.64 R54, [R1+0xb8] ;  /* 0x0000b80001367983 */ /* 0x000e9e0000300a00 */
[----:B------:R-:W-:-:S01]  /*2c2a0*/  NOP ;  /* 0x0000000000007918 */ /* 0x000fc20000000000 */
        /* <DEDUP_REMOVED lines=9> */
[----:B------:R-:W-:Y:S01]  /*2c340*/  STL.64 [R1+0x2b80], R4 ;  /* 0x002b800401007387 */ /* 0x000fe20000100a00 */
[----:B---3--:R-:W-:Y:S03]  /*2c350*/  HMMA.16816.F32.BF16 R12, R56, R8, R12 ;  /* 0x00000008380c723c */ /* 0x008fe6000004180c */
[----:B------:R-:W3:Y:S04]  /*2c360*/  LDL.LU.64 R56, [R1+0xa0] ;  /* 0x0000a00001387983 */ /* 0x000ee80000300a00 */
[----:B------:R-:W3:-:S15]  /*2c370*/  LDL.LU.64 R58, [R1+0xa8] ;  /* 0x0000a800013a7983 */ /* 0x000ede0000300a00 */
[----:B------:R-:W-:-:S01]  /*2c380*/  NOP ;  /* 0x0000000000007918 */ /* 0x000fc20000000000 */
[----:B------:R0:W-:Y:S04]  /*2c390*/  STL.64 [R1+0x160], R12 ;  /* 0x0001600c01007387 */ /* 0x0001e80000100a00 */
[----:B------:R1:W-:Y:S04]  /*2c3a0*/  STL.64 [R1+0x168], R14 ;  /* 0x0001680e01007387 */ /* 0x0003e80000100a00 */
[----:B0-----:R-:W4:Y:S04]  /*2c3b0*/  LDL.LU.64 R12, [R1+0x450] ;  /* 0x00045000010c7983 */ /* 0x001f280000300a00 */
[----:B-1----:R-:W4:Y:S04]  /*2c3c0*/  LDL.LU.64 R14, [R1+0x458] ;  /* 0x00045800010e7983 */ /* 0x002f280000300a00 */
[----:B------:R-:W-:Y:S04]  /*2c3d0*/  STL.64 [R1+0x2b78], R10 ;  /* 0x002b780a01007387 */ /* 0x000fe80000100a00 */
[----:B------:R0:W-:Y:S02]  /*2c3e0*/  STL.64 [R1+0x2b70], R8 ;  /* 0x002b700801007387 */ /* 0x0001e40000100a00 */
[----:B0-----:R-:W-:-:S02]  /*2c3f0*/  IMAD.MOV.U32 R8, RZ, RZ, R31 ;  /* 0x000000ffff087224 */ /* 0x001fc400078e001f */
[----:B------:R-:W-:-:S07]  /*2c400*/  IMAD.MOV.U32 R9, RZ, RZ, R30 ;  /* 0x000000ffff097224 */ /* 0x000fce00078e001e */
[----:B--2---:R-:W-:Y:S01]  /*2c410*/  HMMA.16816.F32.BF16 R8, R48, R8, R52 ;  /* 0x000000083008723c */ /* 0x004fe20000041834 */
[----:B------:R-:W-:Y:S02]  /*2c420*/  IMAD.MOV.U32 R4, RZ, RZ, R60 ;  /* 0x000000ffff047224 */ /* 0x000fe400078e003c */
[----:B------:R-:W-:Y:S01]  /*2c430*/  IMAD.MOV.U32 R5, RZ, RZ, R35 ;  /* 0x000000ffff057224 */ /* 0x000fe200078e0023 */
[----:B------:R-:W2:-:S15]  /*2c440*/  LDL.LU.64 R52, [R1+0x2be8] ;  /* 0x002be80001347983 */ /* 0x000e9e0000300a00 */
[----:B------:R-:W-:-:S04]  /*2c450*/  NOP ;  /* 0x0000000000007918 */ /* 0x000fc80000000000 */
[----:B------:R-:W-:Y:S04]  /*2c460*/  STL.64 [R1+0xb0], R8 ;  /* 0x0000b00801007387 */ /* 0x000fe80000100a00 */
[----:B------:R3:W-:Y:S02]  /*2c470*/  STL.64 [R1+0xb8], R10 ;  /* 0x0000b80a01007387 */ /* 0x0007e40000100a00 */
[----:B---3--:R-:W-:Y:S02]  /*2c480*/  HMMA.16816.F32.BF16 R8, R48, R4, R56 ;  /* 0x000000043008723c */ /* 0x008fe40000041838 */
[----:B------:R-:W0:Y:S04]  /*2c490*/  LDSM.16.MT88.4 R56, [R3+UR5+0x80] ;  /* 0x000080050338783b */ /* 0x000e280008004200 */
[----:B------:R-:W3:Y:S04]  /*2c4a0*/  LDL.LU.64 R4, [R1+0x440] ;  /* 0x0004400001047983 */ /* 0x000ee80000300a00 */
[----:B------:R-:W3:-:S13]  /*2c4b0*/  LDL.LU.64 R6, [R1+0x448] ;  /* 0x0004480001067983 */ /* 0x000eda0000300a00 */
[----:B------:R-:W-:Y:S04]  /*2c4c0*/  STL.64 [R1+0xa0], R8 ;  /* 0x0000a00801007387 */ /* 0x000fe80000100a00 */
[----:B------:R-:W-:Y:S04]  /*2c4d0*/  STL.64 [R1+0xa8], R10 ;  /* 0x0000a80a01007387 */ /* 0x000fe80000100a00 */
[----:B0-----:R-:W-:Y:S04]  /*2c4e0*/  STL.64 [R1+0x2b08], R58 ;  /* 0x002b083a01007387 */ /* 0x001fe80000100a00 */
[----:B------:R0:W-:Y:S04]  /*2c4f0*/  STL.64 [R1+0x2b00], R56 ;  /* 0x002b003801007387 */ /* 0x0001e80000100a00 */
[----:B0-----:R-:W3:Y:S01]  /*2c500*/  LDL.64 R56, [R1+0x20] ;  /* 0x0000200001387983 */ /* 0x001ee20000100a00 */
[----:B----4-:R-:W-:Y:S01]  /*2c510*/  HMMA.16816.F32.BF16 R8, R48, R32, R24 ;  /* 0x000000203008723c */ /* 0x010fe20000041818 */
[----:B--2---:R-:W-:-:S02]  /*2c520*/  IMAD.MOV.U32 R31, RZ, RZ, R52 ;  /* 0x000000ffff1f7224 */ /* 0x004fc400078e0034 */
[----:B------:R-:W-:Y:S01]  /*2c530*/  IMAD.MOV.U32 R30, RZ, RZ, R53 ;  /* 0x000000ffff1e7224 */ /* 0x000fe200078e0035 */
[----:B---3--:R-:W-:Y:S02]  /*2c540*/  STL.64 [R1+0x2b48], R56 ;  /* 0x002b483801007387 */ /* 0x008fe40000100a00 */
[----:B------:R-:W-:-:S15]  /*2c550*/  HMMA.16816.F32.BF16 R20, R48, R56, R20 ;  /* 0x000000383014723c */ /* 0x000fde0000041814 */
[----:B------:R-:W-:-:S02]  /*2c560*/  NOP ;  /* 0x0000000000007918 */ /* 0x000fc40000000000 */
[----:B------:R-:W-:Y:S04]  /*2c570*/  STL.64 [R1+0x480], R8 ;  /* 0x0004800801007387 */ /* 0x000fe80000100a00 */
[----:B------:R0:W-:Y:S02]  /*2c580*/  STL.64 [R1+0x488], R10 ;  /* 0x0004880a01007387 */ /* 0x0001e40000100a00 */
[----:B0-----:R-:W-:Y:S02]  /*2c590*/  HMMA.16816.F32.BF16 R8, R48, R52, R16 ;  /* 0x000000343008723c */ /* 0x001fe40000041810 */
[----:B------:R-:W-:Y:S04]  /*2c5a0*/  STL.64 [R1+0x470], R20 ;  /* 0x0004701401007387 */ /* 0x000fe80000100a00 */
[----:B------:R-:W-:-:S15]  /*2c5b0*/  STL.64 [R1+0x478], R22 ;  /* 0x0004781601007387 */ /* 0x000fde0000100a00 */
[----:B------:R-:W-:-:S02]  /*2c5c0*/  NOP ;  /* 0x0000000000007918 */ /* 0x000fc40000000000 */
        /* <DEDUP_REMOVED lines=8> */
[----:B------:R-:W-:Y:S04]  /*2c650*/  STL.64 [R1+0x458], R10 ;  /* 0x0004580a01007387 */ /* 0x000fe80000100a00 */
[----:B0-----:R-:W2:Y:S04]  /*2c660*/  LDL.64 R44, [R1+0x50] ;  /* 0x00005000012c7983 */ /* 0x001ea80000100a00 */
[----:B------:R-:W3:Y:S04]  /*2c670*/  LDL.LU.64 R32, [R1+0x430] ;  /* 0x0004300001207983 */ /* 0x000ee80000300a00 */
[----:B------:R-:W3:Y:S01]  /*2c680*/  LDL.LU.64 R34, [R1+0x438] ;  /* 0x0004380001227983 */ /* 0x000ee20000300a00 */
[----:B------:R-:W-:-:S15]  /*2c690*/  HMMA.16816.F32.BF16 R4, R48, R40, R4 ;  /* 0x000000283004723c */ /* 0x000fde0000041804 */
[----:B------:R-:W-:-:S08]  /*2c6a0*/  NOP ;  /* 0x0000000000007918 */ /* 0x000fd00000000000 */
[----:B------:R0:W-:Y:S04]  /*2c6b0*/  STL.64 [R1+0x440], R4 ;  /* 0x0004400401007387 */ /* 0x0001e80000100a00 */
[----:B------:R1:W-:Y:S04]  /*2c6c0*/  STL.64 [R1+0x448], R6 ;  /* 0x0004480601007387 */ /* 0x0003e80000100a00 */
[----:B------:R-:W4:Y:S04]  /*2c6d0*/  LDL.LU.64 R28, [R1+0x420] ;  /* 0x00042000011c7983 */ /* 0x000f280000300a00 */
[----:B------:R-:W4:Y:S04]  /*2c6e0*/  LDL.LU.64 R30, [R1+0x428] ;  /* 0x00042800011e7983 */ /* 0x000f280000300a00 */
        /* <DEDUP_REMOVED lines=8> */
[----:B0-----:R-:W2:Y:S04]  /*2c770*/  LDL.LU.64 R4, [R1+0x3d0] ;  /* 0x0003d00001047983 */ /* 0x001ea80000300a00 */
[----:B-1----:R-:W2:Y:S04]  /*2c780*/  LDL.LU.64 R6, [R1+0x3d8] ;  /* 0x0003d80001067983 */ /* 0x002ea80000300a00 */
[----:B------:R-:W2:Y:S04]  /*2c790*/  LDL.LU.64 R8, [R1+0x3c0] ;  /* 0x0003c00001087983 */ /* 0x000ea80000300a00 */
[----:B------:R-:W2:Y:S04]  /*2c7a0*/  LDL.LU.64 R10, [R1+0x3c8] ;  /* 0x0003c800010a7983 */ /* 0x000ea80000300a00 */
[----:B------:R-:W2:Y:S04]  /*2c7b0*/  LDL.LU.64 R52, [R1+0x90] ;  /* 0x0000900001347983 */ /* 0x000ea80000300a00 */
[----:B------:R-:W2:Y:S04]  /*2c7c0*/  LDL.LU.64 R54, [R1+0x98] ;  /* 0x0000980001367983 */ /* 0x000ea80000300a00 */
[----:B------:R-:W-:Y:S04]  /*2c7d0*/  STL.64 [R1+0x2b58], R42 ;  /* 0x002b582a01007387 */ /* 0x000fe80000100a00 */
[----:B------:R0:W-:Y:S04]  /*2c7e0*/  STL.64 [R1+0x2b50], R40 ;  /* 0x002b502801007387 */ /* 0x0001e80000100a00 */
[----:B0-----:R-:W2:Y:S04]  /*2c7f0*/  LDL.LU.64 R40, [R1+0x1010] ;  /* 0x0010100001287983 */ /* 0x001ea80000300a00 */
[----:B------:R-:W2:Y:S04]  /*2c800*/  LDL.LU.64 R42, [R1+0x1018] ;  /* 0x00101800012a7983 */ /* 0x000ea80000300a00 */
[----:B------:R-:W2:Y:S01]  /*2c810*/  LDL.64 R56, [R1+0x30] ;  /* 0x0000300001387983 */ /* 0x000ea20000100a00 */
[----:B---3--:R-:W-:-:S15]  /*2c820*/  HMMA.16816.F32.BF16 R32, R48, R36, R32 ;  /* 0x000000243020723c */ /* 0x008fde0000041820 */
[----:B------:R-:W-:-:S08]  /*2c830*/  NOP ;  /* 0x0000000000007918 */ /* 0x000fd00000000000 */
[----:B------:R-:W-:Y:S04]  /*2c840*/  STL.64 [R1+0x430], R32 ;  /* 0x0004302001007387 */ /* 0x000fe80000100a00 */
[----:B------:R0:W-:Y:S04]  /*2c850*/  STL.64 [R1+0x438], R34 ;  /* 0x0004382201007387 */ /* 0x0001e80000100a00 */
[----:B0-----:R-:W3:Y:S04]  /*2c860*/  LDL.LU R34, [R1+0x2be0] ;  /* 0x002be00001227983 */ /* 0x001ee80000300800 */
[----:B------:R-:W4:Y:S02]  /*2c870*/  LDL.LU.64 R32, [R1+0x2bd8] ;  /* 0x002bd80001207983 */ /* 0x000f240000300a00 */
[----:B----4-:R-:W-:-:S15]  /*2c880*/  HMMA.16816.F32.BF16 R28, R48, R32, R28 ;  /* 0x00000020301c723c */ /* 0x010fde000004181c */
[----:B------:R-:W-:-:S08]  /*2c890*/  NOP ;  /* 0x0000000000007918 */ /* 0x000fd00000000000 */
[----:B------:R-:W-:Y:S04]  /*2c8a0*/  STL.64 [R1+0x420], R28 ;  /* 0x0004201c01007387 */ /* 0x000fe80000100a00 */
[----:B------:R0:W-:Y:S04]  /*2c8b0*/  STL.64 [R1+0x428], R30 ;  /* 0x0004281e01007387 */ /* 0x0001e80000100a00 */
[----:B0-----:R-:W4:Y:S04]  /*2c8c0*/  LDL.LU.64 R30, [R1+0x2bd0] ;  /* 0x002bd000011e7983 */ /* 0x001f280000300a00 */
[----:B------:R-:W2:Y:S02]  /*2c8d0*/  LDL.LU.64 R28, [R1+0x2bc8] ;  /* 0x002bc800011c7983 */ /* 0x000ea40000300a00 */
[----:B--2---:R-:W-:-:S15]  /*2c8e0*/  HMMA.16816.F32.BF16 R24, R48, R28, R24 ;  /* 0x0000001c3018723c */ /* 0x004fde0000041818 */
[----:B------:R-:W-:-:S08]  /*2c8f0*/  NOP ;  /* 0x0000000000007918 */ /* 0x000fd00000000000 */
[----:B------:R0:W-:Y:S04]  /*2c900*/  STL.64 [R1+0x410], R24 ;  /* 0x0004101801007387 */ /* 0x0001e80000100a00 */
[----:B------:R-:W-:Y:S04]  /*2c910*/  STL.64 [R1+0x418], R26 ;  /* 0x0004181a01007387 */ /* 0x000fe80000100a00 */
[----:B0-----:R-:W2:Y:S02]  /*2c920*/  LDL.LU.64 R24, [R1+0x2bc0] ;  /* 0x002bc00001187983 */ /* 0x001ea40000300a00 */
        /* <DEDUP_REMOVED lines=11> */
[----:B------:R-:W4:Y:S04]  /*2c9e0*/  LDL.LU.64 R16, [R1+0x2ba0] ;  /* 0x002ba00001107983 */ /* 0x000f280000300a00 */
[----:B--2---:R-:W-:Y:S04]  /*2c9f0*/  STL.64 [R1+0x2b20], R22 ;  /* 0x002b201601007387 */ /* 0x004fe80000100a00 */
[----:B------:R0:W-:Y:S04]  /*2ca00*/  STL.64 [R1+0x2b18], R20 ;  /* 0x002b181401007387 */ /* 0x0001e80000100a00 */
[----:B0-----:R-:W2:Y:S01]  /*2ca10*/  LDL.64 R20, [R1+0x40] ;  /* 0x0000400001147983 */ /* 0x001ea20000100a00 */
        /* <DEDUP_REMOVED lines=26> */
[----:B------:R-:W-:Y:S04]  /*2cbc0*/  STL.64 [R1+0x90], R48 ;  /* 0x0000903001007387 */ /* 0x000fe80000100a00 */
[----:B------:R-:W-:Y:S04]  /*2cbd0*/  STL.64 [R1+0x98], R50 ;  /* 0x0000983201007387 */ /* 0x000fe80000100a00 */
[----:B------:R-:W0:Y:S01]  /*2cbe0*/  LDSM.16.MT88.4 R48, [R3+UR5+0x100] ;  /* 0x000100050330783b */ /* 0x000e220008004200 */
[----:B---3--:R-:W-:-:S15]  /*2cbf0*/  HMMA.16816.F32.BF16 R40, R52, R44, R40 ;  /* 0x0000002c3428723c */ /* 0x008fde0000041828 */
[----:B------:R-:W-:-:S08]  /*2cc00*/  NOP ;  /* 0x0000000000007918 */ /* 0x000fd00000000000 */
[----:B------:R1:W-:Y:S04]  /*2cc10*/  STL.64 [R1+0x1010], R40 ;  /* 0x0010102801007387 */ /* 0x0003e80000100a00 */
[----:B------:R3:W-:Y:S04]  /*2cc20*/  STL.64 [R1+0x1018], R42 ;  /* 0x0010182a01007387 */ /* 0x0007e80000100a00 */
[----:B-1----:R-:W2:Y:S04]  /*2cc30*/  LDL.LU.64 R40, [R1+0xd60] ;  /* 0x000d600001287983 */ /* 0x002ea80000300a00 */
[----:B---3--:R-:W2:Y:S01]  /*2cc40*/  LDL.LU.64 R42, [R1+0xd68] ;  /* 0x000d6800012a7983 */ /* 0x008ea20000300a00 */
[----:B------:R-:W-:Y:S01]  /*2cc50*/  HMMA.16816.F32.BF16 R16, R52, R20, R16 ;  /* 0x000000143410723c */ /* 0x000fe20000041810 */
[----:B------:R-:W-:-:S02]  /*2cc60*/  IMAD.MOV.U32 R35, RZ, RZ, R44 ;  /* 0x000000ffff237224 */ /* 0x000fc400078e002c */
[----:B------:R-:W-:Y:S02]  /*2cc70*/  IMAD.MOV.U32 R60, RZ, RZ, R45 ;  /* 0x000000ffff3c7224 */ /* 0x000fe400078e002d */
[----:B------:R-:W3:Y:S04]  /*2cc80*/  LDL.LU.64 R44, [R1+0xd50] ;  /* 0x000d5000012c7983 */ /* 0x000ee80000300a00 */
[----:B------:R-:W3:Y:S01]  /*2cc90*/  LDL.LU.64 R46, [R1+0xd58] ;  /* 0x000d5800012e7983 */ /* 0x000ee20000300a00 */
[----:B------:R-:W-:Y:S02]  /*2cca0*/  IMAD.MOV.U32 R27, RZ, RZ, R20 ;  /* 0x000000ffff1b7224 */ /* 0x000fe400078e0014 */
[----:B------:R-:W-:-:S11]  /*2ccb0*/  IMAD.MOV.U32 R26, RZ, RZ, R21 ;  /* 0x000000ffff1a7224 */ /* 0x000fd600078e0015 */
[----:B------:R1:W-:Y:S04]  /*2ccc0*/  STL.64 [R1+0x290], R16 ;  /* 0x0002901001007387 */ /* 0x0003e80000100a00 */
[----:B------:R4:W-:Y:S04]  /*2ccd0*/  STL.64 [R1+0x298], R18 ;  /* 0x0002981201007387 */ /* 0x0009e80000100a00 */
[----:B------:R-:W3:Y:S04]  /*2cce0*/  LDL.LU.64 R20, [R1+0xd40] ;  /* 0x000d400001147983 */ /* 0x000ee80000300a00 */
[----:B------:R-:W3:Y:S04]  /*2ccf0*/  LDL.LU.64 R22, [R1+0xd48] ;  /* 0x000d480001167983 */ /* 0x000ee80000300a00 */
[----:B-1----:R-:W3:Y:S04]  /*2cd00*/  LDL.LU.64 R16, [R1+0xd30] ;  /* 0x000d300001107983 */ /* 0x002ee80000300a00 */
[----:B----4-:R-:W4:Y:S04]  /*2cd10*/  LDL.LU.64 R18, [R1+0xd38] ;  /* 0x000d380001127983 */ /* 0x010f280000300a00 */
[----:B0-----:R0:W-:Y:S04]  /*2cd20*/  STL.64 [R1+0x2a78], R50 ;  /* 0x002a783201007387 */ /* 0x0011e80000100a00 */
[----:B------:R-:W-:Y:S01]  /*2cd30*/  STL.64 [R1+0x2a70], R48 ;  /* 0x002a703001007387 */ /* 0x000fe20000100a00 */
[----:B0-----:R-:W-:-:S02]  /*2cd40*/  IMAD.MOV.U32 R51, RZ, RZ, R56 ;  /* 0x000000ffff337224 */ /* 0x001fc400078e0038 */
[----:B------:R-:W-:Y:S01]  /*2cd50*/  IMAD.MOV.U32 R50, RZ, RZ, R57 ;  /* 0x000000ffff327224 */ /* 0x000fe200078e0039 */
[----:B--2---:R-:W-:-:S15]  /*2cd60*/  HMMA.16816.F32.BF16 R40, R52, R56, R40 ;  /* 0x000000383428723c */ /* 0x004fde0000041828 */
[----:B------:R-:W-:-:S08]  /*2cd70*/  NOP ;  /* 0x0000000000007918 */ /* 0x000fd00000000000 */
[----:B------:R-:W-:Y:S04]  /*2cd80*/  STL.64 [R1+0xd60], R40 ;  /* 0x000d602801007387 */ /* 0x000fe80000100a00 */
[----:B------:R0:W-:Y:S04]  /*2cd90*/  STL.64 [R1+0xd68], R42 ;  /* 0x000d682a01007387 */ /* 0x0001e80000100a00 */
[----:B0-----:R-:W2:Y:S04]  /*2cda0*/  LDL.LU.64 R42, [R1+0x2b58] ;  /* 0x002b5800012a7983 */ /* 0x001ea80000300a00 */
[----:B------:R-:W2:Y:S04]  /*2cdb0*/  LDL.LU.64 R40, [R1+0x2b50] ;  /* 0x002b500001287983 */ /* 0x000ea80000300a00 */
[----:B------:R-:W3:Y:S01]  /*2cdc0*/  LDL.LU.64 R56, [R1+0x2b48] ;  /* 0x002b480001387983 */ /* 0x000ee20000300a00 */
[----:B------:R-:W-:-:S02]  /*2cdd0*/  IMAD.MOV.U32 R48, RZ, RZ, R31 ;  /* 0x000000ffff307224 */ /* 0x000fc400078e001f */
[----:B------:R-:W-:Y:S01]  /*2cde0*/  IMAD.MOV.U32 R49, RZ, RZ, R30 ;  /* 0x000000ffff317224 */ /* 0x000fe200078e001e */
[----:B---3--:R-:W-:-:S15]  /*2cdf0*/  HMMA.16816.F32.BF16 R44, R52, R56, R44 ;  /* 0x00000038342c723c */ /* 0x008fde000004182c */
[----:B------:R-:W-:-:S08]  /*2ce00*/  NOP ;  /* 0x0000000000007918 */ /* 0x000fd00000000000 */
[----:B------:R-:W-:Y:S04]  /*2ce10*/  STL.64 [R1+0xd50], R44 ;  /* 0x000d502c01007387 */ /* 0x000fe80000100a00 */
[----:B------:R0:W-:Y:S04]  /*2ce20*/  STL.64 [R1+0xd58], R46 ;  /* 0x000d582e01007387 */ /* 0x0001e80000100a00 */
[----:B0-----:R-:W3:Y:S04]  /*2ce30*/  LDL.LU.64 R46, [R1+0x2b40] ;  /* 0x002b4000012e7983 */ /* 0x001ee80000300a00 */
[----:B------:R-:W4:Y:S01]  /*2ce40*/  LDL.LU.64 R44, [R1+0x2b38] ;  /* 0x002b3800012c7983 */ /* 0x000f220000300a00 */
[----:B------:R-:W-:Y:S01]  /*2ce50*/  HMMA.16816.F32.BF16 R20, R52, R48, R20 ;  /* 0x000000303414723c */ /* 0x000fe20000041814 */
[----:B------:R-:W-:-:S02]  /*2ce60*/  IMAD.MOV.U32 R31, RZ, RZ, R56 ;  /* 0x000000ffff1f7224 */ /* 0x000fc400078e0038 */
[----:B------:R-:W-:Y:S02]  /*2ce70*/  IMAD.MOV.U32 R30, RZ, RZ, R57 ;  /* 0x000000ffff1e7224 */ /* 0x000fe400078e0039 */
[----:B------:R-:W2:Y:S04]  /*2ce80*/  LDL.LU.64 R56, [R1+0xd10] ;  /* 0x000d100001387983 */ /* 0x000ea80000300a00 */
[----:B------:R-:W2:Y:S04]  /*2ce90*/  LDL.LU.64 R58, [R1+0xd18] ;  /* 0x000d1800013a7983 */ /* 0x000ea80000300a00 */
[----:B------:R-:W-:Y:S10]  /*2cea0*/  STL.64 [R1+0x2ac8], R48 ;  /* 0x002ac83001007387 */ /* 0x000ff40000100a00 */
[----:B------:R-:W-:Y:S04]  /*2ceb0*/  STL.64 [R1+0xd40], R20 ;  /* 0x000d401401007387 */ /* 0x000fe80000100a00 */
[----:B------:R4:W-:Y:S02]  /*2cec0*/  STL.64 [R1+0xd48], R22 ;  /* 0x000d481601007387 */ /* 0x0009e40000100a00 */
[----:B----4-:R-:W-:Y:S02]  /*2ced0*/  HMMA.16816.F32.BF16 R20, R52, R44, R16 ;  /* 0x0000002c3414723c */ /* 0x010fe40000041810 */
[----:B------:R-:W4:Y:S04]  /*2cee0*/  LDL.LU.64 R16, [R1+0xd00] ;  /* 0x000d000001107983 */ /* 0x000f280000300a00 */
[----:B------:R-:W4:-:S15]  /*2cef0*/  LDL.LU.64 R18, [R1+0xd08] ;  /* 0x000d080001127983 */ /* 0x000f1e0000300a00 */
[----:B------:R-:W-:-:S02]  /*2cf00*/  NOP ;  /* 0x0000000000007918 */ /* 0x000fc40000000000 */
[----:B------:R0:W-:Y:S04]  /*2cf10*/  STL.64 [R1+0xd30], R20 ;  /* 0x000d301401007387 */ /* 0x0001e80000100a00 */
[----:B------:R1:W-:Y:S04]  /*2cf20*/  STL.64 [R1+0xd38], R22 ;  /* 0x000d381601007387 */ /* 0x0003e80000100a00 */
[----:B0-----:R-:W4:Y:S04]  /*2cf30*/  LDL.LU.64 R20, [R1+0xcf0] ;  /* 0x000cf00001147983 */ /* 0x001f280000300a00 */
[----:B-1----:R-:W4:Y:S04]  /*2cf40*/  LDL.LU.64 R22, [R1+0xcf8] ;  /* 0x000cf80001167983 */ /* 0x002f280000300a00 */
[----:B---3--:R-:W-:Y:S04]  /*2cf50*/  STL.64 [R1+0x2ad8], R46 ;  /* 0x002ad82e01007387 */ /* 0x008fe80000100a00 */
[----:B------:R0:W-:Y:S04]  /*2cf60*/  STL.64 [R1+0x2ad0], R44 ;  /* 0x002ad02c01007387 */ /* 0x0001e80000100a00 */
[----:B0-----:R-:W3:Y:S04]  /*2cf70*/  LDL.LU.64 R44, [R1+0xd20] ;  /* 0x000d2000012c7983 */ /* 0x001ee80000300a00 */
[----:B------:R-:W3:Y:S04]  /*2cf80*/  LDL.LU.64 R46, [R1+0xd28] ;  /* 0x000d2800012e7983 */ /* 0x000ee80000300a00 */
[----:B--2---:R-:W-:Y:S04]  /*2cf90*/  STL.64 [R1+0x2ae8], R42 ;  /* 0x002ae82a01007387 */ /* 0x004fe80000100a00 */
[----:B------:R0:W-:Y:S01]  /*2cfa0*/  STL.64 [R1+0x2ae0], R40 ;  /* 0x002ae02801007387 */ /* 0x0001e20000100a00 */
[C---:B----4-:R-:W-:Y:S06]  /*2cfb0*/  HMMA.16816.F32.BF16 R16, R52.reuse, R32, R16 ;  /* 0x000000203410723c */ /* 0x050fec0000041810 */
[C---:B---3--:R-:W-:Y:S06]  /*2cfc0*/  HMMA.16816.F32.BF16 R44, R52.reuse, R40, R44 ;  /* 0x00000028342c723c */ /* 0x048fec000004182c */
[----:B------:R-:W-:-:S15]  /*2cfd0*/  HMMA.16816.F32.BF16 R20, R52, R28, R20 ;  /* 0x0000001c3414723c */ /* 0x000fde0000041814 */
[----:B------:R-:W-:-:S02]  /*2cfe0*/  NOP ;  /* 0x0000000000007918 */ /* 0x000fc40000000000 */
[----:B------:R-:W-:Y:S04]  /*2cff0*/  STL.64 [R1+0xd20], R44 ;  /* 0x000d202c01007387 */ /* 0x000fe80000100a00 */
[----:B------:R1:W-:Y:S04]  /*2d000*/  STL.64 [R1+0xd28], R46 ;  /* 0x000d282e01007387 */ /* 0x0003e80000100a00 */
[----:B0-----:R-:W2:Y:S04]  /*2d010*/  LDL.LU.64 R40, [R1+0xce0] ;  /* 0x000ce00001287983 */ /* 0x001ea80000300a00 */
[----:B------:R-:W2:Y:S01]  /*2d020*/  LDL.LU.64 R42, [R1+0xce8] ;  /* 0x000ce800012a7983 */ /* 0x000ea20000300a00 */
[----:B-1----:R-:W-:Y:S03]  /*2d030*/  HMMA.16816.F32.BF16 R44, R52, R36, R56 ;  /* 0x00000024342c723c */ /* 0x002fe60000041838 */
        /* <DEDUP_REMOVED lines=8> */
[----:B------:R0:W-:Y:S04]  /*2d0c0*/  STL.64 [R1+0x2af0], R36 ;  /* 0x002af02401007387 */ /* 0x0001e80000100a00 */
[----:B0-----:R-:W3:Y:S04]  /*2d0d0*/  LDL.LU.64 R36, [R1+0xcd0] ;  /* 0x000cd00001247983 */ /* 0x001ee80000300a00 */
[----:B------:R-:W3:Y:S04]  /*2d0e0*/  LDL.LU.64 R38, [R1+0xcd8] ;  /* 0x000cd80001267983 */ /* 0x000ee80000300a00 */
[----:B------:R-:W-:Y:S04]  /*2d0f0*/  STL.64 [R1+0xd00], R16 ;  /* 0x000d001001007387 */ /* 0x000fe80000100a00 */
[----:B------:R0:W-:Y:S04]  /*2d100*/  STL.64 [R1+0xd08], R18 ;  /* 0x000d081201007387 */ /* 0x0001e80000100a00 */
[----:B0-----:R-:W4:Y:S04]  /*2d110*/  LDL.LU.64 R18, [R1+0x2b30] ;  /* 0x002b300001127983 */ /* 0x001f280000300a00 */
[----:B------:R-:W4:Y:S04]  /*2d120*/  LDL.LU.64 R16, [R1+0x2b28] ;  /* 0x002b280001107983 */ /* 0x000f280000300a00 */
[----:B------:R-:W-:Y:S04]  /*2d130*/  STL.64 [R1+0xcf0], R20 ;  /* 0x000cf01401007387 */ /* 0x000fe80000100a00 */
[----:B------:R0:W-:Y:S04]  /*2d140*/  STL.64 [R1+0xcf8], R22 ;  /* 0x000cf81601007387 */ /* 0x0001e80000100a00 */
[----:B0-----:R-:W4:Y:S04]  /*2d150*/  LDL.LU.64 R22, [R1+0x2b20] ;  /* 0x002b200001167983 */ /* 0x001f280000300a00 */
[----:B------:R-:W3:Y:S01]  /*2d160*/  LDL.LU.64 R20, [R1+0x2b18] ;  /* 0x002b180001147983 */ /* 0x000ee20000300a00 */
[----:B--2---:R-:W-:-:S15]  /*2d170*/  HMMA.16816.F32.BF16 R40, R52, R24, R40 ;  /* 0x000000183428723c */ /* 0x004fde0000041828 */
[----:B------:R-:W-:-:S08]  /*2d180*/  NOP ;  /* 0x0000000000007918 */ /* 0x000fd00000000000 */
[----:B------:R0:W-:Y:S04]  /*2d190*/  STL.64 [R1+0xce0], R40 ;  /* 0x000ce02801007387 */ /* 0x0001e80000100a00 */
[----:B------:R-:W-:Y:S01]  /*2d1a0*/  STL.64 [R1+0xce8], R42 ;  /* 0x000ce82a01007387 */ /* 0x000fe20000100a00 */
[----:B0-----:R-:W-:-:S03]  /*2d1b0*/  IMAD.MOV.U32 R40, RZ, RZ, R35 ;  /* 0x000000ffff287224 */ /* 0x001fc600078e0023 */
[----:B------:R-:W2:Y:S04]  /*2d1c0*/  LDL.LU R35, [R1+0x2b10] ;  /* 0x002b100001237983 */ /* 0x000ea80000300800 */
[----:B------:R-:W-:Y:S01]  /*2d1d0*/  STL.64 [R1+0x2ac0], R24 ;  /* 0x002ac01801007387 */ /* 0x000fe20000100a00 */
[C---:B---3--:R-:W-:Y:S03]  /*2d1e0*/  HMMA.16816.F32.BF16 R36, R52.reuse, R20, R36 ;  /* 0x000000143424723c */ /* 0x048fe60000041824 */
[----:B----4-:R-:W-:Y:S04]  /*2d1f0*/  STL.64 [R1+0x2ab8], R22 ;  /* 0x002ab81601007387 */ /* 0x010fe80000100a00 */
[----:B------:R0:W-:Y:S02]  /*2d200*/  STL.64 [R1+0x2ab0], R20 ;  /* 0x002ab01401007387 */ /* 0x0001e40000100a00 */
[----:B0-----:R-:W-:-:S14]  /*2d210*/  HMMA.16816.F32.BF16 R20, R52, R16, R56 ;  /* 0x000000103414723c */ /* 0x001fdc0000041838 */
[----:B------:R-:W-:Y:S04]  /*2d220*/  STL.64 [R1+0xcd0], R36 ;  /* 0x000cd02401007387 */ /* 0x000fe80000100a00 */
[----:B------:R-:W-:Y:S04]  /*2d230*/  STL.64 [R1+0xcd8], R38 ;  /* 0x000cd82601007387 */ /* 0x000fe80000100a00 */
[----:B------:R-:W-:Y:S04]  /*2d240*/  STL.64 [R1+0x2aa8], R18 ;  /* 0x002aa81201007387 */ /* 0x000fe80000100a00 */
[----:B------:R0:W-:Y:S02]  /*2d250*/  STL.64 [R1+0x2aa0], R16 ;  /* 0x002aa01001007387 */ /* 0x0001e40000100a00 */
[C---:B0-----:R-:W-:Y:S02]  /*2d260*/  HMMA.16816.F32.BF16 R16, R52.reuse, R12, R44 ;  /* 0x0000000c3410723c */ /* 0x041fe4000004182c */
[----:B------:R0:W-:Y:S04]  /*2d270*/  STL.64 [R1+0xcc0], R20 ;  /* 0x000cc01401007387 */ /* 0x0001e80000100a00 */
[----:B------:R1:W-:Y:S04]  /*2d280*/  STL.64 [R1+0xcc8], R22 ;  /* 0x000cc81601007387 */ /* 0x0003e80000100a00 */
[----:B------:R-:W3:Y:S04]  /*2d290*/  LDL.LU.64 R56, [R1+0x280] ;  /* 0x0002800001387983 */ /* 0x000ee80000300a00 */
[----:B------:R-:W3:Y:S09]  /*2d2a0*/  LDL.LU.64 R58, [R1+0x288] ;  /* 0x00028800013a7983 */ /* 0x000ef20000300a00 */
[----:B------:R4:W-:Y:S04]  /*2d2b0*/  STL.64 [R1+0xcb0], R16 ;  /* 0x000cb01001007387 */ /* 0x0009e80000100a00 */
[----:B------:R4:W-:Y:S04]  /*2d2c0*/  STL.64 [R1+0xcb8], R18 ;  /* 0x000cb81201007387 */ /* 0x0009e80000100a00 */
[----:B------:R-:W2:Y:S04]  /*2d2d0*/  LDL.LU.64 R36, [R1+0x210] ;  /* 0x0002100001247983 */ /* 0x000ea80000300a00 */
[----:B------:R-:W2:Y:S04]  /*2d2e0*/  LDL.LU.64 R38, [R1+0x218] ;  /* 0x0002180001267983 */ /* 0x000ea80000300a00 */
[----:B------:R-:W2:Y:S04]  /*2d2f0*/  LDL.LU.64 R44, [R1+0xa20] ;  /* 0x000a2000012c7983 */ /* 0x000ea80000300a00 */
[----:B------:R-:W2:Y:S04]  /*2d300*/  LDL.LU.64 R46, [R1+0xa28] ;  /* 0x000a2800012e7983 */ /* 0x000ea80000300a00 */
[----:B0-----:R-:W2:Y:S04]  /*2d310*/  LDL.LU.64 R20, [R1+0xa00] ;  /* 0x000a000001147983 */ /* 0x001ea80000300a00 */
[----:B-1----:R-:W2:Y:S04]  /*2d320*/  LDL.LU.64 R22, [R1+0xa08] ;  /* 0x000a080001167983 */ /* 0x002ea80000300a00 */
[----:B----4-:R-:W4:Y:S04]  /*2d330*/  LDL.LU.64 R16, [R1+0x9f0] ;  /* 0x0009f00001107983 */ /* 0x010f280000300a00 */
[----:B------:R-:W4:Y:S04]  /*2d340*/  LDL.LU.64 R18, [R1+0x9f8] ;  /* 0x0009f80001127983 */ /* 0x000f280000300a00 */
[----:B------:R-:W-:Y:S04]  /*2d350*/  STL.64 [R1+0x2a98], R14 ;  /* 0x002a980e01007387 */ /* 0x000fe80000100a00 */
[----:B------:R0:W-:Y:S04]  /*2d360*/  STL.64 [R1+0x2a90], R12 ;  /* 0x002a900c01007387 */ /* 0x0001e80000100a00 */
[----:B0-----:R-:W3:Y:S04]  /*2d370*/  LDL.LU.64 R12, [R1+0xca0] ;  /* 0x000ca000010c7983 */ /* 0x001ee80000300a00 */
[----:B------:R-:W3:Y:S02]  /*2d380*/  LDL.LU.64 R14, [R1+0xca8] ;  /* 0x000ca800010e7983 */ /* 0x000ee40000300a00 */
[C---:B---3--:R-:W-:Y:S06]  /*2d390*/  HMMA.16816.F32.BF16 R12, R52.reuse, R4, R12 ;  /* 0x00000004340c723c */ /* 0x048fec000004180c */
[----:B------:R-:W-:-:S15]  /*2d3a0*/  HMMA.16816.F32.BF16 R52, R52, R8, R56 ;  /* 0x000000083434723c */ /* 0x000fde0000041838 */
[----:B------:R-:W-:-:S02]  /*2d3b0*/  NOP ;  /* 0x0000000000007918 */ /* 0x000fc40000000000 */
[----:B------:R0:W-:Y:S04]  /*2d3c0*/  STL.64 [R1+0xca0], R12 ;  /* 0x000ca00c01007387 */ /* 0x0001e80000100a00 */
[----:B------:R1:W-:Y:S04]  /*2d3d0*/  STL.64 [R1+0xca8], R14 ;  /* 0x000ca80e01007387 */ /* 0x0003e80000100a00 */
[----:B0-----:R-:W3:Y:S04]  /*2d3e0*/  LDL.LU.64 R12, [R1+0x9e0] ;  /* 0x0009e000010c7983 */ /* 0x001ee80000300a00 */
[----:B-1----:R-:W3:Y:S04]  /*2d3f0*/  LDL.LU.64 R14, [R1+0x9e8] ;  /* 0x0009e800010e7983 */ /* 0x002ee80000300a00 */
[----:B------:R-:W-:Y:S04]  /*2d400*/  STL.64 [R1+0x2a88], R6 ;  /* 0x002a880601007387 */ /* 0x000fe80000100a00 */
[----:B------:R-:W-:Y:S04]  /*2d410*/  STL.64 [R1+0x2a80], R4 ;  /* 0x002a800401007387 */ /* 0x000fe80000100a00 */
[----:B------:R-:W2:Y:S04]  /*2d420*/  LDL.LU.64 R58, [R1+0x2b08] ;  /* 0x002b0800013a7983 */ /* 0x000ea80000300a00 */
[----:B------:R-:W2:Y:S04]  /*2d430*/  LDL.LU.64 R56, [R1+0x2b00] ;  /* 0x002b000001387983 */ /* 0x000ea80000300a00 */
[----:B------:R0:W-:Y:S04]  /*2d440*/  STL.64 [R1+0x280], R52 ;  /* 0x0002803401007387 */ /* 0x0001e80000100a00 */
[----:B------:R1:W-:Y:S04]  /*2d450*/  STL.64 [R1+0x288], R54 ;  /* 0x0002883601007387 */ /* 0x0003e80000100a00 */
[----:B0-----:R-:W4:Y:S04]  /*2d460*/  LDL.LU.64 R52, [R1+0x200] ;  /* 0x0002000001347983 */ /* 0x001f280000300a00 */
[----:B-1----:R-:W4:Y:S01]  /*2d470*/  LDL.LU.64 R54, [R1+0x208] ;  /* 0x0002080001367983 */ /* 0x002f220000300a00 */
[----:B------:R-:W-:-:S02]  /*2d480*/  IMAD.MOV.U32 R4, RZ, RZ, R27 ;  /* 0x000000ffff047224 */ /* 0x000fc400078e001b */
[----:B------:R-:W-:Y:S02]  /*2d490*/  IMAD.MOV.U32 R5, RZ, RZ, R26 ;  /* 0x000000ffff057224 */ /* 0x000fe400078e001a */
[----:B------:R-:W-:Y:S02]  /*2d4a0*/  IMAD.MOV.U32 R41, RZ, RZ, R60 ;  /* 0x000000ffff297224 */ /* 0x000fe400078e003c */
[----:B------:R-:W-:Y:S02]  /*2d4b0*/  IMAD.MOV.U32 R48, RZ, RZ, R51 ;  /* 0x000000ffff307224 */ /* 0x000fe400078e0033 */
[----:B------:R-:W-:-:S03]  /*2d4c0*/  IMAD.MOV.U32 R49, RZ, RZ, R50 ;  /* 0x000000ffff317224 */ /* 0x000fc600078e0032 */
[C---:B--2---:R-:W-:Y:S06]  /*2d4d0*/  HMMA.16816.F32.BF16 R40, R56.reuse, R40, R36 ;  /* 0x000000283828723c */ /* 0x044fec0000041824 */
[C---:B----4-:R-:W-:Y:S01]  /*2d4e0*/  HMMA.16816.F32.BF16 R4, R56.reuse, R4, R52 ;  /* 0x000000043804723c */ /* 0x050fe20000041834 */
[----:B------:R-:W0:Y:S05]  /*2d4f0*/  LDSM.16.MT88.4 R52, [R3+UR5+0x180] ;  /* 0x000180050334783b */ /* 0x000e2a0008004200 */
[----:B------:R-:W-:Y:S01]  /*2d500*/  HMMA.16816.F32.BF16 R48, R56, R48, R44 ;  /* 0x000000303830723c */ /* 0x000fe2000004182c */
[----:B------:R-:W2:Y:S04]  /*2d510*/  LDL.LU.64 R38, [R1+0x2af8] ;  /* 0x002af80001267983 */ /* 0x000ea80000300a00 */
[----:B------:R-:W4:Y:S06]  /*2d520*/  LDL.LU.64 R36, [R1+0x2af0] ;  /* 0x002af00001247983 */ /* 0x000f2c0000300a00 */
[----:B------:R-:W-:Y:S04]  /*2d530*/  STL.64 [R1+0x210], R40 ;  /* 0x0002102801007387 */ /* 0x000fe80000100a00 */
[----:B------:R1:W-:Y:S04]  /*2d540*/  STL.64 [R1+0x218], R42 ;  /* 0x0002182a01007387 */ /* 0x0003e80000100a00 */
[----:B-1----:R-:W2:Y:S04]  /*2d550*/  LDL.LU.64 R42, [R1+0x2ae8] ;  /* 0x002ae800012a7983 */ /* 0x002ea80000300a00 */
[----:B------:R-:W3:Y:S04]  /*2d560*/  LDL.LU.64 R40, [R1+0x2ae0] ;  /* 0x002ae00001287983 */ /* 0x000ee80000300a00 */
[----:B------:R1:W-:Y:S04]  /*2d570*/  STL.64 [R1+0x200], R4 ;  /* 0x0002000401007387 */ /* 0x0003e80000100a00 */
[----:B------:R0:W-:Y:S04]  /*2d580*/  STL.64 [R1+0x208], R6 ;  /* 0x0002080601007387 */ /* 0x0001e80000100a00 */
[----:B-1----:R-:W4:Y:S04]  /*2d590*/  LDL.LU.64 R4, [R1+0x9d0] ;  /* 0x0009d00001047983 */ /* 0x002f280000300a00 */
[----:B0-----:R-:W4:Y:S04]  /*2d5a0*/  LDL.LU.64 R6, [R1+0x9d8] ;  /* 0x0009d80001067983 */ /* 0x001f280000300a00 */
[----:B------:R-:W-:Y:S04]  /*2d5b0*/  STL.64 [R1+0x2a08], R54 ;  /* 0x002a083601007387 */ /* 0x000fe80000100a00 */
[----:B------:R0:W-:Y:S04]  /*2d5c0*/  STL.64 [R1+0x2a00], R52 ;  /* 0x002a003401007387 */ /* 0x0001e80000100a00 */
[----:B0-----:R-:W2:Y:S04]  /*2d5d0*/  LDL.LU.64 R52, [R1+0xa10] ;  /* 0x000a100001347983 */ /* 0x001ea80000300a00 */
[----:B------:R-:W2:Y:S04]  /*2d5e0*/  LDL.LU.64 R54, [R1+0xa18] ;  /* 0x000a180001367983 */ /* 0x000ea80000300a00 */
[----:B------:R-:W4:Y:S04]  /*2d5f0*/  LDL.LU.64 R46, [R1+0x2ad8] ;  /* 0x002ad800012e7983 */ /* 0x000f280000300a00 */
[----:B------:R-:W4:Y:S04]  /*2d600*/  LDL.LU.64 R44, [R1+0x2ad0] ;  /* 0x002ad000012c7983 */ /* 0x000f280000300a00 */
[----:B------:R0:W-:Y:S04]  /*2d610*/  STL.64 [R1+0xa20], R48 ;  /* 0x000a203001007387 */ /* 0x0001e80000100a00 */
[----:B------:R-:W-:Y:S04]  /*2d620*/  STL.64 [R1+0xa28], R50 ;  /* 0x000a283201007387 */ /* 0x000fe80000100a00 */
[----:B0-----:R-:W4:Y:S01]  /*2d630*/  LDL.LU.64 R48, [R1+0x2ac8] ;  /* 0x002ac80001307983 */ /* 0x001f220000300a00 */
[----:B------:R-:W-:-:S02]  /*2d640*/  IMAD.MOV.U32 R24, RZ, RZ, R31 ;  /* 0x000000ffff187224 */ /* 0x000fc400078e001f */
[----:B------:R-:W-:Y:S01]  /*2d650*/  IMAD.MOV.U32 R25, RZ, RZ, R30 ;  /* 0x000000ffff197224 */ /* 0x000fe200078e001e */
[C---:B---3--:R-:W-:Y:S06]  /*2d660*/  HMMA.16816.F32.BF16 R12, R56.reuse, R40, R12 ;  /* 0x00000028380c723c */ /* 0x048fec000004180c */
[C---:B--2---:R-:W-:Y:S06]  /*2d670*/  HMMA.16816.F32.BF16 R24, R56.reuse, R24, R52 ;  /* 0x000000183818723c */ /* 0x044fec0000041834 */
[C---:B----4-:R-:W-:Y:S06]  /*2d680*/  HMMA.16816.F32.BF16 R16, R56.reuse, R44, R16 ;  /* 0x0000002c3810723c */ /* 0x050fec0000041810 */
[C---:B------:R-:W-:Y:S11]  /*2d690*/  HMMA.16816.F32.BF16 R20, R56.reuse, R48, R20 ;  /* 0x000000303814723c */ /* 0x040ff60000041814 */
        /* <DEDUP_REMOVED lines=9> */
[----:B------:R0:W-:Y:S04]  /*2d730*/  STL.64 [R1+0x2a38], R40 ;  /* 0x002a382801007387 */ /* 0x0001e80000100a00 */
[----:B------:R-:W-:Y:S04]  /*2d740*/  STL.64 [R1+0x9e0], R12 ;  /* 0x0009e00c01007387 */ /* 0x000fe80000100a00 */
[----:B------:R-:W-:Y:S04]  /*2d750*/  STL.64 [R1+0x9e8], R14 ;  /* 0x0009e80e01007387 */ /* 0x000fe80000100a00 */
[----:B0-----:R-:W2:Y:S04]  /*2d760*/  LDL.LU.64 R40, [R1+0x50] ;  /* 0x0000500001287983 */ /* 0x001ea80000300a00 */
[----:B------:R-:W3:Y:S01]  /*2d770*/  LDL.LU.64 R44, [R1+0x10] ;  /* 0x00001000012c7983 */ /* 0x000ee20000300a00 */
[C---:B------:R-:W-:Y:S03]  /*2d780*/  HMMA.16816.F32.BF16 R4, R56.reuse, R36, R4 ;  /* 0x000000243804723c */ /* 0x040fe60000041804 */
[----:B---3--:R0:W-:Y:S04]  /*2d790*/  STL.64 [R1+0x2a48], R44 ;  /* 0x002a482c01007387 */ /* 0x0081e80000100a00 */
[----:B0-----:R-:W3:Y:S04]  /*2d7a0*/  LDL.LU.64 R44, [R1+0x20] ;  /* 0x00002000012c7983 */ /* 0x001ee80000300a00 */
[----:B---3--:R0:W-:Y:S04]  /*2d7b0*/  STL.64 [R1+0x2a60], R44 ;  /* 0x002a602c01007387 */ /* 0x0081e80000100a00 */
[----:B0-----:R-:W3:Y:S04]  /*2d7c0*/  LDL.LU.64 R44, [R1+0x40] ;  /* 0x00004000012c7983 */ /* 0x001ee80000300a00 */
[----:B------:R-:W4:Y:S04]  /*2d7d0*/  LDL.LU.64 R24, [R1+0x9b0] ;  /* 0x0009b00001187983 */ /* 0x000f280000300a00 */
[----:B------:R-:W4:Y:S04]  /*2d7e0*/  LDL.LU.64 R26, [R1+0x9b8] ;  /* 0x0009b800011a7983 */ /* 0x000f280000300a00 */
        /* <DEDUP_REMOVED lines=12> */
[----:B------:R-:W3:Y:S04]  /*2d8b0*/  LDL.LU.64 R52, [R1+0x150] ;  /* 0x0001500001347983 */ /* 0x000ee80000300a00 */
[----:B------:R-:W3:Y:S04]  /*2d8c0*/  LDL.LU.64 R54, [R1+0x158] ;  /* 0x0001580001367983 */ /* 0x000ee80000300a00 */
[----:B------:R-:W-:Y:S04]  /*2d8d0*/  STL.64 [R1+0x2a20], R38 ;  /* 0x002a202601007387 */ /* 0x000fe80000100a00 */
[----:B------:R0:W-:Y:S04]  /*2d8e0*/  STL.64 [R1+0x2a18], R36 ;  /* 0x002a182401007387 */ /* 0x0001e80000100a00 */
[----:B0-----:R-:W4:Y:S04]  /*2d8f0*/  LDL.LU.64 R36, [R1+0x30] ;  /* 0x0000300001247983 */ /* 0x001f280000300a00 */
[----:B----4-:R0:W-:Y:S04]  /*2d900*/  STL.64 [R1+0x2a68], R36 ;  /* 0x002a682401007387 */ /* 0x0101e80000100a00 */
[----:B0-----:R-:W4:Y:S04]  /*2d910*/  LDL.LU.64 R36, [R1+0x9c0] ;  /* 0x0009c00001247983 */ /* 0x001f280000300a00 */
[----:B------:R-:W4:Y:S01]  /*2d920*/  LDL.LU.64 R38, [R1+0x9c8] ;  /* 0x0009c80001267983 */ /* 0x000f220000300a00 */
[C---:B------:R-:W-:Y:S06]  /*2d930*/  HMMA.16816.F32.BF16 R24, R56.reuse, R28, R24 ;  /* 0x0000001c3818723c */ /* 0x040fec0000041818 */
[----:B----4-:R-:W-:-:S15]  /*2d940*/  HMMA.16816.F32.BF16 R36, R56, R32, R36 ;  /* 0x000000203824723c */ /* 0x010fde0000041824 */
[----:B------:R-:W-:-:S08]  /*2d950*/  NOP ;  /* 0x0000000000007918 */ /* 0x000fd00000000000 */
[----:B------:R0:W-:Y:S04]  /*2d960*/  STL.64 [R1+0x9c0], R36 ;  /* 0x0009c02401007387 */ /* 0x0001e80000100a00 */
[----:B------:R1:W-:Y:S04]  /*2d970*/  STL.64 [R1+0x9c8], R38 ;  /* 0x0009c82601007387 */ /* 0x0003e80000100a00 */
[----:B0-----:R-:W4:Y:S04]  /*2d980*/  LDL.LU.64 R36, [R1+0x140] ;  /* 0x0001400001247983 */ /* 0x001f280000300a00 */
[----:B-1----:R-:W4:Y:S04]  /*2d990*/  LDL.LU.64 R38, [R1+0x148] ;  /* 0x0001480001267983 */ /* 0x002f280000300a00 */
[----:B------:R-:W-:Y:S04]  /*2d9a0*/  STL.64 [R1+0x2a58], R34 ;  /* 0x002a582201007387 */ /* 0x000fe80000100a00 */
[----:B------:R0:W-:Y:S04]  /*2d9b0*/  STL.64 [R1+0x2a50], R32 ;  /* 0x002a502001007387 */ /* 0x0001e80000100a00 */
[----:B0-----:R-:W4:Y:S04]  /*2d9c0*/  LDL.LU.64 R32, [R1+0x1f0] ;  /* 0x0001f00001207983 */ /* 0x001f280000300a00 */
[----:B------:R-:W4:Y:S04]  /*2d9d0*/  LDL.LU.64 R34, [R1+0x1f8] ;  /* 0x0001f80001227983 */ /* 0x000f280000300a00 */
        /* <DEDUP_REMOVED lines=32> */
[----:B------:R-:W3:Y:S01]  /*2dbe0*/  LDL.LU.64 R48, [R1+0x2a70] ;  /* 0x002a700001307983 */ /* 0x000ee20000300a00 */
[----:B------:R-:W-:Y:S03]  /*2dbf0*/  HMMA.16816.F32.BF16 R32, R56, R8, R32 ;  /* 0x000000083820723c */ /* 0x000fe60000041820 */
[----:B------:R-:W4:Y:S04]  /*2dc00*/  LDL.LU.64 R56, [R1+0x130] ;  /* 0x0001300001387983 */ /* 0x000f280000300a00 */
[----:B------:R-:W4:-:S15]  /*2dc10*/  LDL.LU.64 R58, [R1+0x138] ;  /* 0x00013800013a7983 */ /* 0x000f1e0000300a00 */
[----:B------:R-:W-:-:S01]  /*2dc20*/  NOP ;  /* 0x0000000000007918 */ /* 0x000fc20000000000 */
[----:B------:R-:W-:Y:S04]  /*2dc30*/  STL.64 [R1+0x1f0], R32 ;  /* 0x0001f02001007387 */ /* 0x000fe80000100a00 */
[----:B------:R3:W-:Y:S02]  /*2dc40*/  STL.64 [R1+0x1f8], R34 ;  /* 0x0001f82201007387 */ /* 0x0007e40000100a00 */
[C---:B---3--:R-:W-:Y:S06]  /*2dc50*/  HMMA.16816.F32.BF16 R32, R48.reuse, R40, R52 ;  /* 0x000000283020723c */ /* 0x048fec0000041834 */
[----:B------:R-:W-:Y:S01]  /*2dc60*/  HMMA.16816.F32.BF16 R36, R48, R44, R36 ;  /* 0x0000002c3024723c */ /* 0x000fe20000041824 */
[----:B------:R-:W-:-:S02]  /*2dc70*/  IMAD.MOV.U32 R53, RZ, RZ, R40 ;  /* 0x000000ffff357224 */ /* 0x000fc400078e0028 */
[----:B------:R-:W-:-:S14]  /*2dc80*/  IMAD.MOV.U32 R52, RZ, RZ, R41 ;  /* 0x000000ffff347224 */ /* 0x000fdc00078e0029 */
[----:B------:R0:W-:Y:S04]  /*2dc90*/  STL.64 [R1+0x150], R32 ;  /* 0x0001502001007387 */ /* 0x0001e80000100a00 */
[----:B------:R1:W-:Y:S04]  /*2dca0*/  STL.64 [R1+0x158], R34 ;  /* 0x0001582201007387 */ /* 0x0003e80000100a00 */
[----:B0-----:R-:W3:Y:S04]  /*2dcb0*/  LDL.LU.64 R32, [R1+0x6e0] ;  /* 0x0006e00001207983 */ /* 0x001ee80000300a00 */
[----:B-1----:R-:W3:Y:S04]  /*2dcc0*/  LDL.LU.64 R34, [R1+0x6e8] ;  /* 0x0006e80001227983 */ /* 0x002ee80000300a00 */
[----:B------:R-:W2:Y:S04]  /*2dcd0*/  LDL.LU.64 R40, [R1+0x6d0] ;  /* 0x0006d00001287983 */ /* 0x000ea80000300a00 */
[----:B------:R-:W2:Y:S04]  /*2dce0*/  LDL.LU.64 R42, [R1+0x6d8] ;  /* 0x0006d800012a7983 */ /* 0x000ea80000300a00 */
[----:B------:R0:W-:Y:S04]  /*2dcf0*/  STL.64 [R1+0x140], R36 ;  /* 0x0001402401007387 */ /* 0x0001e80000100a00 */
[----:B------:R1:W-:Y:S04]  /*2dd00*/  STL.64 [R1+0x148], R38 ;  /* 0x0001482601007387 */ /* 0x0003e80000100a00 */
[----:B0-----:R-:W4:Y:S01]  /*2dd10*/  LDL.LU.64 R36, [R1+0x2a68] ;  /* 0x002a680001247983 */ /* 0x001f220000300a00 */
[----:B------:R-:W-:-:S02]  /*2dd20*/  IMAD.MOV.U32 R55, RZ, RZ, R44 ;  /* 0x000000ffff377224 */ /* 0x000fc400078e002c */
[----:B------:R-:W-:Y:S02]  /*2dd30*/  IMAD.MOV.U32 R54, RZ, RZ, R45 ;  /* 0x000000ffff367224 */ /* 0x000fe400078e002d */
[----:B------:R-:W3:Y:S01]  /*2dd40*/  LDL.LU.64 R44, [R1+0x2a60] ;  /* 0x002a6000012c7983 */ /* 0x000ee20000300a00 */
[----:B----4-:R-:W-:-:S15]  /*2dd50*/  HMMA.16816.F32.BF16 R56, R48, R36, R56 ;  /* 0x000000243038723c */ /* 0x010fde0000041838 */
[----:B------:R-:W-:-:S08]  /*2dd60*/  NOP ;  /* 0x0000000000007918 */ /* 0x000fd00000000000 */
[----:B------:R-:W-:Y:S04]  /*2dd70*/  STL.64 [R1+0x130], R56 ;  /* 0x0001303801007387 */ /* 0x000fe80000100a00 */
[----:B------:R-:W-:Y:S04]  /*2dd80*/  STL.64 [R1+0x138], R58 ;  /* 0x0001383a01007387 */ /* 0x000fe80000100a00 */
[----:B------:R-:W0:Y:S01]  /*2dd90*/  LDSM.16.MT88.4 R56, [R61+UR5+0x2000] ;  /* 0x002000053d38783b */ /* 0x000e220008004200 */
[----:B---3--:R-:W-:Y:S01]  /*2dda0*/  HMMA.16816.F32.BF16 R32, R48, R44, R32 ;  /* 0x0000002c3020723c */ /* 0x008fe20000041820 */
[----:B------:R-:W-:-:S02]  /*2ddb0*/  IMAD.MOV.U32 R3, RZ, RZ, R36 ;  /* 0x000000ffff037224 */ /* 0x000fc400078e0024 */
[----:B------:R-:W-:Y:S02]  /*2ddc0*/  IMAD.MOV.U32 R60, RZ, RZ, R37 ;  /* 0x000000ffff3c7224 */ /* 0x000fe400078e0025 */
[----:B------:R-:W3:Y:S04]  /*2ddd0*/  LDL.LU.64 R36, [R1+0x6b0] ;  /* 0x0006b00001247983 */ /* 0x000ee80000300a00 */
[----:B-1----:R-:W3:Y:S01]  /*2dde0*/  LDL.LU.64 R38, [R1+0x6b8] ;  /* 0x0006b80001267983 */ /* 0x002ee20000300a00 */
[----:B------:R-:W-:Y:S02]  /*2ddf0*/  IMAD.MOV.U32 R30, RZ, RZ, R44 ;  /* 0x000000ffff1e7224 */ /* 0x000fe400078e002c */
[----:B------:R-:W-:Y:S01]  /*2de00*/  IMAD.MOV.U32 R31, RZ, RZ, R45 ;  /* 0x000000ffff1f7224 */ /* 0x000fe200078e002d */
[----:B0-----:R-:W-:Y:S04]  /*2de10*/  STL.64 [R1+0x2948], R58 ;  /* 0x0029483a01007387 */ /* 0x001fe80000100a00 */
[----:B------:R0:W-:Y:S04]  /*2de20*/  STL.64 [R1+0x2940], R56 ;  /* 0x0029403801007387 */ /* 0x0001e80000100a00 */
[----:B0-----:R-:W4:Y:S04]  /*2de30*/  LDL.LU.64 R56, [R1+0x6c0] ;  /* 0x0006c00001387983 */ /* 0x001f280000300a00 */
[----:B------:R-:W4:Y:S04]  /*2de40*/  LDL.LU.64 R58, [R1+0x6c8] ;  /* 0x0006c800013a7983 */ /* 0x000f280000300a00 */
[----:B------:R-:W-:Y:S04]  /*2de50*/  STL.64 [R1+0x6e0], R32 ;  /* 0x0006e02001007387 */ /* 0x000fe80000100a00 */
[----:B------:R0:W-:Y:S04]  /*2de60*/  STL.64 [R1+0x6e8], R34 ;  /* 0x0006e82201007387 */ /* 0x0001e80000100a00 */
[----:B0-----:R-:W3:Y:S04]  /*2de70*/  LDL.LU.64 R34, [R1+0x2a58] ;  /* 0x002a580001227983 */ /* 0x001ee80000300a00 */
[----:B------:R-:W3:Y:S04]  /*2de80*/  LDL.LU.64 R32, [R1+0x2a50] ;  /* 0x002a500001207983 */ /* 0x000ee80000300a00 */
[----:B------:R-:W2:Y:S02]  /*2de90*/  LDL.LU.64 R44, [R1+0x2a48] ;  /* 0x002a4800012c7983 */ /* 0x000ea40000300a00 */
[----:B--2---:R-:W-:Y:S06]  /*2dea0*/  HMMA.16816.F32.BF16 R40, R48, R44, R40 ;  /* 0x0000002c3028723c */ /* 0x004fec0000041828 */
[----:B------:R-:W-:-:S02]  /*2deb0*/  IMAD.MOV.U32 R26, RZ, RZ, R44 ;  /* 0x000000ffff1a7224 */ /* 0x000fc400078e002c */
[----:B------:R-:W-:-:S15]  /*2dec0*/  IMAD.MOV.U32 R27, RZ, RZ, R45 ;  /* 0x000000ffff1b7224 */ /* 0x000fde00078e002d */
[----:B------:R-:W-:Y:S04]  /*2ded0*/  STL.64 [R1+0x6d0], R40 ;  /* 0x0006d02801007387 */ /* 0x000fe80000100a00 */
[----:B------:R0:W-:Y:S04]  /*2dee0*/  STL.64 [R1+0x6d8], R42 ;  /* 0x0006d82a01007387 */ /* 0x0001e80000100a00 */
[----:B0-----:R-:W2:Y:S04]  /*2def0*/  LDL.LU.64 R42, [R1+0x2a40] ;  /* 0x002a4000012a7983 */ /* 0x001ea80000300a00 */
[----:B------:R-:W3:Y:S04]  /*2df00*/  LDL.LU.64 R40, [R1+0x2a38] ;  /* 0x002a380001287983 */ /* 0x000ee80000300a00 */
[----:B------:R-:W2:Y:S04]  /*2df10*/  LDL.LU.64 R46, [R1+0x2a30] ;  /* 0x002a3000012e7983 */ /* 0x000ea80000300a00 */
[----:B------:R-:W4:Y:S02]  /*2df20*/  LDL.LU.64 R44, [R1+0x2a28] ;  /* 0x002a2800012c7983 */ /* 0x000f240000300a00 */
[C---:B----4-:R-:W-:Y:S06]  /*2df30*/  HMMA.16816.F32.BF16 R56, R48.reuse, R44, R56 ;  /* 0x0000002c3038723c */ /* 0x050fec0000041838 */
[----:B---3--:R-:W-:-:S15]  /*2df40*/  HMMA.16816.F32.BF16 R36, R48, R40, R36 ;  /* 0x000000283024723c */ /* 0x008fde0000041824 */
[----:B------:R-:W-:-:S02]  /*2df50*/  NOP ;  /* 0x0000000000007918 */ /* 0x000fc40000000000 */
[----:B------:R0:W-:Y:S04]  /*2df60*/  STL.64 [R1+0x6c0], R56 ;  /* 0x0006c03801007387 */ /* 0x0001e80000100a00 */
[----:B------:R1:W-:Y:S04]  /*2df70*/  STL.64 [R1+0x6c8], R58 ;  /* 0x0006c83a01007387 */ /* 0x0003e80000100a00 */
[----:B0-----:R-:W3:Y:S04]  /*2df80*/  LDL.LU.64 R56, [R1+0x680] ;  /* 0x0006800001387983 */ /* 0x001ee80000300a00 */
[----:B-1----:R-:W3:Y:S04]  /*2df90*/  LDL.LU.64 R58, [R1+0x688] ;  /* 0x00068800013a7983 */ /* 0x002ee80000300a00 */
[----:B--2---:R-:W-:Y:S04]  /*2dfa0*/  STL.64 [R1+0x2988], R46 ;  /* 0x0029882e01007387 */ /* 0x004fe80000100a00 */
[----:B------:R0:W-:Y:S04]  /*2dfb0*/  STL.64 [R1+0x2980], R44 ;  /* 0x0029802c01007387 */ /* 0x0001e80000100a00 */
[----:B0-----:R-:W2:Y:S04]  /*2dfc0*/  LDL.LU.64 R44, [R1+0x6a0] ;  /* 0x0006a000012c7983 */ /* 0x001ea80000300a00 */
[----:B------:R-:W2:Y:S04]  /*2dfd0*/  LDL.LU.64 R46, [R1+0x6a8] ;  /* 0x0006a800012e7983 */ /* 0x000ea80000300a00 */
[----:B------:R-:W-:Y:S04]  /*2dfe0*/  STL.64 [R1+0x6b0], R36 ;  /* 0x0006b02401007387 */ /* 0x000fe80000100a00 */
[----:B------:R0:W-:Y:S04]  /*2dff0*/  STL.64 [R1+0x6b8], R38 ;  /* 0x0006b82601007387 */ /* 0x0001e80000100a00 */
[----:B0-----:R-:W4:Y:S04]  /*2e000*/  LDL.LU.64 R38, [R1+0x2a20] ;  /* 0x002a200001267983 */ /* 0x001f280000300a00 */
[----:B------:R-:W2:Y:S04]  /*2e010*/  LDL.LU.64 R36, [R1+0x2a18] ;  /* 0x002a180001247983 */ /* 0x000ea80000300a00 */
[----:B------:R-:W-:Y:S04]  /*2e020*/  STL.64 [R1+0x2978], R42 ;  /* 0x0029782a01007387 */ /* 0x000fe80000100a00 */
[----:B------:R0:W-:Y:S04]  /*2e030*/  STL.64 [R1+0x2970], R40 ;  /* 0x0029702801007387 */ /* 0x0001e80000100a00 */
[----:B0-----:R-:W3:Y:S04]  /*2e040*/  LDL.LU.64 R40, [R1+0x690] ;  /* 0x0006900001287983 */ /* 0x001ee80000300a00 */
[----:B------:R-:W3:Y:S01]  /*2e050*/  LDL.LU.64 R42, [R1+0x698] ;  /* 0x00069800012a7983 */ /* 0x000ee20000300a00 */
[----:B--2---:R-:W-:-:S15]  /*2e060*/  HMMA.16816.F32.BF16 R44, R48, R36, R44 ;  /* 0x00000024302c723c */ /* 0x004fde000004182c */
[----:B------:R-:W-:-:S08]  /*2e070*/  NOP ;  /* 0x0000000000007918 */ /* 0x000fd00000000000 */
[----:B------:R0:W-:Y:S04]  /*2e080*/  STL.64 [R1+0x6a0], R44 ;  /* 0x0006a02c01007387 */ /* 0x0001e80000100a00 */
[----:B------:R1:W-:Y:S04]  /*2e090*/  STL.64 [R1+0x6a8], R46 ;  /* 0x0006a82e01007387 */ /* 0x0003e80000100a00 */
[----:B0-----:R-:W2:Y:S04]  /*2e0a0*/  LDL.LU.64 R44, [R1+0x670] ;  /* 0x00067000012c7983 */ /* 0x001ea80000300a00 */
[----:B-1----:R-:W2:Y:S04]  /*2e0b0*/  LDL.LU.64 R46, [R1+0x678] ;  /* 0x00067800012e7983 */ /* 0x002ea80000300a00 */
[----:B----4-:R-:W-:Y:S04]  /*2e0c0*/  STL.64 [R1+0x2968], R38 ;  /* 0x0029682601007387 */ /* 0x010fe80000100a00 */
[----:B------:R3:W-:Y:S02]  /*2e0d0*/  STL.64 [R1+0x2960], R36 ;  /* 0x0029602401007387 */ /* 0x0007e40000100a00 */
[----:B---3--:R-:W-:Y:S02]  /*2e0e0*/  HMMA.16816.F32.BF16 R36, R48, R32, R40 ;  /* 0x000000203024723c */ /* 0x008fe40000041828 */
[----:B------:R-:W-:Y:S04]  /*2e0f0*/  STL.64 [R1+0x2998], R34 ;  /* 0x0029982201007387 */ /* 0x000fe80000100a00 */
[----:B------:R0:W-:Y:S02]  /*2e100*/  STL.64 [R1+0x2990], R32 ;  /* 0x0029902001007387 */ /* 0x0001e40000100a00 */
[----:B0-----:R-:W-:-:S02]  /*2e110*/  IMAD.MOV.U32 R32, RZ, RZ, R30 ;  /* 0x000000ffff207224 */ /* 0x001fc400078e001e */
[----:B------:R-:W-:-:S13]  /*2e120*/  IMAD.MOV.U32 R33, RZ, RZ, R31 ;  /* 0x000000ffff217224 */ /* 0x000fda00078e001f */
[----:B------:R-:W-:Y:S04]  /*2e130*/  STL.64 [R1+0x690], R36 ;  /* 0x0006902401007387 */ /* 0x000fe80000100a00 */
[----:B------:R-:W-:Y:S04]  /*2e140*/  STL.64 [R1+0x698], R38 ;  /* 0x0006982601007387 */ /* 0x000fe80000100a00 */
[----:B------:R-:W3:Y:S04]  /*2e150*/  LDL.LU R30, [R1+0x2a14] ;  /* 0x002a1400011e7983 */ /* 0x000ee80000300800 */
[----:B------:R-:W3:Y:S04]  /*2e160*/  LDL.LU R31, [R1+0x2a10] ;  /* 0x002a1000011f7983 */ /* 0x000ee80000300800 */
[----:B------:R0:W-:Y:S04]  /*2e170*/  STL.64 [R1+0x29b8], R32 ;  /* 0x0029b82001007387 */ /* 0x0001e80000100a00 */
[----:B------:R-:W4:Y:S04]  /*2e180*/  LDL.LU.64 R40, [R1+0x660] ;  /* 0x0006600001287983 */ /* 0x000f280000300a00 */
[----:B------:R-:W4:Y:S01]  /*2e190*/  LDL.LU.64 R42, [R1+0x668] ;  /* 0x00066800012a7983 */ /* 0x000f220000300a00 */
[----:B0-----:R-:W-:-:S15]  /*2e1a0*/  HMMA.16816.F32.BF16 R32, R48, R28, R56 ;  /* 0x0000001c3020723c */ /* 0x001fde0000041838 */
[----:B------:R-:W-:-:S08]  /*2e1b0*/  NOP ;  /* 0x0000000000007918 */ /* 0x000fd00000000000 */
[----:B------:R0:W-:Y:S04]  /*2e1c0*/  STL.64 [R1+0x680], R32 ;  /* 0x0006802001007387 */ /* 0x0001e80000100a00 */
[----:B------:R1:W-:Y:S04]  /*2e1d0*/  STL.64 [R1+0x688], R34 ;  /* 0x0006882201007387 */ /* 0x0003e80000100a00 */
[----:B------:R-:W3:Y:S04]  /*2e1e0*/  LDL.LU.64 R36, [R1+0x650] ;  /* 0x0006500001247983 */ /* 0x000ee80000300a00 */
[----:B------:R-:W3:Y:S04]  /*2e1f0*/  LDL.LU.64 R38, [R1+0x658] ;  /* 0x0006580001267983 */ /* 0x000ee80000300a00 */
[----:B0-----:R-:W3:Y:S04]  /*2e200*/  LDL.LU.64 R32, [R1+0x640] ;  /* 0x0006400001207983 */ /* 0x001ee80000300a00 */
[----:B-1----:R-:W3:Y:S01]  /*2e210*/  LDL.LU.64 R34, [R1+0x648] ;  /* 0x0006480001227983 */ /* 0x002ee20000300a00 */
[C---:B--2---:R-:W-:Y:S06]  /*2e220*/  HMMA.16816.F32.BF16 R44, R48.reuse, R24, R44 ;  /* 0x00000018302c723c */ /* 0x044fec000004182c */
[----:B----4-:R-:W-:Y:S01]  /*2e230*/  HMMA.16816.F32.BF16 R40, R48, R20, R40 ;  /* 0x000000143028723c */ /* 0x010fe20000041828 */
[----:B---3--:R-:W-:Y:S04]  /*2e240*/  STL.64 [R1+0x29a8], R30 ;  /* 0x0029a81e01007387 */ /* 0x008fe80000100a00 */
[----:B------:R0:W-:Y:S04]  /*2e250*/  STL.64 [R1+0x29a0], R28 ;  /* 0x0029a01c01007387 */ /* 0x0001e80000100a00 */
[----:B0-----:R-:W2:Y:S04]  /*2e260*/  LDL.LU.64 R28, [R1+0x630] ;  /* 0x00063000011c7983 */ /* 0x001ea80000300a00 */
[----:B------:R-:W2:Y:S04]  /*2e270*/  LDL.LU.64 R30, [R1+0x638] ;  /* 0x00063800011e7983 */ /* 0x000ea80000300a00 */
[----:B------:R-:W-:Y:S04]  /*2e280*/  STL.64 [R1+0x670], R44 ;  /* 0x0006702c01007387 */ /* 0x000fe80000100a00 */
[----:B------:R-:W-:Y:S04]  /*2e290*/  STL.64 [R1+0x678], R46 ;  /* 0x0006782e01007387 */ /* 0x000fe80000100a00 */
[----:B------:R-:W-:Y:S04]  /*2e2a0*/  STL.64 [R1+0x29c8], R26 ;  /* 0x0029c81a01007387 */ /* 0x000fe80000100a00 */
[----:B------:R0:W-:Y:S02]  /*2e2b0*/  STL.64 [R1+0x29c0], R24 ;  /* 0x0029c01801007387 */ /* 0x0001e40000100a00 */
[----:B0-----:R-:W-:-:S02]  /*2e2c0*/  IMAD.MOV.U32 R24, RZ, RZ, R55 ;  /* 0x000000ffff187224 */ /* 0x001fc400078e0037 */
[----:B------:R-:W-:-:S05]  /*2e2d0*/  IMAD.MOV.U32 R25, RZ, RZ, R54 ;  /* 0x000000ffff197224 */ /* 0x000fca00078e0036 */
[----:B------:R-:W-:Y:S04]  /*2e2e0*/  STL.64 [R1+0x29e0], R24 ;  /* 0x0029e01801007387 */ /* 0x000fe80000100a00 */
[----:B------:R-:W-:Y:S04]  /*2e2f0*/  STL.64 [R1+0x29d8], R22 ;  /* 0x0029d81601007387 */ /* 0x000fe80000100a00 */
[----:B------:R0:W-:Y:S04]  /*2e300*/  STL.64 [R1+0x29d0], R20 ;  /* 0x0029d01401007387 */ /* 0x0001e80000100a00 */
[----:B------:R-:W-:Y:S04]  /*2e310*/  STL.64 [R1+0x660], R40 ;  /* 0x0006602801007387 */ /* 0x000fe80000100a00 */
[----:B------:R-:W-:Y:S04]  /*2e320*/  STL.64 [R1+0x668], R42 ;  /* 0x0006682a01007387 */ /* 0x000fe80000100a00 */
[----:B------:R-:W-:Y:S04]  /*2e330*/  STL.64 [R1+0x2958], R18 ;  /* 0x0029581201007387 */ /* 0x000fe80000100a00 */
[----:B------:R1:W-:Y:S01]  /*2e340*/  STL.64 [R1+0x2950], R16 ;  /* 0x0029501001007387 */ /* 0x0003e20000100a00 */
[C---:B0-----:R-:W-:Y:S06]  /*2e350*/  HMMA.16816.F32.BF16 R20, R48.reuse, R16, R36 ;  /* 0x000000103014723c */ /* 0x041fec0000041824 */
[----:B-1----:R-:W-:Y:S01]  /*2e360*/  HMMA.16816.F32.BF16 R16, R48, R12, R32 ;  /* 0x0000000c3010723c */ /* 0x002fe20000041820 */
[----:B------:R-:W-:-:S02]  /*2e370*/  IMAD.MOV.U32 R24, RZ, RZ, R53 ;  /* 0x000000ffff187224 */ /* 0x000fc400078e0035 */
[----:B------:R-:W-:-:S14]  /*2e380*/  IMAD.MOV.U32 R25, RZ, RZ, R52 ;  /* 0x000000ffff197224 */ /* 0x000fdc00078e0034 */
[----:B------:R-:W-:Y:S04]  /*2e390*/  STL.64 [R1+0x650], R20 ;  /* 0x0006501401007387 */ /* 0x000fe80000100a00 */
[----:B------:R-:W-:Y:S04]  /*2e3a0*/  STL.64 [R1+0x658], R22 ;  /* 0x0006581601007387 */ /* 0x000fe80000100a00 */
[----:B------:R-:W-:Y:S04]  /*2e3b0*/  STL.64 [R1+0x29f0], R14 ;  /* 0x0029f00e01007387 */ /* 0x000fe80000100a00 */
[----:B------:R2:W-:Y:S04]  /*2e3c0*/  STL.64 [R1+0x29e8], R12 ;  /* 0x0029e80c01007387 */ /* 0x0005e80000100a00 */
[----:B------:R-:W-:Y:S04]  /*2e3d0*/  STL.64 [R1+0x640], R16 ;  /* 0x0006401001007387 */ /* 0x000fe80000100a00 */
[----:B------:R-:W-:Y:S04]  /*2e3e0*/  STL.64 [R1+0x648], R18 ;  /* 0x0006481201007387 */ /* 0x000fe80000100a00 */
[----:B------:R-:W3:Y:S04]  /*2e3f0*/  LDL.LU.64 R52, [R1+0x120] ;  /* 0x0001200001347983 */ /* 0x000ee80000300a00 */
[----:B------:R-:W3:Y:S01]  /*2e400*/  LDL.LU.64 R54, [R1+0x128] ;  /* 0x0001280001367983 */ /* 0x000ee20000300a00 */
[----:B--2---:R-:W-:-:S15]  /*2e410*/  HMMA.16816.F32.BF16 R12, R48, R4, R28 ;  /* 0x00000004300c723c */ /* 0x004fde000004181c */
[----:B------:R-:W-:-:S08]  /*2e420*/  NOP ;  /* 0x0000000000007918 */ /* 0x000fd00000000000 */
[----:B------:R0:W-:Y:S04]  /*2e430*/  STL.64 [R1+0x630], R12 ;  /* 0x0006300c01007387 */ /* 0x0001e80000100a00 */
[----:B------:R1:W-:Y:S04]  /*2e440*/  STL.64 [R1+0x638], R14 ;  /* 0x0006380e01007387 */ /* 0x0003e80000100a00 */
[----:B0-----:R-:W2:Y:S04]  /*2e450*/  LDL.LU.64 R12, [R1+0x80] ;  /* 0x00008000010c7983 */ /* 0x001ea80000300a00 */
[----:B-1----:R-:W2:Y:S04]  /*2e460*/  LDL.LU.64 R14, [R1+0x88] ;  /* 0x00008800010e7983 */ /* 0x002ea80000300a00 */
        /* <DEDUP_REMOVED lines=15> */
[----:B------:R-:W4:Y:S01]  /*2e560*/  LDL.LU.64 R18, [R1+0x368] ;  /* 0x0003680001127983 */ /* 0x000f220000300a00 */
[----:B---3--:R-:W-:Y:S03]  /*2e570*/  HMMA.16816.F32.BF16 R48, R48, R8, R52 ;  /* 0x000000083030723c */ /* 0x008fe60000041834 */
[----:B------:R-:W2:Y:S04]  /*2e580*/  LDL.LU.64 R54, [R1+0x2a08] ;  /* 0x002a080001367983 */ /* 0x000ea80000300a00 */
[----:B------:R-:W2:-:S15]  /*2e590*/  LDL.LU.64 R52, [R1+0x2a00] ;  /* 0x002a000001347983 */ /* 0x000e9e0000300a00 */
[----:B------:R-:W-:-:S01]  /*2e5a0*/  NOP ;  /* 0x0000000000007918 */ /* 0x000fc20000000000 */
[----:B------:R0:W-:Y:S04]  /*2e5b0*/  STL.64 [R1+0x120], R48 ;  /* 0x0001203001007387 */ /* 0x0001e80000100a00 */
[----:B------:R-:W-:Y:S01]  /*2e5c0*/  STL.64 [R1+0x128], R50 ;  /* 0x0001283201007387 */ /* 0x000fe20000100a00 */
[----:B0-----:R-:W-:Y:S02]  /*2e5d0*/  IMAD.MOV.U32 R48, RZ, RZ, R3 ;  /* 0x000000ffff307224 */ /* 0x001fe400078e0003 */
[----:B------:R-:W-:Y:S01]  /*2e5e0*/  IMAD.MOV.U32 R49, RZ, RZ, R60 ;  /* 0x000000ffff317224 */ /* 0x000fe200078e003c */
[----:B------:R-:W3:Y:S04]  /*2e5f0*/  LDL.LU R3, [R1+0x29fc] ;  /* 0x0029fc0001037983 */ /* 0x000ee80000300800 */
[----:B------:R-:W3:Y:S01]  /*2e600*/  LDL.LU R60, [R1+0x29f8] ;  /* 0x0029f800013c7983 */ /* 0x000ee20000300800 */
[----:B--2---:R-:W-:Y:S03]  /*2e610*/  HMMA.16816.F32.BF16 R24, R52, R24, R12 ;  /* 0x000000183418723c */ /* 0x004fe6000004180c */
[----:B------:R-:W2:Y:S04]  /*2e620*/  LDL.LU.64 R14, [R1+0x29f0] ;  /* 0x0029f000010e7983 */ /* 0x000ea80000300a00 */
[----:B------:R-:W3:-:S15]  /*2e630*/  LDL.LU.64 R12, [R1+0x29e8] ;  /* 0x0029e800010c7983 */ /* 0x000ede0000300a00 */
[----:B------:R-:W-:-:S01]  /*2e640*/  NOP ;  /* 0x0000000000007918 */ /* 0x000fc20000000000 */
[----:B------:R0:W-:Y:S04]  /*2e650*/  STL.64 [R1+0x80], R24 ;  /* 0x0000801801007387 */ /* 0x0001e80000100a00 */
[----:B------:R1:W-:Y:S04]  /*2e660*/  STL.64 [R1+0x88], R26 ;  /* 0x0000881a01007387 */ /* 0x0003e80000100a00 */
[----:B0-----:R-:W1:Y:S01]  /*2e670*/  LDL.LU.64 R24, [R1+0x29e0] ;  /* 0x0029e00001187983 */ /* 0x001e620000300a00 */
[C---:B----4-:R-:W-:Y:S06]  /*2e680*/  HMMA.16816.F32.BF16 R48, R52.reuse, R48, R32 ;  /* 0x000000303430723c */ /* 0x050fec0000041820 */
[----:B-1----:R-:W-:Y:S01]  /*2e690*/  HMMA.16816.F32.BF16 R24, R52, R24, R20 ;  /* 0x000000183418723c */ /* 0x002fe20000041814 */
[----:B------:R-:W4:Y:S04]  /*2e6a0*/  LDL.LU.64 R22, [R1+0x29d8] ;  /* 0x0029d80001167983 */ /* 0x000f280000300a00 */
[----:B------:R-:W2:-:S15]  /*2e6b0*/  LDL.LU.64 R20, [R1+0x29d0] ;  /* 0x0029d00001147983 */ /* 0x000e9e0000300a00 */
[----:B------:R-:W-:-:S03]  /*2e6c0*/  NOP ;  /* 0x0000000000007918 */ /* 0x000fc60000000000 */
[----:B------:R-:W-:Y:S04]  /*2e6d0*/  STL.64 [R1+0x70], R24 ;  /* 0x0000701801007387 */ /* 0x000fe80000100a00 */
[----:B------:R0:W-:Y:S04]  /*2e6e0*/  STL.64 [R1+0x78], R26 ;  /* 0x0000781a01007387 */ /* 0x0001e80000100a00 */
[----:B0-----:R-:W3:Y:S04]  /*2e6f0*/  LDL.LU.64 R26, [R1+0x29c8] ;  /* 0x0029c800011a7983 */ /* 0x001ee80000300a00 */
[----:B------:R-:W4:Y:S04]  /*2e700*/  LDL.LU.64 R24, [R1+0x29c0] ;  /* 0x0029c00001187983 */ /* 0x000f280000300a00 */
[----:B------:R-:W2:Y:S04]  /*2e710*/  LDL.LU.64 R32, [R1+0x29b8] ;  /* 0x0029b80001207983 */ /* 0x000ea80000300a00 */
[----:B------:R-:W-:Y:S04]  /*2e720*/  STL.64 [R1+0x60], R48 ;  /* 0x0000603001007387 */ /* 0x000fe80000100a00 */
[----:B------:R-:W-:Y:S04]  /*2e730*/  STL.64 [R1+0x68], R50 ;  /* 0x0000683201007387 */ /* 0x000fe80000100a00 */
[----:B------:R-:W0:Y:S04]  /*2e740*/  LDSM.16.MT88.4 R48, [R61+UR5+0x2080] ;  /* 0x002080053d30783b */ /* 0x000e280008004200 */
[----:B0-----:R-:W-:Y:S04]  /*2e750*/  STL.64 [R1+0x28b0], R50 ;  /* 0x0028b03201007387 */ /* 0x001fe80000100a00 */
[----:B------:R3:W-:Y:S01]  /*2e760*/  STL.64 [R1+0x28a8], R48 ;  /* 0x0028a83001007387 */ /* 0x0007e20000100a00 */
[----:B--2---:R-:W-:Y:S01]  /*2e770*/  HMMA.16816.F32.BF16 R32, R52, R32, R28 ;  /* 0x000000203420723c */ /* 0x004fe2000004181c */
[----:B---3--:R-:W-:-:S02]  /*2e780*/  IMAD.MOV.U32 R48, RZ, RZ, R26 ;  /* 0x000000ffff307224 */ /* 0x008fc400078e001a */
[----:B------:R-:W-:Y:S01]  /*2e790*/  IMAD.MOV.U32 R49, RZ, RZ, R27 ;  /* 0x000000ffff317224 */ /* 0x000fe200078e001b */
[----:B------:R-:W2:Y:S04]  /*2e7a0*/  LDL.LU R26, [R1+0x29b4] ;  /* 0x0029b400011a7983 */ /* 0x000ea80000300800 */
[----:B------:R-:W2:Y:S04]  /*2e7b0*/  LDL.LU R27, [R1+0x29b0] ;  /* 0x0029b000011b7983 */ /* 0x000ea80000300800 */
[----:B------:R-:W3:Y:S04]  /*2e7c0*/  LDL.LU.64 R30, [R1+0x29a8] ;  /* 0x0029a800011e7983 */ /* 0x000ee80000300a00 */
[----:B------:R-:W4:Y:S01]  /*2e7d0*/  LDL.LU.64 R28, [R1+0x29a0] ;  /* 0x0029a000011c7983 */ /* 0x000f220000300a00 */
[C---:B------:R-:W-:Y:S06]  /*2e7e0*/  HMMA.16816.F32.BF16 R48, R52.reuse, R48, R44 ;  /* 0x000000303430723c */ /* 0x040fec000004182c */
[----:B------:R-:W-:Y:S04]  /*2e7f0*/  STL.64 [R1+0x3b0], R32 ;  /* 0x0003b02001007387 */ /* 0x000fe80000100a00 */
[----:B------:R0:W-:Y:S04]  /*2e800*/  STL.64 [R1+0x3b8], R34 ;  /* 0x0003b82201007387 */ /* 0x0001e80000100a00 */
[----:B0-----:R-:W2:Y:S04]  /*2e810*/  LDL.LU.64 R34, [R1+0x2998] ;  /* 0x0029980001227983 */ /* 0x001ea80000300a00 */
[----:B------:R-:W3:Y:S04]  /*2e820*/  LDL.LU.64 R32, [R1+0x2990] ;  /* 0x0029900001207983 */ /* 0x000ee80000300a00 */
[----:B------:R-:W2:Y:S04]  /*2e830*/  LDL.LU.64 R46, [R1+0x2988] ;  /* 0x00298800012e7983 */ /* 0x000ea80000300a00 */
[----:B------:R-:W4:Y:S04]  /*2e840*/  LDL.LU.64 R44, [R1+0x2980] ;  /* 0x00298000012c7983 */ /* 0x000f280000300a00 */
[----:B------:R0:W-:Y:S04]  /*2e850*/  STL.64 [R1+0x3a0], R48 ;  /* 0x0003a03001007387 */ /* 0x0001e80000100a00 */
[----:B------:R1:W-:Y:S04]  /*2e860*/  STL.64 [R1+0x3a8], R50 ;  /* 0x0003a83201007387 */ /* 0x0003e80000100a00 */
[----:B0-----:R-:W2:Y:S04]  /*2e870*/  LDL.LU.64 R48, [R1+0x350] ;  /* 0x0003500001307983 */ /* 0x001ea80000300a00 */
[----:B-1----:R-:W2:Y:S01]  /*2e880*/  LDL.LU.64 R50, [R1+0x358] ;  /* 0x0003580001327983 */ /* 0x002ea20000300a00 */
[----:B----4-:R-:W-:-:S15]  /*2e890*/  HMMA.16816.F32.BF16 R40, R52, R44, R40 ;  /* 0x0000002c3428723c */ /* 0x010fde0000041828 */
[----:B------:R-:W-:-:S08]  /*2e8a0*/  NOP ;  /* 0x0000000000007918 */ /* 0x000fd00000000000 */
[----:B------:R-:W-:Y:S04]  /*2e8b0*/  STL.64 [R1+0x390], R40 ;  /* 0x0003902801007387 */ /* 0x000fe80000100a00 */
[----:B------:R0:W-:Y:S04]  /*2e8c0*/  STL.64 [R1+0x398], R42 ;  /* 0x0003982a01007387 */ /* 0x0001e80000100a00 */
[----:B0-----:R-:W4:Y:S04]  /*2e8d0*/  LDL.LU.64 R42, [R1+0x2978] ;  /* 0x00297800012a7983 */ /* 0x001f280000300a00 */
[----:B------:R-:W3:Y:S02]  /*2e8e0*/  LDL.LU.64 R40, [R1+0x2970] ;  /* 0x0029700001287983 */ /* 0x000ee40000300a00 */
[----:B---3--:R-:W-:-:S15]  /*2e8f0*/  HMMA.16816.F32.BF16 R36, R52, R40, R36 ;  /* 0x000000283424723c */ /* 0x008fde0000041824 */
[----:B------:R-:W-:-:S08]  /*2e900*/  NOP ;  /* 0x0000000000007918 */ /* 0x000fd00000000000 */
[----:B------:R-:W-:Y:S04]  /*2e910*/  STL.64 [R1+0x380], R36 ;  /* 0x0003802401007387 */ /* 0x000fe80000100a00 */
[----:B------:R0:W-:Y:S04]  /*2e920*/  STL.64 [R1+0x388], R38 ;  /* 0x0003882601007387 */ /* 0x0001e80000100a00 */
[----:B0-----:R-:W3:Y:S04]  /*2e930*/  LDL.LU.64 R38, [R1+0x2968] ;  /* 0x0029680001267983 */ /* 0x001ee80000300a00 */
[----:B------:R-:W2:Y:S04]  /*2e940*/  LDL.LU.64 R36, [R1+0x2960] ;  /* 0x0029600001247983 */ /* 0x000ea80000300a00 */
[----:B----4-:R2:W-:Y:S02]  /*2e950*/  STL.64 [R1+0x2920], R42 ;  /* 0x0029202a01007387 */ /* 0x0105e40000100a00 */
[C---:B--2---:R-:W-:Y:S02]  /*2e960*/  HMMA.16816.F32.BF16 R40, R52.reuse, R36, R56 ;  /* 0x000000243428723c */ /* 0x044fe40000041838 */
[----:B---3--:R0:W-:Y:S04]  /*2e970*/  STL.64 [R1+0x2908], R38 ;  /* 0x0029082601007387 */ /* 0x0081e80000100a00 */
[----:B0-----:R-:W-:-:S15]  /*2e980*/  HMMA.16816.F32.BF16 R36, R52, R32, R16 ;  /* 0x000000203424723c */ /* 0x001fde0000041810 */
[----:B------:R-:W-:-:S02]  /*2e990*/  NOP ;  /* 0x0000000000007918 */ /* 0x000fc40000000000 */
[----:B------:R-:W-:Y:S04]  /*2e9a0*/  STL.64 [R1+0x370], R40 ;  /* 0x0003702801007387 */ /* 0x000fe80000100a00 */
[----:B------:R0:W-:Y:S04]  /*2e9b0*/  STL.64 [R1+0x378], R42 ;  /* 0x0003782a01007387 */ /* 0x0001e80000100a00 */
[----:B------:R-:W2:Y:S04]  /*2e9c0*/  LDL.LU.64 R16, [R1+0x330] ;  /* 0x0003300001107983 */ /* 0x000ea80000300a00 */
[----:B------:R-:W2:Y:S01]  /*2e9d0*/  LDL.LU.64 R18, [R1+0x338] ;  /* 0x0003380001127983 */ /* 0x000ea20000300a00 */
[C---:B0-----:R-:W-:Y:S03]  /*2e9e0*/  HMMA.16816.F32.BF16 R40, R52.reuse, R28, R48 ;  /* 0x0000001c3428723c */ /* 0x041fe60000041830 */
[----:B------:R-:W-:Y:S04]  /*2e9f0*/  STL.64 [R1+0x360], R36 ;  /* 0x0003602401007387 */ /* 0x000fe80000100a00 */
[----:B------:R0:W-:Y:S04]  /*2ea00*/  STL.64 [R1+0x368], R38 ;  /* 0x0003682601007387 */ /* 0x0001e80000100a00 */
[----:B------:R-:W3:Y:S04]  /*2ea10*/  LDL.LU.64 R56, [R1+0x320] ;  /* 0x0003200001387983 */ /* 0x000ee80000300a00 */
[----:B------:R-:W3:Y:S04]  /*2ea20*/  LDL.LU.64 R58, [R1+0x328] ;  /* 0x00032800013a7983 */ /* 0x000ee80000300a00 */
[----:B0-----:R-:W4:Y:S04]  /*2ea30*/  LDL.64 R38, [R1+0x58] ;  /* 0x0000580001267983 */ /* 0x001f280000100a00 */
[----:B------:R0:W-:Y:S04]  /*2ea40*/  STL.64 [R1+0x2900], R34 ;  /* 0x0029002201007387 */ /* 0x0001e80000100a00 */
[----:B------:R-:W4:Y:S04]  /*2ea50*/  LDL.LU R32, [R1+0x1040] ;  /* 0x0010400001207983 */ /* 0x000f280000300800 */
[----:B------:R-:W4:Y:S04]  /*2ea60*/  LDL.LU R33, [R1+0x1044] ;  /* 0x0010440001217983 */ /* 0x000f280000300800 */
[----:B0-----:R-:W4:Y:S04]  /*2ea70*/  LDL.LU R34, [R1+0x1048] ;  /* 0x0010480001227983 */ /* 0x001f280000300800 */
[----:B------:R-:W4:Y:S04]  /*2ea80*/  LDL.LU R35, [R1+0x104c] ;  /* 0x00104c0001237983 */ /* 0x000f280000300800 */
[----:B------:R-:W4:Y:S04]  /*2ea90*/  LDL R50, [R1+0x48] ;  /* 0x0000480001327983 */ /* 0x000f280000100800 */
[----:B------:R-:W-:Y:S04]  /*2eaa0*/  STL.64 [R1+0x350], R40 ;  /* 0x0003502801007387 */ /* 0x000fe80000100a00 */
[----:B------:R-:W-:Y:S04]  /*2eab0*/  STL.64 [R1+0x358], R42 ;  /* 0x0003582a01007387 */ /* 0x000fe80000100a00 */
[----:B------:R-:W4:Y:S04]  /*2eac0*/  LDL R51, [R1+0x4c] ;  /* 0x00004c0001337983 */ /* 0x000f280000100800 */
[----:B------:R0:W-:Y:S04]  /*2ead0*/  STL.64 [R1+0x28f8], R30 ;  /* 0x0028f81e01007387 */ /* 0x0001e80000100a00 */
[----:B------:R-:W3:Y:S04]  /*2eae0*/  LDL.LU.64 R28, [R1+0x340] ;  /* 0x00034000011c7983 */ /* 0x000ee80000300a00 */
[----:B0-----:R-:W3:Y:S01]  /*2eaf0*/  LDL.LU.64 R30, [R1+0x348] ;  /* 0x00034800011e7983 */ /* 0x001ee20000300a00 */
[C---:B--2---:R-:W-:Y:S06]  /*2eb00*/  HMMA.16816.F32.BF16 R16, R52.reuse, R20, R16 ;  /* 0x000000143410723c */ /* 0x044fec0000041810 */
[----:B---3--:R-:W-:-:S15]  /*2eb10*/  HMMA.16816.F32.BF16 R28, R52, R24, R28 ;  /* 0x00000018341c723c */ /* 0x008fde000004181c */
[----:B------:R-:W-:-:S08]  /*2eb20*/  NOP ;  /* 0x0000000000007918 */ /* 0x000fd00000000000 */
[----:B------:R0:W-:Y:S04]  /*2eb30*/  STL.64 [R1+0x340], R28 ;  /* 0x0003401c01007387 */ /* 0x0001e80000100a00 */
[----:B------:R1:W-:Y:S04]  /*2eb40*/  STL.64 [R1+0x348], R30 ;  /* 0x0003481e01007387 */ /* 0x0003e80000100a00 */
[----:B0-----:R-:W2:Y:S04]  /*2eb50*/  LDL.LU.64 R28, [R1] ;  /* 0x00000000011c7983 */ /* 0x001ea80000300a00 */
[----:B-1----:R-:W2:Y:S04]  /*2eb60*/  LDL.LU.64 R30, [R1+0x8] ;  /* 0x00000800011e7983 */ /* 0x002ea80000300a00 */
[----:B------:R0:W-:Y:S04]  /*2eb70*/  STL.64 [R1+0x28f0], R26 ;  /* 0x0028f01a01007387 */ /* 0x0001e80000100a00 */
[----:B------:R-:W3:Y:S04]  /*2eb80*/  LDL.LU.64 R24, [R1+0x300] ;  /* 0x0003000001187983 */ /* 0x000ee80000300a00 */
[----:B0-----:R-:W3:Y:S04]  /*2eb90*/  LDL.LU.64 R26, [R1+0x308] ;  /* 0x00030800011a7983 */ /* 0x001ee80000300a00 */
[----:B------:R-:W-:Y:S04]  /*2eba0*/  STL.64 [R1+0x330], R16 ;  /* 0x0003301001007387 */ /* 0x000fe80000100a00 */
[----:B------:R0:W-:Y:S04]  /*2ebb0*/  STL.64 [R1+0x338], R18 ;  /* 0x0003381201007387 */ /* 0x0001e80000100a00 */
[----:B0-----:R-:W4:Y:S04]  /*2ebc0*/  LDL.LU.64 R18, [R1+0x2958] ;  /* 0x0029580001127983 */ /* 0x001f280000300a00 */
[----:B------:R-:W2:Y:S02]  /*2ebd0*/  LDL.LU.64 R16, [R1+0x2950] ;  /* 0x0029500001107983 */ /* 0x000ea40000300a00 */
[----:B--2---:R-:W-:-:S15]  /*2ebe0*/  HMMA.16816.F32.BF16 R56, R52, R16, R56 ;  /* 0x000000103438723c */ /* 0x004fde0000041838 */
[----:B------:R-:W-:-:S09]  /*2ebf0*/  NOP ;  /* 0x0000000000007918 */ /* 0x000fd20000000000 */
[----:B------:R-:W-:Y:S02]  /*2ec00*/  IMAD.MOV.U32 R16, RZ, RZ, R59 ;  /* 0x000000ffff107224 */ /* 0x000fe400078e003b */
[----:B------:R-:W-:Y:S01]  /*2ec10*/  IMAD.MOV.U32 R17, RZ, RZ, R58 ;  /* 0x000000ffff117224 */ /* 0x000fe200078e003a */
[----:B------:R0:W-:Y:S04]  /*2ec20*/  STL.64 [R1+0x320], R56 ;  /* 0x0003203801007387 */ /* 0x0001e80000100a00 */
[----:B------:R-:W2:Y:S04]  /*2ec30*/  LDL.LU.64 R58, [R1+0x2948] ;  /* 0x00294800013a7983 */ /* 0x000ea80000300a00 */
[----:B0-----:R-:W2:Y:S04]  /*2ec40*/  LDL.LU.64 R56, [R1+0x2940] ;  /* 0x0029400001387983 */ /* 0x001ea80000300a00 */
[----:B------:R-:W-:Y:S04]  /*2ec50*/  STL [R1+0x226c], R16 ;  /* 0x00226c1001007387 */ /* 0x000fe80000100800 */
[----:B------:R0:W-:Y:S04]  /*2ec60*/  STL [R1+0x2268], R17 ;  /* 0x0022681101007387 */ /* 0x0001e80000100800 */
[----:B----4-:R1:W-:Y:S04]  /*2ec70*/  STL.64 [R1+0x28c8], R18 ;  /* 0x0028c81201007387 */ /* 0x0103e80000100a00 */
[----:B0-----:R-:W4:Y:S04]  /*2ec80*/  LDL.LU.64 R16, [R1+0x310] ;  /* 0x0003100001107983 */ /* 0x001f280000300a00 */
[----:B-1----:R-:W4:Y:S04]  /*2ec90*/  LDL.LU.64 R18, [R1+0x318] ;  /* 0x0003180001127983 */ /* 0x002f280000300a00 */
[----:B------:R0:W-:Y:S01]  /*2eca0*/  STL.64 [R1+0x28d8], R14 ;  /* 0x0028d80e01007387 */ /* 0x0001e20000100a00 */
[----:B------:R-:W-:-:S02]  /*2ecb0*/  IMAD.MOV.U32 R42, RZ, RZ, R2 ;  /* 0x000000ffff2a7224 */ /* 0x000fc400078e0002 */
[----:B------:R-:W-:Y:S02]  /*2ecc0*/  IMAD.MOV.U32 R41, RZ, RZ, R3 ;  /* 0x000000ffff297224 */ /* 0x000fe400078e0003 */
[----:B------:R-:W-:Y:S02]  /*2ecd0*/  IMAD.MOV.U32 R40, RZ, RZ, R60 ;  /* 0x000000ffff287224 */ /* 0x000fe400078e003c */
[----:B------:R-:W-:Y:S01]  /*2ece0*/  IMAD.MOV.U32 R43, RZ, RZ, R0 ;  /* 0x000000ffff2b7224 */ /* 0x000fe200078e0000 */
[C---:B----4-:R-:W-:Y:S06]  /*2ecf0*/  HMMA.16816.F32.BF16 R16, R52.reuse, R12, R16 ;  /* 0x0000000c3410723c */ /* 0x050fec0000041810 */
[----:B0-----:R-:W-:-:S15]  /*2ed00*/  HMMA.16816.F32.BF16 R12, R52, R8, R28 ;  /* 0x00000008340c723c */ /* 0x001fde000004181c */
[----:B------:R-:W-:-:S02]  /*2ed10*/  NOP ;  /* 0x0000000000007918 */ /* 0x000fc40000000000 */
[----:B------:R-:W-:Y:S04]  /*2ed20*/  STL.64 [R1+0x310], R16 ;  /* 0x0003101001007387 */ /* 0x000fe80000100a00 */
[----:B------:R3:W-:Y:S02]  /*2ed30*/  STL.64 [R1+0x318], R18 ;  /* 0x0003181201007387 */ /* 0x0007e40000100a00 */
[----:B---3--:R-:W-:Y:S01]  /*2ed40*/  HMMA.16816.F32.BF16 R16, R52, R4, R24 ;  /* 0x000000043410723c */ /* 0x008fe20000041818 */
[----:B------:R-:W-:Y:S01]  /*2ed50*/  IMAD.MOV.U32 R60, RZ, RZ, R14 ;  /* 0x000000ffff3c7224 */ /* 0x000fe200078e000e */
[----:B------:R-:W0:-:S15]  /*2ed60*/  LDSM.16.MT88.4 R52, [R61+UR5+0x2100] ;  /* 0x002100053d34783b */ /* 0x000e1e0008004200 */
[----:B------:R-:W-:-:S06]  /*2ed70*/  NOP ;  /* 0x0000000000007918 */ /* 0x000fcc0000000000 */
[----:B------:R-:W-:Y:S04]  /*2ed80*/  STL.64 [R1+0x300], R16 ;  /* 0x0003001001007387 */ /* 0x000fe80000100a00 */
[----:B------:R2:W-:Y:S02]  /*2ed90*/  STL.64 [R1+0x2928], R6 ;  /* 0x0029280601007387 */ /* 0x0005e40000100a00 */
[----:B--2---:R-:W-:Y:S01]  /*2eda0*/  HMMA.16816.F32.BF16 R4, R56, R38, R32 ;  /* 0x000000263804723c */ /* 0x004fe20000041820 */
[----:B------:R-:W-:Y:S02]  /*2edb0*/  IMAD.MOV.U32 R2, RZ, RZ, R19 ;  /* 0x000000ffff027224 */ /* 0x000fe400078e0013 */
[----:B------:R-:W-:-:S03]  /*2edc0*/  IMAD.MOV.U32 R3, RZ, RZ, R18 ;  /* 0x000000ffff037224 */ /* 0x000fc600078e0012 */
[----:B------:R-:W-:Y:S04]  /*2edd0*/  STL [R1+0x2330], R2 ;  /* 0x0023300201007387 */ /* 0x000fe80000100800 */
[----:B------:R-:W-:Y:S04]  /*2ede0*/  STL [R1+0x2270], R3 ;  /* 0x0022700301007387 */ /* 0x000fe80000100800 */
[----:B------:R-:W-:Y:S04]  /*2edf0*/  STL.64 [R1+0x1050], R12 ;  /* 0x0010500c01007387 */ /* 0x000fe80000100a00 */
[----:B------:R-:W-:Y:S04]  /*2ee00*/  STL.64 [R1+0x2938], R10 ;  /* 0x0029380a01007387 */ /* 0x000fe80000100a00 */
[----:B------:R-:W-:Y:S04]  /*2ee10*/  STL [R1+0x2334], R60 ;  /* 0x0023343c01007387 */ /* 0x000fe80000100800 */
[----:B------:R-:W-:Y:S01]  /*2ee20*/  STL.64 [R1+0x1040], R4 ;  /* 0x0010400401007387 */ /* 0x000fe20000100a00 */
[----:B------:R-:W-:-:S02]  /*2ee30*/  IMAD.MOV.U32 R21, RZ, RZ, R7 ;  /* 0x000000ffff157224 */ /* 0x000fc400078e0007 */
[----:B------:R-:W-:Y:S02]  /*2ee40*/  IMAD.MOV.U32 R20, RZ, RZ, R5 ;  /* 0x000000ffff147224 */ /* 0x000fe400078e0005 */
[----:B------:R-:W-:Y:S01]  /*2ee50*/  IMAD.MOV.U32 R45, RZ, RZ, R6 ;  /* 0x000000ffff2d7224 */ /* 0x000fe200078e0006 */
[----:B------:R1:W-:Y:S01]  /*2ee60*/  STL.64 [R1+0x1048], R6 ;  /* 0x0010480601007387 */ /* 0x0003e20000100a00 */
[----:B------:R-:W-:-:S03]  /*2ee70*/  IMAD.MOV.U32 R44, RZ, RZ, R4 ;  /* 0x000000ffff2c7224 */ /* 0x000fc600078e0004 */
[----:B------:R-:W2:Y:S01]  /*2ee80*/  LDL.LU R48, [R1+0xfa0] ;  /* 0x000fa00001307983 */ /* 0x000ea20000300800 */
[----:B-1----:R-:W-:Y:S01]  /*2ee90*/  HMMA.16816.F32.BF16 R4, R56, R50, R40 ;  /* 0x000000323804723c */ /* 0x002fe20000041828 */
[----:B------:R-:W-:-:S15]  /*2eea0*/  IMAD.MOV.U32 R0, RZ, RZ, R15 ;  /* 0x000000ffff007224 */ /* 0x000fde00078e000f */
[----:B------:R-:W-:-:S07]  /*2eeb0*/  NOP ;  /* 0x0000000000007918 */ /* 0x000fce0000000000 */
[----:B------:R1:W-:Y:S04]  /*2eec0*/  STL.64 [R1+0x2f0], R4 ;  /* 0x0002f00401007387 */ /* 0x0003e80000100a00 */
[----:B------:R3:W-:Y:S04]  /*2eed0*/  STL.64 [R1+0x2f8], R6 ;  /* 0x0002f80601007387 */ /* 0x0007e80000100a00 */
[----:B------:R-:W2:Y:S04]  /*2eee0*/  LDL.LU R49, [R1+0xfa4] ;  /* 0x000fa40001317983 */ /* 0x000ea80000300800 */
[----:B------:R-:W2:Y:S04]  /*2eef0*/  LDL.LU R50, [R1+0xfa8] ;  /* 0x000fa80001327983 */ /* 0x000ea80000300800 */
[----:B------:R-:W2:Y:S04]  /*2ef00*/  LDL.LU R51, [R1+0xfac] ;  /* 0x000fac0001337983 */ /* 0x000ea80000300800 */
[----:B------:R-:W4:Y:S04]  /*2ef10*/  LDL R14, [R1+0x38] ;  /* 0x00003800010e7983 */ /* 0x000f280000100800 */
[----:B------:R-:W4:Y:S04]  /*2ef20*/  LDL R15, [R1+0x3c] ;  /* 0x00003c00010f7983 */ /* 0x000f280000100800 */
[----:B------:R-:W4:Y:S04]  /*2ef30*/  LDL.LU R8, [R1+0xfd0] ;  /* 0x000fd00001087983 */ /* 0x000f280000300800 */
[----:B------:R-:W4:Y:S04]  /*2ef40*/  LDL.LU R9, [R1+0xfd4] ;  /* 0x000fd40001097983 */ /* 0x000f280000300800 */
[----:B------:R-:W4:Y:S04]  /*2ef50*/  LDL.LU R10, [R1+0xfd8] ;  /* 0x000fd800010a7983 */ /* 0x000f280000300800 */
[----:B------:R-:W4:Y:S04]  /*2ef60*/  LDL.LU R11, [R1+0xfdc] ;  /* 0x000fdc00010b7983 */ /* 0x000f280000300800 */
[----:B------:R-:W2:Y:S04]  /*2ef70*/  LDL R18, [R1+0x28] ;  /* 0x0000280001127983 */ /* 0x000ea80000100800 */
[----:B------:R-:W2:Y:S04]  /*2ef80*/  LDL R19, [R1+0x2c] ;  /* 0x00002c0001137983 */ /* 0x000ea80000100800 */
[----:B------:R-:W2:Y:S04]  /*2ef90*/  LDL R42, [R1+0x18] ;  /* 0x00001800012a7983 */ /* 0x000ea80000100800 */
[----:B------:R-:W2:Y:S04]  /*2efa0*/  LDL R43, [R1+0x1c] ;  /* 0x00001c00012b7983 */ /* 0x000ea80000100800 */
[----:B-1----:R-:W2:Y:S04]  /*2efb0*/  LDL.LU R4, [R1+0xfb0] ;  /* 0x000fb00001047983 */ /* 0x002ea80000300800 */
[----:B------:R-:W2:Y:S04]  /*2efc0*/  LDL.LU R5, [R1+0xfb4] ;  /* 0x000fb40001057983 */ /* 0x000ea80000300800 */
[----:B---3--:R-:W2:Y:S04]  /*2efd0*/  LDL.LU R6, [R1+0xfb8] ;  /* 0x000fb80001067983 */ /* 0x008ea80000300800 */
        /* <DEDUP_REMOVED lines=9> */
[----:B------:R-:W3:Y:S01]  /*2f070*/  LDL.LU R36, [R1+0xf90] ;  /* 0x000f900001247983 */ /* 0x000ee20000300800 */
[----:B------:R-:W-:-:S03]  /*2f080*/  IMAD.MOV.U32 R3, RZ, RZ, R38 ;  /* 0x000000ffff037224 */ /* 0x000fc600078e0026 */
[----:B------:R-:W3:Y:S01]  /*2f090*/  LDL.LU R37, [R1+0xf94] ;  /* 0x000f940001257983 */ /* 0x000ee20000300800 */
[----:B------:R-:W-:-:S03]  /*2f0a0*/  IMAD.MOV.U32 R2, RZ, RZ, R39 ;  /* 0x000000ffff027224 */ /* 0x000fc600078e0027 */
[----:B------:R-:W3:Y:S04]  /*2f0b0*/  LDL.LU R38, [R1+0xf98] ;  /* 0x000f980001267983 */ /* 0x000ee80000300800 */
[----:B------:R-:W3:Y:S04]  /*2f0c0*/  LDL.LU R39, [R1+0xf9c] ;  /* 0x000f9c0001277983 */ /* 0x000ee80000300800 */
[----:B------:R-:W3:Y:S04]  /*2f0d0*/  LDL.LU R32, [R1+0xf80] ;  /* 0x000f800001207983 */ /* 0x000ee80000300800 */
[----:B------:R-:W3:Y:S04]  /*2f0e0*/  LDL.LU R33, [R1+0xf84] ;  /* 0x000f840001217983 */ /* 0x000ee80000300800 */
[----:B------:R-:W3:Y:S04]  /*2f0f0*/  LDL.LU R34, [R1+0xf88] ;  /* 0x000f880001227983 */ /* 0x000ee80000300800 */
[----:B------:R-:W3:Y:S04]  /*2f100*/  LDL.LU R35, [R1+0xf8c] ;  /* 0x000f8c0001237983 */ /* 0x000ee80000300800 */
[----:B0-----:R-:W-:Y:S04]  /*2f110*/  STL.64 [R1+0x2838], R54 ;  /* 0x0028383601007387 */ /* 0x001fe80000100a00 */
[----:B------:R0:W-:Y:S04]  /*2f120*/  STL.64 [R1+0x2830], R52 ;  /* 0x0028303401007387 */ /* 0x0001e80000100a00 */
[----:B0-----:R-:W3:Y:S04]  /*2f130*/  LDL.LU R52, [R1+0xfc0] ;  /* 0x000fc00001347983 */ /* 0x001ee80000300800 */
[----:B------:R-:W3:Y:S04]  /*2f140*/  LDL.LU R53, [R1+0xfc4] ;  /* 0x000fc40001357983 */ /* 0x000ee80000300800 */
[----:B------:R-:W3:Y:S04]  /*2f150*/  LDL.LU R54, [R1+0xfc8] ;  /* 0x000fc80001367983 */ /* 0x000ee80000300800 */
[----:B------:R-:W3:Y:S01]  /*2f160*/  LDL.LU R55, [R1+0xfcc] ;  /* 0x000fcc0001377983 */ /* 0x000ee20000300800 */
[----:B------:R-:W-:-:S02]  /*2f170*/  IMAD.MOV.U32 R16, RZ, RZ, R46 ;  /* 0x000000ffff107224 */ /* 0x000fc400078e002e */
[----:B------:R-:W-:Y:S01]  /*2f180*/  IMAD.MOV.U32 R17, RZ, RZ, R47 ;  /* 0x000000ffff117224 */ /* 0x000fe200078e002f */
[C---:B----4-:R-:W-:Y:S01]  /*2f190*/  HMMA.16816.F32.BF16 R12, R56.reuse, R14, R8 ;  /* 0x0000000e380c723c */ /* 0x050fe20000041808 */
[----:B------:R-:W4:Y:S05]  /*2f1a0*/  LDL.LU.64 R10, [R1+0x2938] ;  /* 0x00293800010a7983 */ /* 0x000f2a0000300a00 */
[----:B--2---:R-:W-:-:S15]  /*2f1b0*/  HMMA.16816.F32.BF16 R40, R56, R42, R4 ;  /* 0x0000002a3828723c */ /* 0x004fde0000041804 */
[----:B------:R-:W-:-:S02]  /*2f1c0*/  NOP ;  /* 0x0000000000007918 */ /* 0x000fc40000000000 */
[----:B------:R0:W-:Y:S04]  /*2f1d0*/  STL.64 [R1+0xfd0], R12 ;  /* 0x000fd00c01007387 */ /* 0x0001e80000100a00 */
[----:B------:R1:W-:Y:S04]  /*2f1e0*/  STL.64 [R1+0xfd8], R14 ;  /* 0x000fd80e01007387 */ /* 0x0003e80000100a00 */
[----:B0-----:R-:W2:Y:S04]  /*2f1f0*/  LDL.LU R12, [R1+0xf50] ;  /* 0x000f5000010c7983 */ /* 0x001ea80000300800 */
[----:B------:R-:W2:Y:S04]  /*2f200*/  LDL.LU R13, [R1+0xf54] ;  /* 0x000f5400010d7983 */ /* 0x000ea80000300800 */
[----:B-1----:R-:W2:Y:S04]  /*2f210*/  LDL.LU R14, [R1+0xf58] ;  /* 0x000f5800010e7983 */ /* 0x002ea80000300800 */
[----:B------:R-:W2:Y:S04]  /*2f220*/  LDL.LU R15, [R1+0xf5c] ;  /* 0x000f5c00010f7983 */ /* 0x000ea80000300800 */
[----:B------:R-:W4:Y:S01]  /*2f230*/  LDL.LU R46, [R1+0x2934] ;  /* 0x00293400012e7983 */ /* 0x000f220000300800 */
[----:B---3--:R-:W-:-:S15]  /*2f240*/  HMMA.16816.F32.BF16 R52, R56, R18, R52 ;  /* 0x000000123834723c */ /* 0x008fde0000041834 */
[----:B------:R-:W-:-:S08]  /*2f250*/  NOP ;  /* 0x0000000000007918 */ /* 0x000fd00000000000 */
[----:B------:R-:W-:Y:S04]  /*2f260*/  STL.64 [R1+0xfc0], R52 ;  /* 0x000fc03401007387 */ /* 0x000fe80000100a00 */
[----:B------:R0:W-:Y:S04]  /*2f270*/  STL.64 [R1+0xfc8], R54 ;  /* 0x000fc83601007387 */ /* 0x0001e80000100a00 */
[----:B------:R-:W4:Y:S04]  /*2f280*/  LDL.LU R47, [R1+0x2930] ;  /* 0x00293000012f7983 */ /* 0x000f280000300800 */
[----:B------:R-:W3:Y:S04]  /*2f290*/  LDL.LU R18, [R1+0xf48] ;  /* 0x000f480001127983 */ /* 0x000ee80000300800 */
[----:B------:R-:W3:Y:S04]  /*2f2a0*/  LDL.LU R19, [R1+0xf4c] ;  /* 0x000f4c0001137983 */ /* 0x000ee80000300800 */
[----:B0-----:R-:W3:Y:S04]  /*2f2b0*/  LDL.64 R54, [R1+0x48] ;  /* 0x0000480001367983 */ /* 0x001ee80000100a00 */
[----:B------:R-:W2:Y:S04]  /*2f2c0*/  LDL.LU.64 R6, [R1+0x2928] ;  /* 0x0029280001067983 */ /* 0x000ea80000300a00 */
[----:B------:R-:W-:Y:S04]  /*2f2d0*/  STL.64 [R1+0xfb0], R40 ;  /* 0x000fb02801007387 */ /* 0x000fe80000100a00 */
[----:B------:R0:W-:Y:S04]  /*2f2e0*/  STL.64 [R1+0xfb8], R42 ;  /* 0x000fb82a01007387 */ /* 0x0001e80000100a00 */
[----:B0-----:R-:W3:Y:S01]  /*2f2f0*/  LDL.LU.64 R42, [R1+0x2920] ;  /* 0x00292000012a7983 */ /* 0x001ee20000300a00 */
[----:B----4-:R-:W-:-:S15]  /*2f300*/  HMMA.16816.F32.BF16 R48, R56, R46, R48 ;  /* 0x0000002e3830723c */ /* 0x010fde0000041830 */
[----:B------:R-:W-:-:S08]  /*2f310*/  NOP ;  /* 0x0000000000007918 */ /* 0x000fd00000000000 */
[----:B------:R0:W-:Y:S04]  /*2f320*/  STL.64 [R1+0xfa0], R48 ;  /* 0x000fa03001007387 */ /* 0x0001e80000100a00 */
[----:B------:R3:W-:Y:S04]  /*2f330*/  STL.64 [R1+0xfa8], R50 ;  /* 0x000fa83201007387 */ /* 0x0007e80000100a00 */
[----:B0-----:R-:W4:Y:S04]  /*2f340*/  LDL.LU R48, [R1+0xf30] ;  /* 0x000f300001307983 */ /* 0x001f280000300800 */
[----:B------:R-:W4:Y:S01]  /*2f350*/  LDL.LU R49, [R1+0xf34] ;  /* 0x000f340001317983 */ /* 0x000f220000300800 */
[----:B---3--:R-:W-:-:S02]  /*2f360*/  IMAD.MOV.U32 R50, RZ, RZ, R42 ;  /* 0x000000ffff327224 */ /* 0x008fc400078e002a */
[----:B------:R-:W-:Y:S01]  /*2f370*/  IMAD.MOV.U32 R51, RZ, RZ, R43 ;  /* 0x000000ffff337224 */ /* 0x000fe200078e002b */
[----:B------:R-:W3:Y:S04]  /*2f380*/  LDL.LU R42, [R1+0x291c] ;  /* 0x00291c00012a7983 */ /* 0x000ee80000300800 */
[----:B------:R-:W3:Y:S04]  /*2f390*/  LDL.LU R43, [R1+0x2918] ;  /* 0x00291800012b7983 */ /* 0x000ee80000300800 */
[----:B------:R2:W-:Y:S04]  /*2f3a0*/  STL.64 [R1+0x2868], R46 ;  /* 0x0028682e01007387 */ /* 0x0005e80000100a00 */
[----:B------:R0:W-:Y:S01]  /*2f3b0*/  STL.64 [R1+0x2860], R44 ;  /* 0x0028602c01007387 */ /* 0x0001e20000100a00 */
[----:B--2---:R-:W-:-:S03]  /*2f3c0*/  IMAD.MOV.U32 R46, RZ, RZ, R7 ;  /* 0x000000ffff2e7224 */ /* 0x004fc600078e0007 */
[----:B0-----:R-:W2:Y:S04]  /*2f3d0*/  LDL.LU R44, [R1+0x270] ;  /* 0x00027000012c7983 */ /* 0x001ea80000300800 */
[----:B------:R-:W2:Y:S04]  /*2f3e0*/  LDL.LU R45, [R1+0x274] ;  /* 0x00027400012d7983 */ /* 0x000ea80000300800 */
[----:B------:R-:W4:Y:S01]  /*2f3f0*/  LDL.LU R7, [R1+0x2914] ;  /* 0x0029140001077983 */ /* 0x000f220000300800 */
[----:B------:R-:W-:-:S03]  /*2f400*/  IMAD.MOV.U32 R47, RZ, RZ, R11 ;  /* 0x000000ffff2f7224 */ /* 0x000fc600078e000b */
[----:B------:R-:W2:Y:S01]  /*2f410*/  LDL.LU R11, [R1+0x2910] ;  /* 0x00291000010b7983 */ /* 0x000ea20000300800 */
[----:B---3--:R-:W-:-:S15]  /*2f420*/  HMMA.16816.F32.BF16 R36, R56, R42, R36 ;  /* 0x0000002a3824723c */ /* 0x008fde0000041824 */
[----:B------:R-:W-:-:S08]  /*2f430*/  NOP ;  /* 0x0000000000007918 */ /* 0x000fd00000000000 */
[----:B------:R-:W-:Y:S04]  /*2f440*/  STL.64 [R1+0xf90], R36 ;  /* 0x000f902401007387 */ /* 0x000fe80000100a00 */
[----:B------:R0:W-:Y:S04]  /*2f450*/  STL.64 [R1+0xf98], R38 ;  /* 0x000f982601007387 */ /* 0x0001e80000100a00 */
[----:B0-----:R-:W3:Y:S04]  /*2f460*/  LDL.LU.64 R38, [R1+0x2908] ;  /* 0x0029080001267983 */ /* 0x001ee80000300a00 */
[----:B------:R-:W-:Y:S01]  /*2f470*/  STL.64 [R1+0x2870], R42 ;  /* 0x0028702a01007387 */ /* 0x000fe20000100a00 */
[----:B---3--:R-:W-:-:S15]  /*2f480*/  HMMA.16816.F32.BF16 R32, R56, R38, R32 ;  /* 0x000000263820723c */ /* 0x008fde0000041820 */
[----:B------:R-:W-:-:S08]  /*2f490*/  NOP ;  /* 0x0000000000007918 */ /* 0x000fd00000000000 */
[----:B------:R-:W-:Y:S04]  /*2f4a0*/  STL.64 [R1+0xf80], R32 ;  /* 0x000f802001007387 */ /* 0x000fe80000100a00 */
[----:B------:R0:W-:Y:S04]  /*2f4b0*/  STL.64 [R1+0xf88], R34 ;  /* 0x000f882201007387 */ /* 0x0001e80000100a00 */
[----:B0-----:R-:W3:Y:S02]  /*2f4c0*/  LDL.LU.64 R34, [R1+0x2900] ;  /* 0x0029000001227983 */ /* 0x001ee40000300a00 */
[----:B---3--:R-:W-:-:S15]  /*2f4d0*/  HMMA.16816.F32.BF16 R28, R56, R34, R28 ;  /* 0x00000022381c723c */ /* 0x008fde000004181c */
[----:B------:R-:W-:-:S08]  /*2f4e0*/  NOP ;  /* 0x0000000000007918 */ /* 0x000fd00000000000 */
[----:B------:R-:W-:Y:S04]  /*2f4f0*/  STL.64 [R1+0xf70], R28 ;  /* 0x000f701c01007387 */ /* 0x000fe80000100a00 */
[----:B------:R0:W-:Y:S04]  /*2f500*/  STL.64 [R1+0xf78], R30 ;  /* 0x000f781e01007387 */ /* 0x0001e80000100a00 */
[----:B0-----:R-:W3:Y:S01]  /*2f510*/  LDL.LU.64 R30, [R1+0x28f8] ;  /* 0x0028f800011e7983 */ /* 0x001ee20000300a00 */
[----:B------:R-:W-:Y:S02]  /*2f520*/  IMAD.MOV.U32 R28, RZ, RZ, R6 ;  /* 0x000000ffff1c7224 */ /* 0x000fe400078e0006 */
[----:B------:R-:W-:Y:S01]  /*2f530*/  IMAD.MOV.U32 R29, RZ, RZ, R10 ;  /* 0x000000ffff1d7224 */ /* 0x000fe200078e000a */
[----:B---3--:R-:W-:-:S15]  /*2f540*/  HMMA.16816.F32.BF16 R24, R56, R30, R24 ;  /* 0x0000001e3818723c */ /* 0x008fde0000041818 */
[----:B------:R-:W-:-:S08]  /*2f550*/  NOP ;  /* 0x0000000000007918 */ /* 0x000fd00000000000 */
[----:B------:R-:W-:Y:S04]  /*2f560*/  STL.64 [R1+0xf60], R24 ;  /* 0x000f601801007387 */ /* 0x000fe80000100a00 */
[----:B------:R0:W-:Y:S04]  /*2f570*/  STL.64 [R1+0xf68], R26 ;  /* 0x000f681a01007387 */ /* 0x0001e80000100a00 */
[----:B0-----:R-:W3:Y:S04]  /*2f580*/  LDL.LU.64 R26, [R1+0x28f0] ;  /* 0x0028f000011a7983 */ /* 0x001ee80000300a00 */
[----:B------:R0:W-:Y:S04]  /*2f590*/  STL.64 [R1+0x2858], R30 ;  /* 0x0028581e01007387 */ /* 0x0001e80000100a00 */
[----:B------:R-:W4:Y:S04]  /*2f5a0*/  LDL.LU R6, [R1+0x28ec] ;  /* 0x0028ec0001067983 */ /* 0x000f280000300800 */
[----:B------:R-:W4:Y:S01]  /*2f5b0*/  LDL.LU R10, [R1+0x28e8] ;  /* 0x0028e800010a7983 */ /* 0x000f220000300800 */
[----:B0-----:R-:W-:-:S02]  /*2f5c0*/  IMAD.MOV.U32 R30, RZ, RZ, R22 ;  /* 0x000000ffff1e7224 */ /* 0x001fc400078e0016 */
[----:B------:R-:W-:Y:S01]  /*2f5d0*/  IMAD.MOV.U32 R31, RZ, RZ, R23 ;  /* 0x000000ffff1f7224 */ /* 0x000fe200078e0017 */
[----:B------:R-:W2:Y:S04]  /*2f5e0*/  LDL.LU R22, [R1+0x28e4] ;  /* 0x0028e40001167983 */ /* 0x000ea80000300800 */
[----:B------:R-:W2:Y:S01]  /*2f5f0*/  LDL.LU R23, [R1+0x28e0] ;  /* 0x0028e00001177983 */ /* 0x000ea20000300800 */
[C---:B---3--:R-:W-:Y:S06]  /*2f600*/  HMMA.16816.F32.BF16 R12, R56.reuse, R26, R12 ;  /* 0x0000001a380c723c */ /* 0x048fec000004180c */
[----:B--2---:R-:W-:-:S15]  /*2f610*/  HMMA.16816.F32.BF16 R16, R56, R22, R16 ;  /* 0x000000163810723c */ /* 0x004fde0000041810 */
[----:B------:R-:W-:-:S02]  /*2f620*/  NOP ;  /* 0x0000000000007918 */ /* 0x000fc40000000000 */
[----:B------:R-:W-:Y:S04]  /*2f630*/  STL.64 [R1+0xf50], R12 ;  /* 0x000f500c01007387 */ /* 0x000fe80000100a00 */
[----:B------:R0:W-:Y:S04]  /*2f640*/  STL.64 [R1+0xf58], R14 ;  /* 0x000f580e01007387 */ /* 0x0001e80000100a00 */
[----:B0-----:R-:W2:Y:S04]  /*2f650*/  LDL.LU.64 R14, [R1+0x28d8] ;  /* 0x0028d800010e7983 */ /* 0x001ea80000300a00 */
[----:B------:R0:W-:Y:S04]  /*2f660*/  STL.64 [R1+0x2878], R26 ;  /* 0x0028781a01007387 */ /* 0x0001e80000100a00 */
[----:B------:R-:W3:Y:S04]  /*2f670*/  LDL.LU R24, [R1+0x2e0] ;  /* 0x0002e00001187983 */ /* 0x000ee80000300800 */
[----:B------:R-:W3:Y:S01]  /*2f680*/  LDL.LU R25, [R1+0x2e4] ;  /* 0x0002e40001197983 */ /* 0x000ee20000300800 */
[----:B0-----:R-:W-:-:S02]  /*2f690*/  IMAD.MOV.U32 R26, RZ, RZ, R11 ;  /* 0x000000ffff1a7224 */ /* 0x001fc400078e000b */
[----:B----4-:R-:W-:Y:S01]  /*2f6a0*/  IMAD.MOV.U32 R27, RZ, RZ, R7 ;  /* 0x000000ffff1b7224 */ /* 0x010fe200078e0007 */
[----:B------:R-:W4:Y:S04]  /*2f6b0*/  LDL.LU R11, [R1+0x28d4] ;  /* 0x0028d400010b7983 */ /* 0x000f280000300800 */
[----:B------:R-:W3:Y:S04]  /*2f6c0*/  LDL.LU R7, [R1+0x28d0] ;  /* 0x0028d00001077983 */ /* 0x000ee80000300800 */
[----:B------:R-:W-:Y:S04]  /*2f6d0*/  STL.64 [R1+0xf40], R16 ;  /* 0x000f401001007387 */ /* 0x000fe80000100a00 */
[----:B------:R0:W-:Y:S04]  /*2f6e0*/  STL.64 [R1+0xf48], R18 ;  /* 0x000f481201007387 */ /* 0x0001e80000100a00 */
[----:B0-----:R-:W4:Y:S04]  /*2f6f0*/  LDL.LU.64 R18, [R1+0x28c8] ;  /* 0x0028c80001127983 */ /* 0x001f280000300a00 */
[----:B------:R-:W-:Y:S04]  /*2f700*/  STL.64 [R1+0x2888], R22 ;  /* 0x0028881601007387 */ /* 0x000fe80000100a00 */
[----:B------:R0:W-:Y:S02]  /*2f710*/  STL.64 [R1+0x2880], R20 ;  /* 0x0028801401007387 */ /* 0x0001e40000100a00 */
[----:B0-----:R-:W-:-:S02]  /*2f720*/  IMAD.MOV.U32 R20, RZ, RZ, R10 ;  /* 0x000000ffff147224 */ /* 0x001fc400078e000a */
[----:B------:R-:W-:Y:S01]  /*2f730*/  IMAD.MOV.U32 R21, RZ, RZ, R6 ;  /* 0x000000ffff157224 */ /* 0x000fe200078e0006 */
[----:B------:R-:W3:Y:S04]  /*2f740*/  LDL.LU R10, [R1+0x28c4] ;  /* 0x0028c400010a7983 */ /* 0x000ee80000300800 */
[----:B------:R-:W3:Y:S01]  /*2f750*/  LDL.LU R6, [R1+0x28c0] ;  /* 0x0028c00001067983 */ /* 0x000ee20000300800 */
[----:B--2---:R-:W-:Y:S02]  /*2f760*/  IMAD.MOV.U32 R22, RZ, RZ, R14 ;  /* 0x000000ffff167224 */ /* 0x004fe400078e000e */
[----:B------:R-:W-:Y:S01]  /*2f770*/  IMAD.MOV.U32 R23, RZ, RZ, R15 ;  /* 0x000000ffff177224 */ /* 0x000fe200078e000f */
[----:B------:R-:W2:Y:S04]  /*2f780*/  LDL.LU R14, [R1+0x28bc] ;  /* 0x0028bc00010e7983 */ /* 0x000ea80000300800 */
[----:B------:R-:W2:Y:S01]  /*2f790*/  LDL.LU R15, [R1+0x28b8] ;  /* 0x0028b800010f7983 */ /* 0x000ea20000300800 */
[----:B----4-:R-:W-:Y:S01]  /*2f7a0*/  HMMA.16816.F32.BF16 R48, R56, R18, R48 ;  /* 0x000000123830723c */ /* 0x010fe20000041830 */
[----:B---3--:R-:W-:-:S02]  /*2f7b0*/  IMAD.MOV.U32 R16, RZ, RZ, R7 ;  /* 0x000000ffff107224 */ /* 0x008fc400078e0007 */
[----:B------:R-:W-:-:S15]  /*2f7c0*/  IMAD.MOV.U32 R17, RZ, RZ, R11 ;  /* 0x000000ffff117224 */ /* 0x000fde00078e000b */
[----:B------:R-:W-:-:S05]  /*2f7d0*/  NOP ;  /* 0x0000000000007918 */ /* 0x000fca0000000000 */
[----:B------:R-:W-:Y:S04]  /*2f7e0*/  STL.64 [R1+0xf30], R48 ;  /* 0x000f303001007387 */ /* 0x000fe80000100a00 */
[----:B------:R0:W-:Y:S04]  /*2f7f0*/  STL.64 [R1+0xf38], R50 ;  /* 0x000f383201007387 */ /* 0x0001e80000100a00 */
[----:B0-----:R-:W3:Y:S04]  /*2f800*/  LDL.LU.64 R50, [R1+0x28b0] ;  /* 0x0028b00001327983 */ /* 0x001ee80000300a00 */
[----:B------:R-:W3:Y:S04]  /*2f810*/  LDL.LU.64 R48, [R1+0x28a8] ;  /* 0x0028a80001307983 */ /* 0x000ee80000300a00 */
[----:B------:R0:W-:Y:S04]  /*2f820*/  STL.64 [R1+0x2890], R18 ;  /* 0x0028901201007387 */ /* 0x0001e80000100a00 */
[----:B------:R-:W4:Y:S04]  /*2f830*/  LDL.LU R7, [R1+0x28a4] ;  /* 0x0028a40001077983 */ /* 0x000f280000300800 */
[----:B------:R-:W3:Y:S04]  /*2f840*/  LDL.LU R11, [R1+0x28a0] ;  /* 0x0028a000010b7983 */ /* 0x000ee80000300800 */
[----:B0-----:R-:W4:Y:S04]  /*2f850*/  LDL.LU R18, [R1+0xf28] ;  /* 0x000f280001127983 */ /* 0x001f280000300800 */
[----:B------:R-:W4:Y:S01]  /*2f860*/  LDL.LU R19, [R1+0xf2c] ;  /* 0x000f2c0001137983 */ /* 0x000f220000300800 */
[----:B------:R-:W-:-:S02]  /*2f870*/  IMAD.MOV.U32 R42, RZ, RZ, R3 ;  /* 0x000000ffff2a7224 */ /* 0x000fc400078e0003 */
[----:B------:R-:W-:Y:S01]  /*2f880*/  IMAD.MOV.U32 R43, RZ, RZ, R2 ;  /* 0x000000ffff2b7224 */ /* 0x000fe200078e0002 */
[----:B--2---:R3:W-:Y:S01]  /*2f890*/  STL.64 [R1+0x2898], R14 ;  /* 0x0028980e01007387 */ /* 0x0047e20000100a00 */
[C---:B----4-:R-:W-:Y:S06]  /*2f8a0*/  HMMA.16816.F32.BF16 R16, R56.reuse, R14, R16 ;  /* 0x0000000e3810723c */ /* 0x050fec0000041810 */
[----:B---3--:R-:W-:-:S15]  /*2f8b0*/  HMMA.16816.F32.BF16 R12, R56, R10, R24 ;  /* 0x0000000a380c723c */ /* 0x008fde0000041818 */
[----:B------:R-:W-:-:S02]  /*2f8c0*/  NOP ;  /* 0x0000000000007918 */ /* 0x000fc40000000000 */
[----:B------:R-:W-:Y:S04]  /*2f8d0*/  STL.64 [R1+0xf20], R16 ;  /* 0x000f201001007387 */ /* 0x000fe80000100a00 */
[----:B------:R0:W-:Y:S04]  /*2f8e0*/  STL.64 [R1+0xf28], R18 ;  /* 0x000f281201007387 */ /* 0x0001e80000100a00 */
[----:B------:R1:W-:Y:S01]  /*2f8f0*/  STL.64 [R1+0x2840], R6 ;  /* 0x0028400601007387 */ /* 0x0003e20000100a00 */
[----:B0-----:R-:W-:Y:S06]  /*2f900*/  HMMA.16816.F32.BF16 R16, R56, R6, R20 ;  /* 0x000000063810723c */ /* 0x001fec0000041814 */
[----:B-1----:R-:W-:Y:S01]  /*2f910*/  HMMA.16816.F32.BF16 R4, R48, R42, R28 ;  /* 0x0000002a3004723c */ /* 0x002fe2000004181c */
[----:B------:R-:W0:-:S15]  /*2f920*/  LDSM.16.MT88.4 R56, [R61+UR5+0x2180] ;  /* 0x002180053d38783b */ /* 0x000e1e0008004200 */
[----:B------:R-:W-:-:S01]  /*2f930*/  NOP ;  /* 0x0000000000007918 */ /* 0x000fc20000000000 */
[----:B------:R-:W-:Y:S04]  /*2f940*/  STL.64 [R1+0xf10], R16 ;  /* 0x000f101001007387 */ /* 0x000fe80000100a00 */
[----:B------:R-:W-:Y:S04]  /*2f950*/  STL.64 [R1+0xf18], R18 ;  /* 0x000f181201007387 */ /* 0x000fe80000100a00 */
[----:B------:R1:W-:Y:S04]  /*2f960*/  STL.64 [R1+0x2e0], R12 ;  /* 0x0002e00c01007387 */ /* 0x0003e80000100a00 */
[----:B------:R2:W-:Y:S04]  /*2f970*/  STL.64 [R1+0x2e8], R14 ;  /* 0x0002e80e01007387 */ /* 0x0005e80000100a00 */
[----:B------:R-:W-:Y:S01]  /*2f980*/  STL.64 [R1+0x1000], R4 ;  /* 0x0010000401007387 */ /* 0x000fe20000100a00 */
[----:B------:R-:W-:-:S03]  /*2f990*/  IMAD.MOV.U32 R33, RZ, RZ, R6 ;  /* 0x000000ffff217224 */ /* 0x000fc600078e0006 */
[----:B------:R3:W-:Y:S01]  /*2f9a0*/  STL.64 [R1+0x1008], R6 ;  /* 0x0010080601007387 */ /* 0x0007e20000100a00 */
[----:B------:R-:W-:-:S03]  /*2f9b0*/  IMAD.MOV.U32 R32, RZ, RZ, R4 ;  /* 0x000000ffff207224 */ /* 0x000fc600078e0004 */
[----:B-1----:R-:W4:Y:S04]  /*2f9c0*/  LDL.LU R12, [R1+0xc90] ;  /* 0x000c9000010c7983 */ /* 0x002f280000300800 */
[----:B------:R-:W4:Y:S04]  /*2f9d0*/  LDL.LU R13, [R1+0xc94] ;  /* 0x000c9400010d7983 */ /* 0x000f280000300800 */
[----:B--2---:R-:W4:Y:S04]  /*2f9e0*/  LDL.LU R14, [R1+0xc98] ;  /* 0x000c9800010e7983 */ /* 0x004f280000300800 */
[----:B------:R-:W4:Y:S01]  /*2f9f0*/  LDL.LU R15, [R1+0xc9c] ;  /* 0x000c9c00010f7983 */ /* 0x000f220000300800 */
[----:B---3--:R-:W-:Y:S03]  /*2fa00*/  HMMA.16816.F32.BF16 R4, R48, R54, R44 ;  /* 0x000000363004723c */ /* 0x008fe6000004182c */
[----:B------:R-:W4:-:S15]  /*2fa10*/  LDL.64 R18, [R1+0x38] ;  /* 0x0000380001127983 */ /* 0x000f1e0000100a00 */
[----:B------:R-:W-:-:S05]  /*2fa20*/  NOP ;  /* 0x0000000000007918 */ /* 0x000fca0000000000 */
[----:B------:R1:W-:Y:S04]  /*2fa30*/  STL.64 [R1+0x270], R4 ;  /* 0x0002700401007387 */ /* 0x0003e80000100a00 */
[----:B------:R2:W-:Y:S04]  /*2fa40*/  STL.64 [R1+0x278], R6 ;  /* 0x0002780601007387 */ /* 0x0005e80000100a00 */
[----:B------:R-:W3:Y:S04]  /*2fa50*/  LDL.LU R20, [R1+0xc80] ;  /* 0x000c800001147983 */ /* 0x000ee80000300800 */
[----:B------:R-:W3:Y:S04]  /*2fa60*/  LDL.LU R21, [R1+0xc84] ;  /* 0x000c840001157983 */ /* 0x000ee80000300800 */
[----:B------:R-:W3:Y:S04]  /*2fa70*/  LDL.LU R22, [R1+0xc88] ;  /* 0x000c880001167983 */ /* 0x000ee80000300800 */
[----:B------:R-:W3:Y:S04]  /*2fa80*/  LDL.LU R23, [R1+0xc8c] ;  /* 0x000c8c0001177983 */ /* 0x000ee80000300800 */
[----:B------:R-:W3:Y:S04]  /*2fa90*/  LDL.64 R26, [R1+0x28] ;  /* 0x00002800011a7983 */ /* 0x000ee80000100a00 */
[----:B------:R-:W3:Y:S04]  /*2faa0*/  LDL.LU R40, [R1+0xc70] ;  /* 0x000c700001287983 */ /* 0x000ee80000300800 */
[----:B------:R-:W3:Y:S04]  /*2fab0*/  LDL.LU R41, [R1+0xc74] ;  /* 0x000c740001297983 */ /* 0x000ee80000300800 */
[----:B------:R-:W3:Y:S04]  /*2fac0*/  LDL.LU R42, [R1+0xc78] ;  /* 0x000c7800012a7983 */ /* 0x000ee80000300800 */
[----:B------:R-:W3:Y:S04]  /*2fad0*/  LDL.LU R43, [R1+0xc7c] ;  /* 0x000c7c00012b7983 */ /* 0x000ee80000300800 */
[----:B------:R-:W3:Y:S01]  /*2fae0*/  LDL.64 R46, [R1+0x18] ;  /* 0x00001800012e7983 */ /* 0x000ee20000100a00 */
[----:B------:R-:W-:-:S02]  /*2faf0*/  IMAD.MOV.U32 R36, RZ, RZ, R4 ;  /* 0x000000ffff247224 */ /* 0x000fc400078e0004 */
[----:B------:R-:W-:Y:S01]  /*2fb00*/  IMAD.MOV.U32 R37, RZ, RZ, R6 ;  /* 0x000000ffff257224 */ /* 0x000fe200078e0006 */
[----:B-1----:R-:W3:Y:S04]  /*2fb10*/  LDL.LU R4, [R1+0xc20] ;  /* 0x000c200001047983 */ /* 0x002ee80000300800 */
[----:B------:R-:W3:Y:S04]  /*2fb20*/  LDL.LU R5, [R1+0xc24] ;  /* 0x000c240001057983 */ /* 0x000ee80000300800 */
[----:B--2---:R-:W2:Y:S04]  /*2fb30*/  LDL.LU R6, [R1+0xc28] ;  /* 0x000c280001067983 */ /* 0x004ea80000300800 */
[----:B------:R-:W2:Y:S04]  /*2fb40*/  LDL.LU R7, [R1+0xc2c] ;  /* 0x000c2c0001077983 */ /* 0x000ea80000300800 */
[----:B------:R-:W2:Y:S04]  /*2fb50*/  LDL.LU R28, [R1+0xc50] ;  /* 0x000c5000011c7983 */ /* 0x000ea80000300800 */
[----:B------:R-:W2:Y:S04]  /*2fb60*/  LDL.LU R29, [R1+0xc54] ;  /* 0x000c5400011d7983 */ /* 0x000ea80000300800 */
[----:B------:R-:W2:Y:S04]  /*2fb70*/  LDL.LU R30, [R1+0xc58] ;  /* 0x000c5800011e7983 */ /* 0x000ea80000300800 */
[----:B------:R-:W2:Y:S04]  /*2fb80*/  LDL.LU R31, [R1+0xc5c] ;  /* 0x000c5c00011f7983 */ /* 0x000ea80000300800 */
[----:B------:R-:W2:Y:S01]  /*2fb90*/  LDL.LU R52, [R1+0xc10] ;  /* 0x000c100001347983 */ /* 0x000ea20000300800 */
[----:B------:R-:W-:-:S03]  /*2fba0*/  IMAD.MOV.U32 R3, RZ, RZ, R54 ;  /* 0x000000ffff037224 */ /* 0x000fc600078e0036 */
[----:B------:R-:W2:Y:S01]  /*2fbb0*/  LDL.LU R53, [R1+0xc14] ;  /* 0x000c140001357983 */ /* 0x000ea20000300800 */
[----:B------:R-:W-:-:S03]  /*2fbc0*/  IMAD.MOV.U32 R2, RZ, RZ, R55 ;  /* 0x000000ffff027224 */ /* 0x000fc600078e0037 */
[----:B------:R-:W2:Y:S04]  /*2fbd0*/  LDL.LU R54, [R1+0xc18] ;  /* 0x000c180001367983 */ /* 0x000ea80000300800 */
[----:B------:R-:W2:Y:S04]  /*2fbe0*/  LDL.LU R55, [R1+0xc1c] ;  /* 0x000c1c0001377983 */ /* 0x000ea80000300800 */
[----:B0-----:R-:W-:Y:S04]  /*2fbf0*/  STL.64 [R1+0x27c0], R58 ;  /* 0x0027c03a01007387 */ /* 0x001fe80000100a00 */
[----:B------:R0:W-:Y:S04]  /*2fc00*/  STL.64 [R1+0x27b8], R56 ;  /* 0x0027b83801007387 */ /* 0x0001e80000100a00 */
[----:B0-----:R-:W2:Y:S04]  /*2fc10*/  LDL.LU R56, [R1+0xc60] ;  /* 0x000c600001387983 */ /* 0x001ea80000300800 */
[----:B------:R-:W2:Y:S04]  /*2fc20*/  LDL.LU R57, [R1+0xc64] ;  /* 0x000c640001397983 */ /* 0x000ea80000300800 */
[----:B------:R-:W2:Y:S04]  /*2fc30*/  LDL.LU R58, [R1+0xc68] ;  /* 0x000c6800013a7983 */ /* 0x000ea80000300800 */
[----:B------:R-:W2:Y:S01]  /*2fc40*/  LDL.LU R59, [R1+0xc6c] ;  /* 0x000c6c00013b7983 */ /* 0x000ea20000300800 */
[----:B----4-:R-:W-:Y:S06]  /*2fc50*/  HMMA.16816.F32.BF16 R12, R48, R18, R12 ;  /* 0x00000012300c723c */ /* 0x010fec000004180c */
[----:B------:R-:W-:-:S02]  /*2fc60*/  IMAD.MOV.U32 R9, RZ, RZ, R18 ;  /* 0x000000ffff097224 */ /* 0x000fc400078e0012 */
[----:B------:R-:W-:Y:S01]  /*2fc70*/  IMAD.MOV.U32 R8, RZ, RZ, R19 ;  /* 0x000000ffff087224 */ /* 0x000fe200078e0013 */
[C---:B---3--:R-:W-:Y:S06]  /*2fc80*/  HMMA.16816.F32.BF16 R20, R48.reuse, R26, R20 ;  /* 0x0000001a3014723c */ /* 0x048fec0000041814 */
[----:B------:R-:W-:Y:S08]  /*2fc90*/  HMMA.16816.F32.BF16 R40, R48, R46, R40 ;  /* 0x0000002e3028723c */ /* 0x000ff00000041828 */
[----:B------:R-:W-:Y:S04]  /*2fca0*/  STL.64 [R1+0xc90], R12 ;  /* 0x000c900c01007387 */ /* 0x000fe80000100a00 */
[----:B------:R0:W-:Y:S04]  /*2fcb0*/  STL.64 [R1+0xc98], R14 ;  /* 0x000c980e01007387 */ /* 0x0001e80000100a00 */
[----:B0-----:R-:W3:Y:S04]  /*2fcc0*/  LDL.LU.64 R14, [R1+0x2898] ;  /* 0x00289800010e7983 */ /* 0x001ee80000300a00 */
[----:B------:R-:W4:Y:S04]  /*2fcd0*/  LDL.LU.64 R18, [R1+0x2890] ;  /* 0x0028900001127983 */ /* 0x000f280000300a00 */
[----:B------:R-:W-:Y:S04]  /*2fce0*/  STL.64 [R1+0x2850], R10 ;  /* 0x0028500a01007387 */ /* 0x000fe80000100a00 */
[----:B------:R0:W-:Y:S01]  /*2fcf0*/  STL.64 [R1+0x2848], R8 ;  /* 0x0028480801007387 */ /* 0x0001e20000100a00 */
[----:B------:R-:W-:-:S02]  /*2fd00*/  IMAD.MOV.U32 R13, RZ, RZ, R26 ;  /* 0x000000ffff0d7224 */ /* 0x000fc400078e001a */
[----:B------:R-:W-:Y:S01]  /*2fd10*/  IMAD.MOV.U32 R12, RZ, RZ, R27 ;  /* 0x000000ffff0c7224 */ /* 0x000fe200078e001b */
[----:B0-----:R-:W3:Y:S04]  /*2fd20*/  LDL.LU R8, [R1+0xc30] ;  /* 0x000c300001087983 */ /* 0x001ee80000300800 */
[----:B------:R-:W3:Y:S04]  /*2fd30*/  LDL.LU R9, [R1+0xc34] ;  /* 0x000c340001097983 */ /* 0x000ee80000300800 */
[----:B------:R-:W3:Y:S04]  /*2fd40*/  LDL.LU R10, [R1+0xc38] ;  /* 0x000c3800010a7983 */ /* 0x000ee80000300800 */
[----:B------:R-:W3:Y:S04]  /*2fd50*/  LDL.LU R11, [R1+0xc3c] ;  /* 0x000c3c00010b7983 */ /* 0x000ee80000300800 */
[----:B------:R-:W-:Y:S04]  /*2fd60*/  STL.64 [R1+0xc80], R20 ;  /* 0x000c801401007387 */ /* 0x000fe80000100a00 */
[----:B------:R0:W-:Y:S01]  /*2fd70*/  STL.64 [R1+0xc88], R22 ;  /* 0x000c881601007387 */ /* 0x0001e20000100a00 */
[----:B------:R-:W-:-:S02]  /*2fd80*/  IMAD.MOV.U32 R17, RZ, RZ, R46 ;  /* 0x000000ffff117224 */ /* 0x000fc400078e002e */
[----:B------:R-:W-:Y:S01]  /*2fd90*/  IMAD.MOV.U32 R16, RZ, RZ, R47 ;  /* 0x000000ffff107224 */ /* 0x000fe200078e002f */
[----:B0-----:R-:W4:Y:S04]  /*2fda0*/  LDL.LU.64 R22, [R1+0x2888] ;  /* 0x0028880001167983 */ /* 0x001f280000300a00 */
[----:B------:R-:W4:Y:S04]  /*2fdb0*/  LDL.LU.64 R20, [R1+0x2880] ;  /* 0x0028800001147983 */ /* 0x000f280000300a00 */
[----:B------:R-:W4:Y:S04]  /*2fdc0*/  LDL.LU.64 R26, [R1+0x2878] ;  /* 0x00287800011a7983 */ /* 0x000f280000300a00 */
[----:B------:R-:W-:Y:S04]  /*2fdd0*/  STL.64 [R1+0xc70], R40 ;  /* 0x000c702801007387 */ /* 0x000fe80000100a00 */
[----:B------:R0:W-:Y:S04]  /*2fde0*/  STL.64 [R1+0xc78], R42 ;  /* 0x000c782a01007387 */ /* 0x0001e80000100a00 */
[----:B0-----:R-:W3:Y:S04]  /*2fdf0*/  LDL.LU.64 R42, [R1+0x2870] ;  /* 0x00287000012a7983 */ /* 0x001ee80000300a00 */
[----:B------:R-:W2:Y:S04]  /*2fe00*/  LDL.LU.64 R46, [R1+0x2868] ;  /* 0x00286800012e7983 */ /* 0x000ea80000300a00 */
[----:B------:R-:W4:Y:S01]  /*2fe10*/  LDL.LU.64 R44, [R1+0x2860] ;  /* 0x00286000012c7983 */ /* 0x000f220000300a00 */
[C---:B--2---:R-:W-:Y:S06]  /*2fe20*/  HMMA.16816.F32.BF16 R56, R48.reuse, R46, R56 ;  /* 0x0000002e3038723c */ /* 0x044fec0000041838 */
[----:B---3--:R-:W-:-:S15]  /*2fe30*/  HMMA.16816.F32.BF16 R28, R48, R42, R28 ;  /* 0x0000002a301c723c */ /* 0x008fde000004181c */
[----:B------:R-:W-:-:S02]  /*2fe40*/  NOP ;  /* 0x0000000000007918 */ /* 0x000fc40000000000 */
[----:B------:R0:W-:Y:S04]  /*2fe50*/  STL.64 [R1+0xc60], R56 ;  /* 0x000c603801007387 */ /* 0x0001e80000100a00 */
[----:B------:R1:W-:Y:S04]  /*2fe60*/  STL.64 [R1+0xc68], R58 ;  /* 0x000c683a01007387 */ /* 0x0003e80000100a00 */
[----:B0-----:R-:W2:Y:S04]  /*2fe70*/  LDL.LU R56, [R1+0xc00] ;  /* 0x000c000001387983 */ /* 0x001ea80000300800 */
[----:B------:R-:W2:Y:S04]  /*2fe80*/  LDL.LU R57, [R1+0xc04] ;  /* 0x000c040001397983 */ /* 0x000ea80000300800 */
[----:B-1----:R-:W2:Y:S04]  /*2fe90*/  LDL.LU R58, [R1+0xc08] ;  /* 0x000c0800013a7983 */ /* 0x002ea80000300800 */
[----:B------:R-:W2:Y:S04]  /*2fea0*/  LDL.LU R59, [R1+0xc0c] ;  /* 0x000c0c00013b7983 */ /* 0x000ea80000300800 */
[----:B------:R-:W-:Y:S04]  /*2feb0*/  STL.64 [R1+0x2808], R46 ;  /* 0x0028082e01007387 */ /* 0x000fe80000100a00 */
[----:B----4-:R0:W-:Y:S04]  /*2fec0*/  STL.64 [R1+0x2800], R44 ;  /* 0x0028002c01007387 */ /* 0x0101e80000100a00 */
[----:B0-----:R-:W3:Y:S04]  /*2fed0*/  LDL.LU R44, [R1+0xc40] ;  /* 0x000c4000012c7983 */ /* 0x001ee80000300800 */
[----:B------:R-:W3:Y:S04]  /*2fee0*/  LDL.LU R45, [R1+0xc44] ;  /* 0x000c4400012d7983 */ /* 0x000ee80000300800 */
[----:B------:R-:W3:Y:S04]  /*2fef0*/  LDL.LU R46, [R1+0xc48] ;  /* 0x000c4800012e7983 */ /* 0x000ee80000300800 */
[----:B------:R-:W3:Y:S04]  /*2ff00*/  LDL.LU R47, [R1+0xc4c] ;  /* 0x000c4c00012f7983 */ /* 0x000ee80000300800 */
[----:B------:R-:W-:Y:S04]  /*2ff10*/  STL.64 [R1+0xc50], R28 ;  /* 0x000c501c01007387 */ /* 0x000fe80000100a00 */
[----:B------:R0:W-:Y:S04]  /*2ff20*/  STL.64 [R1+0xc58], R30 ;  /* 0x000c581e01007387 */ /* 0x0001e80000100a00 */
[----:B0-----:R-:W4:Y:S04]  /*2ff30*/  LDL.LU.64 R30, [R1+0x2858] ;  /* 0x00285800011e7983 */ /* 0x001f280000300a00 */
[----:B------:R3:W-:Y:S01]  /*2ff40*/  STL.64 [R1+0x2810], R42 ;  /* 0x0028102a01007387 */ /* 0x0007e20000100a00 */
[C---:B------:R-:W-:Y:S03]  /*2ff50*/  HMMA.16816.F32.BF16 R8, R48.reuse, R34, R8 ;  /* 0x000000223008723c */ /* 0x040fe60000041808 */
[----:B------:R-:W-:Y:S04]  /*2ff60*/  STL.64 [R1+0x2820], R38 ;  /* 0x0028202601007387 */ /* 0x000fe80000100a00 */
[----:B------:R-:W-:Y:S01]  /*2ff70*/  STL.64 [R1+0x2818], R36 ;  /* 0x0028182401007387 */ /* 0x000fe20000100a00 */
[----:B---3--:R-:W-:-:S15]  /*2ff80*/  HMMA.16816.F32.BF16 R40, R48, R38, R44 ;  /* 0x000000263028723c */ /* 0x008fde000004182c */
[----:B------:R-:W-:-:S08]  /*2ff90*/  NOP ;  /* 0x0000000000007918 */ /* 0x000fd00000000000 */
[----:B------:R-:W-:Y:S04]  /*2ffa0*/  STL.64 [R1+0xc40], R40 ;  /* 0x000c402801007387 */ /* 0x000fe80000100a00 */
[----:B------:R-:W-:Y:S04]  /*2ffb0*/  STL.64 [R1+0xc48], R42 ;  /* 0x000c482a01007387 */ /* 0x000fe80000100a00 */
[----:B------:R-:W-:Y:S04]  /*2ffc0*/  STL.64 [R1+0x27f8], R34 ;  /* 0x0027f82201007387 */ /* 0x000fe80000100a00 */
[----:B------:R-:W-:Y:S04]  /*2ffd0*/  STL.64 [R1+0x27f0], R32 ;  /* 0x0027f02001007387 */ /* 0x000fe80000100a00 */
[----:B------:R-:W-:Y:S04]  /*2ffe0*/  STL.64 [R1+0xc30], R8 ;  /* 0x000c300801007387 */ /* 0x000fe80000100a00 */
[----:B------:R4:W-:Y:S02]  /*2fff0*/  STL.64 [R1+0xc38], R10 ;  /* 0x000c380a01007387 */ /* 0x0009e40000100a00 */
[C---:B----4-:R-:W-:Y:S06]  /*30000*/  HMMA.16816.F32.BF16 R8, R48.reuse, R30, R4 ;  /* 0x0000001e3008723c */ /* 0x050fec0000041804 */
[----:B------:R-:W-:Y:S01]  /*30010*/  HMMA.16816.F32.BF16 R4, R48, R26, R52 ;  /* 0x0000001a3004723c */ /* 0x000fe20000041834 */
[----:B------:R-:W-:-:S15]  /*30020*/  STL.64 [R1+0x2828], R30 ;  /* 0x0028281e01007387 */ /* 0x000fde0000100a00 */
[----:B------:R-:W-:-:S01]  /*30030*/  NOP ;  /* 0x0000000000007918 */ /* 0x000fc20000000000 */
[----:B------:R0:W-:Y:S04]  /*30040*/  STL.64 [R1+0xc20], R8 ;  /* 0x000c200801007387 */ /* 0x0001e80000100a00 */
[----:B------:R1:W-:Y:S04]  /*30050*/  STL.64 [R1+0xc28], R10 ;  /* 0x000c280a01007387 */ /* 0x0003e80000100a00 */
[----:B------:R-:W3:Y:S04]  /*30060*/  LDL.LU R32, [R1+0x920] ;  /* 0x0009200001207983 */ /* 0x000ee80000300800 */
[----:B------:R4:W-:Y:S04]  /*30070*/  STL.64 [R1+0xc10], R4 ;  /* 0x000c100401007387 */ /* 0x0009e80000100a00 */
[----:B------:R2:W-:Y:S04]  /*30080*/  STL.64 [R1+0xc18], R6 ;  /* 0x000c180601007387 */ /* 0x0005e80000100a00 */
        /* <DEDUP_REMOVED lines=8> */
[----:B------:R-:W3:Y:S04]  /*30110*/  LDL.LU R9, [R1+0xbf4] ;  /* 0x000bf40001097983 */ /* 0x000ee80000300800 */
[----:B-1----:R-:W3:Y:S04]  /*30120*/  LDL.LU R10, [R1+0xbf8] ;  /* 0x000bf800010a7983 */ /* 0x002ee80000300800 */
[----:B------:R-:W3:Y:S04]  /*30130*/  LDL.LU R11, [R1+0xbfc] ;  /* 0x000bfc00010b7983 */ /* 0x000ee80000300800 */
[----:B----4-:R-:W4:Y:S04]  /*30140*/  LDL.LU R4, [R1+0xbe0] ;  /* 0x000be00001047983 */ /* 0x010f280000300800 */
[----:B------:R-:W4:Y:S04]  /*30150*/  LDL.LU R5, [R1+0xbe4] ;  /* 0x000be40001057983 */ /* 0x000f280000300800 */
[----:B--2---:R-:W4:Y:S04]  /*30160*/  LDL.LU R6, [R1+0xbe8] ;  /* 0x000be80001067983 */ /* 0x004f280000300800 */
[----:B------:R-:W4:Y:S01]  /*30170*/  LDL.LU R7, [R1+0xbec] ;  /* 0x000bec0001077983 */ /* 0x000f220000300800 */
[----:B------:R-:W-:Y:S03]  /*30180*/  HMMA.16816.F32.BF16 R28, R48, R22, R56 ;  /* 0x00000016301c723c */ /* 0x000fe60000041838 */
[----:B------:R-:W-:Y:S04]  /*30190*/  STL.64 [R1+0x27e0], R26 ;  /* 0x0027e01a01007387 */ /* 0x000fe80000100a00 */
[----:B------:R-:W2:-:S15]  /*301a0*/  LDL.LU R56, [R1+0x260] ;  /* 0x0002600001387983 */ /* 0x000e9e0000300800 */
[----:B------:R-:W-:-:S01]  /*301b0*/  NOP ;  /* 0x0000000000007918 */ /* 0x000fc20000000000 */
[----:B------:R-:W-:Y:S04]  /*301c0*/  STL.64 [R1+0xc00], R28 ;  /* 0x000c001c01007387 */ /* 0x000fe80000100a00 */
[----:B------:R0:W-:Y:S04]  /*301d0*/  STL.64 [R1+0xc08], R30 ;  /* 0x000c081e01007387 */ /* 0x0001e80000100a00 */
[----:B------:R-:W2:Y:S04]  /*301e0*/  LDL.LU R57, [R1+0x264] ;  /* 0x0002640001397983 */ /* 0x000ea80000300800 */
[----:B------:R-:W2:Y:S04]  /*301f0*/  LDL.LU R58, [R1+0x268] ;  /* 0x00026800013a7983 */ /* 0x000ea80000300800 */
[----:B------:R-:W2:Y:S04]  /*30200*/  LDL.LU R59, [R1+0x26c] ;  /* 0x00026c00013b7983 */ /* 0x000ea80000300800 */
[----:B------:R-:W2:Y:S04]  /*30210*/  LDL.LU R36, [R1+0x1e0] ;  /* 0x0001e00001247983 */ /* 0x000ea80000300800 */
[----:B------:R-:W2:Y:S04]  /*30220*/  LDL.LU R37, [R1+0x1e4] ;  /* 0x0001e40001257983 */ /* 0x000ea80000300800 */
[----:B------:R-:W2:Y:S04]  /*30230*/  LDL.LU R38, [R1+0x1e8] ;  /* 0x0001e80001267983 */ /* 0x000ea80000300800 */
[----:B------:R-:W2:Y:S04]  /*30240*/  LDL.LU R39, [R1+0x1ec] ;  /* 0x0001ec0001277983 */ /* 0x000ea80000300800 */
[----:B0-----:R-:W2:Y:S04]  /*30250*/  LDL.64 R30, [R1+0x58] ;  /* 0x00005800011e7983 */ /* 0x001ea80000100a00 */
[----:B------:R-:W2:Y:S04]  /*30260*/  LDL.LU R40, [R1+0x1d0] ;  /* 0x0001d00001287983 */ /* 0x000ea80000300800 */
[----:B------:R-:W2:Y:S04]  /*30270*/  LDL.LU R41, [R1+0x1d4] ;  /* 0x0001d40001297983 */ /* 0x000ea80000300800 */
[----:B------:R-:W2:Y:S04]  /*30280*/  LDL.LU R42, [R1+0x1d8] ;  /* 0x0001d800012a7983 */ /* 0x000ea80000300800 */
[----:B------:R-:W2:Y:S04]  /*30290*/  LDL.LU R43, [R1+0x1dc] ;  /* 0x0001dc00012b7983 */ /* 0x000ea80000300800 */
[----:B------:R-:W-:Y:S04]  /*302a0*/  STL.64 [R1+0x27d8], R22 ;  /* 0x0027d81601007387 */ /* 0x000fe80000100a00 */
[----:B------:R0:W-:Y:S04]  /*302b0*/  STL.64 [R1+0x27d0], R20 ;  /* 0x0027d01401007387 */ /* 0x0001e80000100a00 */
[----:B0-----:R-:W2:Y:S04]  /*302c0*/  LDL.LU R20, [R1+0x930] ;  /* 0x0009300001147983 */ /* 0x001ea80000300800 */
[----:B------:R-:W2:Y:S04]  /*302d0*/  LDL.LU R21, [R1+0x934] ;  /* 0x0009340001157983 */ /* 0x000ea80000300800 */
[----:B------:R-:W2:Y:S04]  /*302e0*/  LDL.LU R22, [R1+0x938] ;  /* 0x0009380001167983 */ /* 0x000ea80000300800 */
[----:B------:R-:W2:Y:S04]  /*302f0*/  LDL.LU R23, [R1+0x93c] ;  /* 0x00093c0001177983 */ /* 0x000ea80000300800 */
[----:B------:R-:W2:Y:S04]  /*30300*/  LDL.LU R44, [R1+0x950] ;  /* 0x00095000012c7983 */ /* 0x000ea80000300800 */
[----:B------:R-:W2:Y:S04]  /*30310*/  LDL.LU R45, [R1+0x954] ;  /* 0x00095400012d7983 */ /* 0x000ea80000300800 */
[----:B------:R-:W2:Y:S04]  /*30320*/  LDL.LU R46, [R1+0x958] ;  /* 0x00095800012e7983 */ /* 0x000ea80000300800 */
[----:B------:R-:W2:Y:S01]  /*30330*/  LDL.LU R47, [R1+0x95c] ;  /* 0x00095c00012f7983 */ /* 0x000ea20000300800 */
[C---:B---3--:R-:W-:Y:S06]  /*30340*/  HMMA.16816.F32.BF16 R8, R48.reuse, R18, R8 ;  /* 0x000000123008723c */ /* 0x048fec0000041808 */
[----:B----4-:R-:W-:-:S15]  /*30350*/  HMMA.16816.F32.BF16 R4, R48, R14, R4 ;  /* 0x0000000e3004723c */ /* 0x010fde0000041804 */
[----:B------:R-:W-:-:S02]  /*30360*/  NOP ;  /* 0x0000000000007918 */ /* 0x000fc40000000000 */
[----:B------:R-:W-:Y:S04]  /*30370*/  STL.64 [R1+0xbf0], R8 ;  /* 0x000bf00801007387 */ /* 0x000fe80000100a00 */
[----:B------:R0:W-:Y:S04]  /*30380*/  STL.64 [R1+0xbf8], R10 ;  /* 0x000bf80a01007387 */ /* 0x0001e80000100a00 */
[----:B0-----:R-:W2:Y:S04]  /*30390*/  LDL.LU.64 R10, [R1+0x2850] ;  /* 0x00285000010a7983 */ /* 0x001ea80000300a00 */
[----:B------:R-:W3:Y:S04]  /*303a0*/  LDL.LU.64 R8, [R1+0x2848] ;  /* 0x0028480001087983 */ /* 0x000ee80000300a00 */
[----:B------:R-:W-:Y:S04]  /*303b0*/  STL.64 [R1+0x27c8], R18 ;  /* 0x0027c81201007387 */ /* 0x000fe80000100a00 */
[----:B------:R-:W-:Y:S04]  /*303c0*/  STL.64 [R1+0xbe0], R4 ;  /* 0x000be00401007387 */ /* 0x000fe80000100a00 */
[----:B------:R0:W-:Y:S04]  /*303d0*/  STL.64 [R1+0xbe8], R6 ;  /* 0x000be80601007387 */ /* 0x0001e80000100a00 */
[----:B0-----:R-:W4:Y:S02]  /*303e0*/  LDL.LU.64 R6, [R1+0x2840] ;  /* 0x0028400001067983 */ /* 0x001f240000300a00 */
[----:B----4-:R-:W-:-:S15]  /*303f0*/  HMMA.16816.F32.BF16 R52, R48, R6, R52 ;  /* 0x000000063034723c */ /* 0x010fde0000041834 */
[----:B------:R-:W-:-:S08]  /*30400*/  NOP ;  /* 0x0000000000007918 */ /* 0x000fd00000000000 */
[----:B------:R-:W-:Y:S04]  /*30410*/  STL.64 [R1+0xbd0], R52 ;  /* 0x000bd03401007387 */ /* 0x000fe80000100a00 */
[----:B------:R0:W-:Y:S04]  /*30420*/  STL.64 [R1+0xbd8], R54 ;  /* 0x000bd83601007387 */ /* 0x0001e80000100a00 */
[----:B0-----:R-:W4:Y:S04]  /*30430*/  LDL.LU.64 R54, [R1+0x2838] ;  /* 0x0028380001367983 */ /* 0x001f280000300a00 */
[----:B------:R-:W4:Y:S01]  /*30440*/  LDL.LU.64 R52, [R1+0x2830] ;  /* 0x0028300001347983 */ /* 0x000f220000300a00 */
[----:B--2---:R-:W-:Y:S07]  /*30450*/  HMMA.16816.F32.BF16 R56, R48, R10, R56 ;  /* 0x0000000a3038723c */ /* 0x004fee0000041838 */
[----:B------:R-:W-:-:S02]  /*30460*/  IMAD.MOV.U32 R50, RZ, RZ, R3 ;  /* 0x000000ffff327224 */ /* 0x000fc400078e0003 */
[----:B------:R-:W-:Y:S01]  /*30470*/  IMAD.MOV.U32 R51, RZ, RZ, R2 ;  /* 0x000000ffff337224 */ /* 0x000fe200078e0002 */
[----:B------:R0:W-:Y:S04]  /*30480*/  STL.64 [R1+0x27e8], R6 ;  /* 0x0027e80601007387 */ /* 0x0001e80000100a00 */
[----:B------:R-:W2:Y:S04]  /*30490*/  LDL.LU R4, [R1+0x940] ;  /* 0x0009400001047983 */ /* 0x000ea80000300800 */
[----:B------:R-:W2:Y:S01]  /*304a0*/  LDL.LU R5, [R1+0x944] ;  /* 0x0009440001057983 */ /* 0x000ea20000300800 */
[----:B------:R-:W-:-:S02]  /*304b0*/  IMAD.MOV.U32 R3, RZ, RZ, R30 ;  /* 0x000000ffff037224 */ /* 0x000fc400078e001e */
[----:B------:R-:W-:Y:S01]  /*304c0*/  IMAD.MOV.U32 R2, RZ, RZ, R31 ;  /* 0x000000ffff027224 */ /* 0x000fe200078e001f */
[----:B0-----:R-:W2:Y:S04]  /*304d0*/  LDL.LU R6, [R1+0x948] ;  /* 0x0009480001067983 */ /* 0x001ea80000300800 */
[----:B------:R-:W2:Y:S04]  /*304e0*/  LDL.LU R7, [R1+0x94c] ;  /* 0x00094c0001077983 */ /* 0x000ea80000300800 */
[----:B------:R0:W-:Y:S04]  /*304f0*/  STL.64 [R1+0x260], R56 ;  /* 0x0002603801007387 */ /* 0x0001e80000100a00 */
[----:B------:R1:W-:Y:S01]  /*30500*/  STL.64 [R1+0x268], R58 ;  /* 0x0002683a01007387 */ /* 0x0003e20000100a00 */
[----:B------:R-:W-:Y:S01]  /*30510*/  IMAD.MOV.U32 R18, RZ, RZ, R13 ;  /* 0x000000ffff127224 */ /* 0x000fe200078e000d */
[----:B------:R-:W-:-:S02]  /*30520*/  LOP3.LUT R13, R61, 0x20, RZ, 0x3c, !PT ;  /* 0x000000203d0d7812 */ /* 0x000fc400078e3cff */
[----:B0-----:R-:W2:Y:S04]  /*30530*/  LDL.LU R56, [R1+0x910] ;  /* 0x0009100001387983 */ /* 0x001ea80000300800 */
[----:B------:R-:W2:Y:S04]  /*30540*/  LDL.LU R57, [R1+0x914] ;  /* 0x0009140001397983 */ /* 0x000ea80000300800 */
[----:B-1----:R-:W2:Y:S04]  /*30550*/  LDL.LU R58, [R1+0x918] ;  /* 0x00091800013a7983 */ /* 0x002ea80000300800 */
[----:B------:R-:W2:Y:S01]  /*30560*/  LDL.LU R59, [R1+0x91c] ;  /* 0x00091c00013b7983 */ /* 0x000ea20000300800 */
[C---:B----4-:R-:W-:Y:S06]  /*30570*/  HMMA.16816.F32.BF16 R36, R52.reuse, R30, R36 ;  /* 0x0000001e3424723c */ /* 0x050fec0000041824 */
[----:B------:R-:W-:Y:S01]  /*30580*/  HMMA.16816.F32.BF16 R48, R52, R50, R40 ;  /* 0x000000323430723c */ /* 0x000fe20000041828 */
[----:B------:R-:W4:-:S15]  /*30590*/  LDL.LU.64 R30, [R1+0x2828] ;  /* 0x00282800011e7983 */ /* 0x000f1e0000300a00 */
[----:B------:R-:W-:-:S01]  /*305a0*/  NOP ;  /* 0x0000000000007918 */ /* 0x000fc20000000000 */
[----:B------:R-:W-:Y:S01]  /*305b0*/  STL.64 [R1+0x1e0], R36 ;  /* 0x0001e02401007387 */ /* 0x000fe20000100a00 */
[----:B------:R-:W-:-:S03]  /*305c0*/  IMAD.MOV.U32 R29, RZ, RZ, R38 ;  /* 0x000000ffff1d7224 */ /* 0x000fc600078e0026 */
[----:B------:R0:W-:Y:S01]  /*305d0*/  STL.64 [R1+0x1e8], R38 ;  /* 0x0001e82601007387 */ /* 0x0001e20000100a00 */
[----:B------:R-:W-:Y:S02]  /*305e0*/  IMAD.MOV.U32 R28, RZ, RZ, R36 ;  /* 0x000000ffff1c7224 */ /* 0x000fe400078e0024 */
[----:B------:R-:W-:Y:S02]  /*305f0*/  IMAD.MOV.U32 R41, RZ, RZ, R50 ;  /* 0x000000ffff297224 */ /* 0x000fe400078e0032 */
[----:B------:R-:W-:Y:S01]  /*30600*/  IMAD.MOV.U32 R40, RZ, RZ, R48 ;  /* 0x000000ffff287224 */ /* 0x000fe200078e0030 */
[----:B0-----:R-:W4:Y:S04]  /*30610*/  LDL.LU.64 R38, [R1+0x2820] ;  /* 0x0028200001267983 */ /* 0x001f280000300a00 */
[----:B------:R-:W4:Y:S04]  /*30620*/  LDL.LU.64 R36, [R1+0x2818] ;  /* 0x0028180001247983 */ /* 0x000f280000300a00 */
[----:B------:R-:W4:Y:S04]  /*30630*/  LDL.LU.64 R42, [R1+0x2810] ;  /* 0x00281000012a7983 */ /* 0x000f280000300a00 */
[----:B------:R-:W-:Y:S04]  /*30640*/  STL.64 [R1+0x1d0], R48 ;  /* 0x0001d03001007387 */ /* 0x000fe80000100a00 */
[----:B------:R-:W-:Y:S04]  /*30650*/  STL.64 [R1+0x1d8], R50 ;  /* 0x0001d83201007387 */ /* 0x000fe80000100a00 */
[----:B------:R-:W0:Y:S04]  /*30660*/  LDSM.16.MT88.4 R48, [R13+UR5+0x2000] ;  /* 0x002000050d30783b */ /* 0x000e280008004200 */
[----:B0-----:R3:W-:Y:S04]  /*30670*/  STL.64 [R1+0x2728], R50 ;  /* 0x0027283201007387 */ /* 0x0017e80000100a00 */
[----:B------:R0:W-:Y:S01]  /*30680*/  STL.64 [R1+0x2720], R48 ;  /* 0x0027203001007387 */ /* 0x0001e20000100a00 */
[----:B---3--:R-:W-:-:S02]  /*30690*/  IMAD.MOV.U32 R50, RZ, RZ, R9 ;  /* 0x000000ffff327224 */ /* 0x008fc400078e0009 */
[----:B------:R-:W-:-:S07]  /*306a0*/  IMAD.MOV.U32 R51, RZ, RZ, R8 ;  /* 0x000000ffff337224 */ /* 0x000fce00078e0008 */
[C---:B0-----:R-:W-:Y:S01]  /*306b0*/  HMMA.16816.F32.BF16 R48, R52.reuse, R50, R44 ;  /* 0x000000323430723c */ /* 0x041fe2000004182c */
[----:B------:R-:W3:Y:S01]  /*306c0*/  LDL.LU.64 R46, [R1+0x2808] ;  /* 0x00280800012e7983 */ /* 0x000ee20000300a00 */
[----:B------:R-:W-:Y:S02]  /*306d0*/  IMAD.MOV.U32 R19, RZ, RZ, R12 ;  /* 0x000000ffff137224 */ /* 0x000fe400078e000c */
[----:B------:R-:W-:Y:S02]  /*306e0*/  IMAD.MOV.U32 R26, RZ, RZ, R17 ;  /* 0x000000ffff1a7224 */ /* 0x000fe400078e0011 */
[----:B------:R-:W-:Y:S01]  /*306f0*/  IMAD.MOV.U32 R27, RZ, RZ, R16 ;  /* 0x000000ffff1b7224 */ /* 0x000fe200078e0010 */
[----:B------:R-:W4:Y:S02]  /*30700*/  LDL.LU.64 R44, [R1+0x2800] ;  /* 0x00280000012c7983 */ /* 0x000f240000300a00 */
[C---:B--2---:R-:W-:Y:S06]  /*30710*/  HMMA.16816.F32.BF16 R4, R52.reuse, R18, R4 ;  /* 0x000000123404723c */ /* 0x044fec0000041804 */
[C---:B------:R-:W-:Y:S08]  /*30720*/  HMMA.16816.F32.BF16 R16, R52.reuse, R26, R20 ;  /* 0x0000001a3410723c */ /* 0x040ff00000041814 */
[----:B------:R-:W-:Y:S04]  /*30730*/  STL.64 [R1+0x950], R48 ;  /* 0x0009503001007387 */ /* 0x000fe80000100a00 */
[----:B------:R0:W-:Y:S04]  /*30740*/  STL.64 [R1+0x958], R50 ;  /* 0x0009583201007387 */ /* 0x0001e80000100a00 */
[----:B0-----:R-:W2:Y:S04]  /*30750*/  LDL.64 R50, [R1+0x48] ;  /* 0x0000480001327983 */ /* 0x001ea80000100a00 */
[----:B------:R-:W-:Y:S04]  /*30760*/  STL.64 [R1+0x940], R4 ;  /* 0x0009400401007387 */ /* 0x000fe80000100a00 */
[----:B------:R3:W-:Y:S02]  /*30770*/  STL.64 [R1+0x948], R6 ;  /* 0x0009480601007387 */ /* 0x0007e40000100a00 */
[----:B---3--:R-:W-:Y:S02]  /*30780*/  HMMA.16816.F32.BF16 R4, R52, R46, R32 ;  /* 0x0000002e3404723c */ /* 0x008fe40000041820 */
[----:B------:R-:W3:Y:S04]  /*30790*/  LDL.LU R32, [R1+0x900] ;  /* 0x0009000001207983 */ /* 0x000ee80000300800 */
[----:B------:R-:W-:Y:S04]  /*307a0*/  STL.64 [R1+0x930], R16 ;  /* 0x0009301001007387 */ /* 0x000fe80000100a00 */
[----:B------:R4:W-:-:S13]  /*307b0*/  STL.64 [R1+0x938], R18 ;  /* 0x0009381201007387 */ /* 0x0009da0000100a00 */
[----:B------:R0:W-:Y:S04]  /*307c0*/  STL.64 [R1+0x920], R4 ;  /* 0x0009200401007387 */ /* 0x0001e80000100a00 */
[----:B------:R1:W-:Y:S04]  /*307d0*/  STL.64 [R1+0x928], R6 ;  /* 0x0009280601007387 */ /* 0x0003e80000100a00 */
[----:B------:R-:W3:Y:S04]  /*307e0*/  LDL.LU R33, [R1+0x904] ;  /* 0x0009040001217983 */ /* 0x000ee80000300800 */
[----:B------:R-:W3:Y:S04]  /*307f0*/  LDL.LU R34, [R1+0x908] ;  /* 0x0009080001227983 */ /* 0x000ee80000300800 */
[----:B------:R-:W3:Y:S01]  /*30800*/  LDL.LU R35, [R1+0x90c] ;  /* 0x00090c0001237983 */ /* 0x000ee20000300800 */
[C---:B----4-:R-:W-:Y:S03]  /*30810*/  HMMA.16816.F32.BF16 R16, R52.reuse, R42, R56 ;  /* 0x0000002a3410723c */ /* 0x050fe60000041838 */
[----:B0-----:R-:W4:Y:S04]  /*30820*/  LDL.LU R4, [R1+0x8f0] ;  /* 0x0008f00001047983 */ /* 0x001f280000300800 */
[----:B------:R-:W4:Y:S04]  /*30830*/  LDL.LU R5, [R1+0x8f4] ;  /* 0x0008f40001057983 */ /* 0x000f280000300800 */
[----:B-1----:R-:W4:Y:S04]  /*30840*/  LDL.LU R6, [R1+0x8f8] ;  /* 0x0008f80001067983 */ /* 0x002f280000300800 */
[----:B------:R-:W4:Y:S04]  /*30850*/  LDL.LU R7, [R1+0x8fc] ;  /* 0x0008fc0001077983 */ /* 0x000f280000300800 */
[----:B------:R-:W-:Y:S04]  /*30860*/  STL.64 [R1+0x2770], R46 ;  /* 0x0027702e01007387 */ /* 0x000fe80000100a00 */
[----:B------:R0:W-:Y:S04]  /*30870*/  STL.64 [R1+0x2768], R44 ;  /* 0x0027682c01007387 */ /* 0x0001e80000100a00 */
[----:B0-----:R-:W2:Y:S04]  /*30880*/  LDL.LU R44, [R1+0x100] ;  /* 0x00010000012c7983 */ /* 0x001ea80000300800 */
[----:B------:R-:W2:Y:S04]  /*30890*/  LDL.LU R45, [R1+0x104] ;  /* 0x00010400012d7983 */ /* 0x000ea80000300800 */
[----:B------:R-:W2:Y:S04]  /*308a0*/  LDL.LU R46, [R1+0x108] ;  /* 0x00010800012e7983 */ /* 0x000ea80000300800 */
[----:B------:R-:W2:Y:S04]  /*308b0*/  LDL.LU R47, [R1+0x10c] ;  /* 0x00010c00012f7983 */ /* 0x000ea80000300800 */
[----:B------:R-:W4:Y:S04]  /*308c0*/  LDL.LU R24, [R1+0x8e0] ;  /* 0x0008e00001187983 */ /* 0x000f280000300800 */
[----:B------:R0:W-:Y:S04]  /*308d0*/  STL.64 [R1+0x910], R16 ;  /* 0x0009101001007387 */ /* 0x0001e80000100a00 */
[----:B------:R1:W-:Y:S04]  /*308e0*/  STL.64 [R1+0x918], R18 ;  /* 0x0009181201007387 */ /* 0x0003e80000100a00 */
[----:B------:R-:W4:Y:S04]  /*308f0*/  LDL.LU R25, [R1+0x8e4] ;  /* 0x0008e40001197983 */ /* 0x000f280000300800 */
[----:B------:R-:W4:Y:S04]  /*30900*/  LDL.LU R26, [R1+0x8e8] ;  /* 0x0008e800011a7983 */ /* 0x000f280000300800 */
[----:B------:R-:W4:Y:S04]  /*30910*/  LDL.LU R27, [R1+0x8ec] ;  /* 0x0008ec00011b7983 */ /* 0x000f280000300800 */
[----:B------:R-:W2:Y:S04]  /*30920*/  LDL.LU R20, [R1+0x8d0] ;  /* 0x0008d00001147983 */ /* 0x000ea80000300800 */
[----:B------:R-:W2:Y:S04]  /*30930*/  LDL.LU R21, [R1+0x8d4] ;  /* 0x0008d40001157983 */ /* 0x000ea80000300800 */
[----:B------:R-:W2:Y:S04]  /*30940*/  LDL.LU R22, [R1+0x8d8] ;  /* 0x0008d80001167983 */ /* 0x000ea80000300800 */
[----:B------:R-:W2:Y:S04]  /*30950*/  LDL.LU R23, [R1+0x8dc] ;  /* 0x0008dc0001177983 */ /* 0x000ea80000300800 */
[----:B0-----:R-:W2:Y:S04]  /*30960*/  LDL.LU R16, [R1+0x8c0] ;  /* 0x0008c00001107983 */ /* 0x001ea80000300800 */
[----:B------:R-:W2:Y:S04]  /*30970*/  LDL.LU R17, [R1+0x8c4] ;  /* 0x0008c40001117983 */ /* 0x000ea80000300800 */
[----:B-1----:R-:W2:Y:S04]  /*30980*/  LDL.LU R18, [R1+0x8c8] ;  /* 0x0008c80001127983 */ /* 0x002ea80000300800 */
[----:B------:R-:W2:Y:S04]  /*30990*/  LDL.LU R19, [R1+0x8cc] ;  /* 0x0008cc0001137983 */ /* 0x000ea80000300800 */
[----:B------:R-:W2:Y:S04]  /*309a0*/  LDL.LU R56, [R1+0x8b0] ;  /* 0x0008b00001387983 */ /* 0x000ea80000300800 */
[----:B------:R-:W2:Y:S04]  /*309b0*/  LDL.LU R57, [R1+0x8b4] ;  /* 0x0008b40001397983 */ /* 0x000ea80000300800 */
[----:B------:R-:W2:Y:S04]  /*309c0*/  LDL.LU R58, [R1+0x8b8] ;  /* 0x0008b800013a7983 */ /* 0x000ea80000300800 */
[----:B------:R-:W2:Y:S04]  /*309d0*/  LDL.LU R59, [R1+0x8bc] ;  /* 0x0008bc00013b7983 */ /* 0x000ea80000300800 */
[----:B------:R-:W-:Y:S04]  /*309e0*/  STL.64 [R1+0x2760], R42 ;  /* 0x0027602a01007387 */ /* 0x000fe80000100a00 */
[----:B------:R-:W-:Y:S01]  /*309f0*/  STL.64 [R1+0x2758], R40 ;  /* 0x0027582801007387 */ /* 0x000fe20000100a00 */
[----:B---3--:R-:W-:-:S15]  /*30a00*/  HMMA.16816.F32.BF16 R32, R52, R38, R32 ;  /* 0x000000263420723c */ /* 0x008fde0000041820 */
[----:B------:R-:W-:-:S08]  /*30a10*/  NOP ;  /* 0x0000000000007918 */ /* 0x000fd00000000000 */
[----:B------:R-:W-:Y:S04]  /*30a20*/  STL.64 [R1+0x900], R32 ;  /* 0x0009002001007387 */ /* 0x000fe80000100a00 */
[----:B------:R0:W-:Y:S04]  /*30a30*/  STL.64 [R1+0x908], R34 ;  /* 0x0009082201007387 */ /* 0x0001e80000100a00 */
[----:B0-----:R-:W3:Y:S04]  /*30a40*/  LDL.LU.64 R34, [R1+0x27f8] ;  /* 0x0027f80001227983 */ /* 0x001ee80000300a00 */
[----:B------:R-:W2:Y:S01]  /*30a50*/  LDL.LU.64 R32, [R1+0x27f0] ;  /* 0x0027f00001207983 */ /* 0x000ea20000300a00 */
[C---:B----4-:R-:W-:Y:S03]  /*30a60*/  HMMA.16816.F32.BF16 R24, R52.reuse, R30, R24 ;  /* 0x0000001e3418723c */ /* 0x050fe60000041818 */
[----:B------:R-:W-:Y:S04]  /*30a70*/  STL.64 [R1+0x2750], R38 ;  /* 0x0027502601007387 */ /* 0x000fe80000100a00 */
[----:B------:R0:W-:Y:S04]  /*30a80*/  STL.64 [R1+0x2748], R36 ;  /* 0x0027482401007387 */ /* 0x0001e80000100a00 */
[----:B0-----:R-:W4:Y:S04]  /*30a90*/  LDL.LU R36, [R1+0x110] ;  /* 0x0001100001247983 */ /* 0x001f280000300800 */
[----:B------:R-:W4:Y:S04]  /*30aa0*/  LDL.LU R37, [R1+0x114] ;  /* 0x0001140001257983 */ /* 0x000f280000300800 */
[----:B------:R-:W4:Y:S04]  /*30ab0*/  LDL.LU R38, [R1+0x118] ;  /* 0x0001180001267983 */ /* 0x000f280000300800 */
[----:B------:R-:W4:Y:S01]  /*30ac0*/  LDL.LU R39, [R1+0x11c] ;  /* 0x00011c0001277983 */ /* 0x000f220000300800 */
[----:B---3--:R-:W-:-:S15]  /*30ad0*/  HMMA.16816.F32.BF16 R4, R52, R34, R4 ;  /* 0x000000223404723c */ /* 0x008fde0000041804 */
[----:B------:R-:W-:-:S08]  /*30ae0*/  NOP ;  /* 0x0000000000007918 */ /* 0x000fd00000000000 */
[----:B------:R-:W-:Y:S04]  /*30af0*/  STL.64 [R1+0x8f0], R4 ;  /* 0x0008f00401007387 */ /* 0x000fe80000100a00 */
[----:B------:R0:W-:Y:S04]  /*30b00*/  STL.64 [R1+0x8f8], R6 ;  /* 0x0008f80601007387 */ /* 0x0001e80000100a00 */
[----:B0-----:R-:W3:Y:S04]  /*30b10*/  LDL.LU.64 R6, [R1+0x27e8] ;  /* 0x0027e80001067983 */ /* 0x001ee80000300a00 */
[----:B------:R-:W-:Y:S04]  /*30b20*/  STL.64 [R1+0x2780], R34 ;  /* 0x0027802201007387 */ /* 0x000fe80000100a00 */
[----:B--2---:R0:W-:Y:S04]  /*30b30*/  STL.64 [R1+0x2778], R32 ;  /* 0x0027782001007387 */ /* 0x0041e80000100a00 */
[----:B0-----:R-:W2:Y:S04]  /*30b40*/  LDL.LU R32, [R1+0x1c0] ;  /* 0x0001c00001207983 */ /* 0x001ea80000300800 */
[----:B------:R-:W2:Y:S04]  /*30b50*/  LDL.LU R33, [R1+0x1c4] ;  /* 0x0001c40001217983 */ /* 0x000ea80000300800 */
[----:B------:R-:W2:Y:S04]  /*30b60*/  LDL.LU R34, [R1+0x1c8] ;  /* 0x0001c80001227983 */ /* 0x000ea80000300800 */
[----:B------:R-:W2:Y:S04]  /*30b70*/  LDL.LU R35, [R1+0x1cc] ;  /* 0x0001cc0001237983 */ /* 0x000ea80000300800 */
[----:B------:R-:W-:Y:S04]  /*30b80*/  STL.64 [R1+0x8e0], R24 ;  /* 0x0008e01801007387 */ /* 0x000fe80000100a00 */
[----:B------:R0:W-:Y:S04]  /*30b90*/  STL.64 [R1+0x8e8], R26 ;  /* 0x0008e81a01007387 */ /* 0x0001e80000100a00 */
[----:B0-----:R-:W4:Y:S04]  /*30ba0*/  LDL.LU.64 R26, [R1+0x27e0] ;  /* 0x0027e000011a7983 */ /* 0x001f280000300a00 */
[----:B------:R-:W-:Y:S04]  /*30bb0*/  STL.64 [R1+0x2790], R30 ;  /* 0x0027901e01007387 */ /* 0x000fe80000100a00 */
[----:B------:R0:W-:Y:S04]  /*30bc0*/  STL.64 [R1+0x2788], R28 ;  /* 0x0027881c01007387 */ /* 0x0001e80000100a00 */
[----:B0-----:R-:W3:Y:S04]  /*30bd0*/  LDL.LU R28, [R1+0x890] ;  /* 0x00089000011c7983 */ /* 0x001ee80000300800 */
[----:B------:R-:W3:Y:S04]  /*30be0*/  LDL.LU R29, [R1+0x894] ;  /* 0x00089400011d7983 */ /* 0x000ee80000300800 */
[----:B------:R-:W3:Y:S04]  /*30bf0*/  LDL.LU R30, [R1+0x898] ;  /* 0x00089800011e7983 */ /* 0x000ee80000300800 */
[----:B------:R-:W3:Y:S01]  /*30c00*/  LDL.LU R31, [R1+0x89c] ;  /* 0x00089c00011f7983 */ /* 0x000ee20000300800 */
[----:B----4-:R-:W-:-:S15]  /*30c10*/  HMMA.16816.F32.BF16 R20, R52, R26, R20 ;  /* 0x0000001a3414723c */ /* 0x010fde0000041814 */
[----:B------:R-:W-:-:S08]  /*30c20*/  NOP ;  /* 0x0000000000007918 */ /* 0x000fd00000000000 */
[----:B------:R-:W-:Y:S04]  /*30c30*/  STL.64 [R1+0x8d0], R20 ;  /* 0x0008d01401007387 */ /* 0x000fe80000100a00 */
[----:B------:R0:W-:Y:S04]  /*30c40*/  STL.64 [R1+0x8d8], R22 ;  /* 0x0008d81601007387 */ /* 0x0001e80000100a00 */
[----:B0-----:R-:W4:Y:S04]  /*30c50*/  LDL.LU.64 R22, [R1+0x27d8] ;  /* 0x0027d80001167983 */ /* 0x001f280000300a00 */
[----:B------:R-:W2:Y:S01]  /*30c60*/  LDL.LU.64 R20, [R1+0x27d0] ;  /* 0x0027d00001147983 */ /* 0x000ea20000300a00 */
[----:B----4-:R-:W-:-:S15]  /*30c70*/  HMMA.16816.F32.BF16 R16, R52, R22, R16 ;  /* 0x000000163410723c */ /* 0x010fde0000041810 */
[----:B------:R-:W-:-:S08]  /*30c80*/  NOP ;  /* 0x0000000000007918 */ /* 0x000fd00000000000 */
[----:B------:R-:W-:Y:S04]  /*30c90*/  STL.64 [R1+0x8c0], R16 ;  /* 0x0008c01001007387 */ /* 0x000fe80000100a00 */
[----:B------:R0:W-:Y:S04]  /*30ca0*/  STL.64 [R1+0x8c8], R18 ;  /* 0x0008c81201007387 */ /* 0x0001e80000100a00 */
[----:B0-----:R-:W4:Y:S04]  /*30cb0*/  LDL.LU.64 R18, [R1+0x27c8] ;  /* 0x0027c80001127983 */ /* 0x001f280000300a00 */
[----:B------:R-:W-:Y:S04]  /*30cc0*/  STL.64 [R1+0x27a0], R22 ;  /* 0x0027a01601007387 */ /* 0x000fe80000100a00 */
[----:B--2---:R0:W-:Y:S04]  /*30cd0*/  STL.64 [R1+0x2798], R20 ;  /* 0x0027981401007387 */ /* 0x0041e80000100a00 */
[----:B0-----:R-:W2:Y:S04]  /*30ce0*/  LDL.LU R20, [R1+0x8a0] ;  /* 0x0008a00001147983 */ /* 0x001ea80000300800 */
[----:B------:R-:W2:Y:S04]  /*30cf0*/  LDL.LU R21, [R1+0x8a4] ;  /* 0x0008a40001157983 */ /* 0x000ea80000300800 */
[----:B------:R-:W2:Y:S04]  /*30d00*/  LDL.LU R22, [R1+0x8a8] ;  /* 0x0008a80001167983 */ /* 0x000ea80000300800 */
[----:B------:R-:W2:Y:S01]  /*30d10*/  LDL.LU R23, [R1+0x8ac] ;  /* 0x0008ac0001177983 */ /* 0x000ea20000300800 */
[----:B----4-:R-:W-:-:S15]  /*30d20*/  HMMA.16816.F32.BF16 R56, R52, R18, R56 ;  /* 0x000000123438723c */ /* 0x010fde0000041838 */
[----:B------:R-:W-:-:S08]  /*30d30*/  NOP ;  /* 0x0000000000007918 */ /* 0x000fd00000000000 */
[----:B------:R-:W-:Y:S04]  /*30d40*/  STL.64 [R1+0x8b0], R56 ;  /* 0x0008b03801007387 */ /* 0x000fe80000100a00 */
[----:B------:R0:W-:Y:S04]  /*30d50*/  STL.64 [R1+0x8b8], R58 ;  /* 0x0008b83a01007387 */ /* 0x0001e80000100a00 */
[----:B0-----:R-:W4:Y:S04]  /*30d60*/  LDL.LU.64 R58, [R1+0x27c0] ;  /* 0x0027c000013a7983 */ /* 0x001f280000300a00 */
[----:B------:R-:W4:Y:S04]  /*30d70*/  LDL.LU.64 R56, [R1+0x27b8] ;  /* 0x0027b80001387983 */ /* 0x000f280000300a00 */
[----:B------:R2:W-:Y:S02]  /*30d80*/  STL.64 [R1+0x27a8], R18 ;  /* 0x0027a81201007387 */ /* 0x0005e40000100a00 */
[----:B--2---:R-:W-:Y:S01]  /*30d90*/  HMMA.16816.F32.BF16 R16, R52, R14, R20 ;  /* 0x0000000e3410723c */ /* 0x004fe20000041814 */
[----:B------:R-:W-:-:S02]  /*30da0*/  IMAD.MOV.U32 R42, RZ, RZ, R3 ;  /* 0x000000ffff2a7224 */ /* 0x000fc400078e0003 */
[----:B------:R-:W-:-:S03]  /*30db0*/  IMAD.MOV.U32 R43, RZ, RZ, R2 ;  /* 0x000000ffff2b7224 */ /* 0x000fc600078e0002 */
[C---:B---3--:R-:W-:Y:S06]  /*30dc0*/  HMMA.16816.F32.BF16 R20, R52.reuse, R6, R28 ;  /* 0x000000063414723c */ /* 0x048fec000004181c */
[----:B------:R-:W-:Y:S11]  /*30dd0*/  STL.64 [R1+0x27b0], R6 ;  /* 0x0027b00601007387 */ /* 0x000ff60000100a00 */
[----:B------:R-:W-:Y:S04]  /*30de0*/  STL.64 [R1+0x8a0], R16 ;  /* 0x0008a01001007387 */ /* 0x000fe80000100a00 */
[----:B------:R0:W-:Y:S02]  /*30df0*/  STL.64 [R1+0x8a8], R18 ;  /* 0x0008a81201007387 */ /* 0x0001e40000100a00 */
[----:B0-----:R-:W-:Y:S02]  /*30e00*/  HMMA.16816.F32.BF16 R16, R52, R10, R32 ;  /* 0x0000000a3410723c */ /* 0x001fe40000041820 */
[----:B------:R-:W-:Y:S04]  /*30e10*/  STL.64 [R1+0x890], R20 ;  /* 0x0008901401007387 */ /* 0x000fe80000100a00 */
[----:B------:R-:W-:Y:S04]  /*30e20*/  STL.64 [R1+0x898], R22 ;  /* 0x0008981601007387 */ /* 0x000fe80000100a00 */
[----:B------:R-:W-:Y:S04]  /*30e30*/  STL.64 [R1+0x2730], R10 ;  /* 0x0027300a01007387 */ /* 0x000fe80000100a00 */
[----:B------:R-:W0:Y:S09]  /*30e40*/  LDSM.16.MT88.4 R52, [R13+UR5+0x2080] ;  /* 0x002080050d34783b */ /* 0x000e320008004200 */
[----:B------:R-:W-:Y:S04]  /*30e50*/  STL.64 [R1+0x1c0], R16 ;  /* 0x0001c01001007387 */ /* 0x000fe80000100a00 */
[----:B------:R-:W-:Y:S01]  /*30e60*/  STL.64 [R1+0x1c8], R18 ;  /* 0x0001c81201007387 */ /* 0x000fe20000100a00 */
[----:B----4-:R-:W-:-:S15]  /*30e70*/  HMMA.16816.F32.BF16 R4, R56, R42, R36 ;  /* 0x0000002a3804723c */ /* 0x010fde0000041824 */
[----:B------:R-:W-:-:S08]  /*30e80*/  NOP ;  /* 0x0000000000007918 */ /* 0x000fd00000000000 */
[----:B------:R-:W-:Y:S01]  /*30e90*/  STL.64 [R1+0x110], R4 ;  /* 0x0001100401007387 */ /* 0x000fe20000100a00 */
[----:B------:R-:W-:-:S03]  /*30ea0*/  IMAD.MOV.U32 R25, RZ, RZ, R6 ;  /* 0x000000ffff197224 */ /* 0x000fc600078e0006 */
[----:B------:R1:W-:Y:S01]  /*30eb0*/  STL.64 [R1+0x118], R6 ;  /* 0x0001180601007387 */ /* 0x0003e20000100a00 */
[----:B------:R-:W-:Y:S02]  /*30ec0*/  IMAD.MOV.U32 R24, RZ, RZ, R4 ;  /* 0x000000ffff187224 */ /* 0x000fe400078e0004 */
[----:B-1----:R-:W-:-:S15]  /*30ed0*/  HMMA.16816.F32.BF16 R4, R56, R50, R44 ;  /* 0x000000323804723c */ /* 0x002fde000004182c */
[----:B------:R-:W-:-:S08]  /*30ee0*/  NOP ;  /* 0x0000000000007918 */ /* 0x000fd00000000000 */
[----:B------:R1:W-:Y:S04]  /*30ef0*/  STL.64 [R1+0x100], R4 ;  /* 0x0001000401007387 */ /* 0x0003e80000100a00 */
[----:B------:R2:W-:Y:S04]  /*30f00*/  STL.64 [R1+0x108], R6 ;  /* 0x0001080601007387 */ /* 0x0005e80000100a00 */
[----:B------:R-:W3:Y:S04]  /*30f10*/  LDL.LU R20, [R1+0x610] ;  /* 0x0006100001147983 */ /* 0x000ee80000300800 */
[----:B------:R-:W3:Y:S04]  /*30f20*/  LDL.LU R21, [R1+0x614] ;  /* 0x0006140001157983 */ /* 0x000ee80000300800 */
[----:B------:R-:W3:Y:S04]  /*30f30*/  LDL.LU R22, [R1+0x618] ;  /* 0x0006180001167983 */ /* 0x000ee80000300800 */
[----:B------:R-:W3:Y:S04]  /*30f40*/  LDL.LU R23, [R1+0x61c] ;  /* 0x00061c0001177983 */ /* 0x000ee80000300800 */
[----:B-1----:R-:W4:Y:S04]  /*30f50*/  LDL.LU R4, [R1+0x620] ;  /* 0x0006200001047983 */ /* 0x002f280000300800 */
[----:B------:R-:W4:Y:S04]  /*30f60*/  LDL.LU R5, [R1+0x624] ;  /* 0x0006240001057983 */ /* 0x000f280000300800 */
[----:B--2---:R-:W4:Y:S04]  /*30f70*/  LDL.LU R6, [R1+0x628] ;  /* 0x0006280001067983 */ /* 0x004f280000300800 */
[----:B------:R-:W4:Y:S04]  /*30f80*/  LDL.LU R7, [R1+0x62c] ;  /* 0x00062c0001077983 */ /* 0x000f280000300800 */
[----:B------:R-:W4:Y:S04]  /*30f90*/  LDL.64 R18, [R1+0x38] ;  /* 0x0000380001127983 */ /* 0x000f280000100a00 */
[----:B------:R-:W3:Y:S04]  /*30fa0*/  LDL.64 R30, [R1+0x28] ;  /* 0x00002800011e7983 */ /* 0x000ee80000100a00 */
[----:B------:R-:W2:Y:S04]  /*30fb0*/  LDL.LU R32, [R1+0x600] ;  /* 0x0006000001207983 */ /* 0x000ea80000300800 */
[----:B------:R-:W2:Y:S04]  /*30fc0*/  LDL.LU R33, [R1+0x604] ;  /* 0x0006040001217983 */ /* 0x000ea80000300800 */
[----:B------:R-:W2:Y:S04]  /*30fd0*/  LDL.LU R34, [R1+0x608] ;  /* 0x0006080001227983 */ /* 0x000ea80000300800 */
[----:B------:R-:W2:Y:S04]  /*30fe0*/  LDL.LU R35, [R1+0x60c] ;  /* 0x00060c0001237983 */ /* 0x000ea80000300800 */
[----:B------:R-:W2:Y:S04]  /*30ff0*/  LDL.64 R46, [R1+0x18] ;  /* 0x00001800012e7983 */ /* 0x000ea80000100a00 */
        /* <DEDUP_REMOVED lines=14> */
[----:B------:R-:W-:Y:S04]  /*310e0*/  STL.64 [R1+0x2740], R14 ;  /* 0x0027400e01007387 */ /* 0x000fe80000100a00 */
[----:B------:R1:W-:Y:S04]  /*310f0*/  STL [R1+0x2738], R13 ;  /* 0x0027380d01007387 */ /* 0x0003e80000100800 */
[----:B------:R-:W2:Y:S04]  /*31100*/  LDL.LU R12, [R1+0x5a0] ;  /* 0x0005a000010c7983 */ /* 0x000ea80000300800 */
[----:B-1----:R-:W2:Y:S04]  /*31110*/  LDL.LU R13, [R1+0x5a4] ;  /* 0x0005a400010d7983 */ /* 0x002ea80000300800 */
        /* <DEDUP_REMOVED lines=8> */
[C---:B----4-:R-:W-:Y:S06]  /*311a0*/  HMMA.16816.F32.BF16 R4, R56.reuse, R18, R4 ;  /* 0x000000123804723c */ /* 0x050fec0000041804 */
[C---:B---3--:R-:W-:Y:S06]  /*311b0*/  HMMA.16816.F32.BF16 R20, R56.reuse, R30, R20 ;  /* 0x0000001e3814723c */ /* 0x048fec0000041814 */
[----:B--2---:R-:W-:Y:S01]  /*311c0*/  HMMA.16816.F32.BF16 R32, R56, R46, R32 ;  /* 0x0000002e3820723c */ /* 0x004fe20000041820 */
[----:B------:R-:W-:-:S02]  /*311d0*/  IMAD.MOV.U32 R17, RZ, RZ, R30 ;  /* 0x000000ffff117224 */ /* 0x000fc400078e001e */
[----:B------:R-:W-:-:S03]  /*311e0*/  IMAD.MOV.U32 R16, RZ, RZ, R31 ;  /* 0x000000ffff107224 */ /* 0x000fc600078e001f */
[----:B------:R-:W-:Y:S02]  /*311f0*/  IMAD.MOV.U32 R3, RZ, RZ, R46 ;  /* 0x000000ffff037224 */ /* 0x000fe400078e002e */
[----:B------:R-:W-:-:S03]  /*31200*/  IMAD.MOV.U32 R2, RZ, RZ, R47 ;  /* 0x000000ffff027224 */ /* 0x000fc600078e002f */
[----:B------:R0:W-:Y:S04]  /*31210*/  STL.64 [R1+0x620], R4 ;  /* 0x0006200401007387 */ /* 0x0001e80000100a00 */
[----:B------:R1:W-:Y:S01]  /*31220*/  STL.64 [R1+0x628], R6 ;  /* 0x0006280601007387 */ /* 0x0003e20000100a00 */
[----:B0-----:R-:W-:-:S03]  /*31230*/  IMAD.MOV.U32 R5, RZ, RZ, R18 ;  /* 0x000000ffff057224 */ /* 0x001fc600078e0012 */
[----:B-1----:R-:W2:Y:S01]  /*31240*/  LDL.LU.64 R6, [R1+0x27b0] ;  /* 0x0027b00001067983 */ /* 0x002ea20000300a00 */
[----:B------:R-:W-:-:S03]  /*31250*/  IMAD.MOV.U32 R4, RZ, RZ, R19 ;  /* 0x000000ffff047224 */ /* 0x000fc600078e0013 */
[----:B------:R-:W3:Y:S04]  /*31260*/  LDL.LU.64 R18, [R1+0x27a8] ;  /* 0x0027a80001127983 */ /* 0x000ee80000300a00 */
[----:B------:R-:W-:Y:S04]  /*31270*/  STL.64 [R1+0x610], R20 ;  /* 0x0006101401007387 */ /* 0x000fe80000100a00 */
[----:B------:R0:W-:Y:S04]  /*31280*/  STL.64 [R1+0x618], R22 ;  /* 0x0006181601007387 */ /* 0x0001e80000100a00 */
[----:B0-----:R-:W4:Y:S04]  /*31290*/  LDL.LU.64 R22, [R1+0x27a0] ;  /* 0x0027a00001167983 */ /* 0x001f280000300a00 */
[----:B------:R-:W2:Y:S04]  /*312a0*/  LDL.LU.64 R20, [R1+0x2798] ;  /* 0x0027980001147983 */ /* 0x000ea80000300a00 */
[----:B------:R-:W3:Y:S04]  /*312b0*/  LDL.LU.64 R30, [R1+0x2790] ;  /* 0x00279000011e7983 */ /* 0x000ee80000300a00 */
[----:B------:R-:W4:Y:S04]  /*312c0*/  LDL.LU.64 R28, [R1+0x2788] ;  /* 0x00278800011c7983 */ /* 0x000f280000300a00 */
[----:B------:R-:W-:Y:S04]  /*312d0*/  STL.64 [R1+0x600], R32 ;  /* 0x0006002001007387 */ /* 0x000fe80000100a00 */
[----:B------:R0:W-:Y:S04]  /*312e0*/  STL.64 [R1+0x608], R34 ;  /* 0x0006082201007387 */ /* 0x0001e80000100a00 */
[----:B0-----:R-:W2:Y:S04]  /*312f0*/  LDL.LU.64 R34, [R1+0x2780] ;  /* 0x0027800001227983 */ /* 0x001ea80000300a00 */
[----:B------:R-:W3:Y:S04]  /*31300*/  LDL.LU.64 R32, [R1+0x2778] ;  /* 0x0027780001207983 */ /* 0x000ee80000300a00 */
[----:B------:R-:W4:Y:S04]  /*31310*/  LDL.LU.64 R46, [R1+0x2770] ;  /* 0x00277000012e7983 */ /* 0x000f280000300a00 */
        /* <DEDUP_REMOVED lines=18> */
[----:B------:R-:W2:Y:S04]  /*31440*/  LDL.LU.64 R36, [R1+0x2748] ;  /* 0x0027480001247983 */ /* 0x000ea80000300a00 */
[----:B------:R-:W-:Y:S04]  /*31450*/  STL.64 [R1+0x26f0], R42 ;  /* 0x0026f02a01007387 */ /* 0x000fe80000100a00 */
[----:B---3--:R0:W-:Y:S04]  /*31460*/  STL.64 [R1+0x26e8], R40 ;  /* 0x0026e82801007387 */ /* 0x0081e80000100a00 */
[----:B0-----:R-:W4:Y:S04]  /*31470*/  LDL.LU R40, [R1+0x5d0] ;  /* 0x0005d00001287983 */ /* 0x001f280000300800 */
[----:B------:R-:W4:Y:S04]  /*31480*/  LDL.LU R41, [R1+0x5d4] ;  /* 0x0005d40001297983 */ /* 0x000f280000300800 */
[----:B------:R-:W4:Y:S04]  /*31490*/  LDL.LU R42, [R1+0x5d8] ;  /* 0x0005d800012a7983 */ /* 0x000f280000300800 */
[----:B------:R-:W4:Y:S01]  /*314a0*/  LDL.LU R43, [R1+0x5dc] ;  /* 0x0005dc00012b7983 */ /* 0x000f220000300800 */
[C---:B------:R-:W-:Y:S06]  /*314b0*/  HMMA.16816.F32.BF16 R12, R56.reuse, R26, R12 ;  /* 0x0000001a380c723c */ /* 0x040fec000004180c */
[C---:B----4-:R-:W-:Y:S06]  /*314c0*/  HMMA.16816.F32.BF16 R40, R56.reuse, R38, R40 ;  /* 0x000000263828723c */ /* 0x050fec0000041828 */
[----:B------:R-:W-:Y:S04]  /*314d0*/  STL.64 [R1+0x26d0], R38 ;  /* 0x0026d02601007387 */ /* 0x000fe80000100a00 */
[----:B--2---:R0:W-:Y:S02]  /*314e0*/  STL.64 [R1+0x26c8], R36 ;  /* 0x0026c82401007387 */ /* 0x0041e40000100a00 */
[C---:B0-----:R-:W-:Y:S11]  /*314f0*/  HMMA.16816.F32.BF16 R36, R56.reuse, R34, R44 ;  /* 0x000000223824723c */ /* 0x041ff6000004182c */
[----:B------:R-:W-:Y:S04]  /*31500*/  STL.64 [R1+0x5d0], R40 ;  /* 0x0005d02801007387 */ /* 0x000fe80000100a00 */
[----:B------:R-:W-:Y:S04]  /*31510*/  STL.64 [R1+0x5d8], R42 ;  /* 0x0005d82a01007387 */ /* 0x000fe80000100a00 */
[----:B------:R-:W-:Y:S04]  /*31520*/  STL.64 [R1+0x2700], R34 ;  /* 0x0027002201007387 */ /* 0x000fe80000100a00 */
[----:B------:R0:W-:Y:S02]  /*31530*/  STL.64 [R1+0x26f8], R32 ;  /* 0x0026f82001007387 */ /* 0x0001e40000100a00 */
[C---:B0-----:R-:W-:Y:S02]  /*31540*/  HMMA.16816.F32.BF16 R32, R56.reuse, R30, R52 ;  /* 0x0000001e3820723c */ /* 0x041fe40000041834 */
[----:B------:R-:W-:Y:S04]  /*31550*/  STL.64 [R1+0x5c0], R36 ;  /* 0x0005c02401007387 */ /* 0x000fe80000100a00 */
[----:B------:R-:W-:Y:S04]  /*31560*/  STL.64 [R1+0x5c8], R38 ;  /* 0x0005c82601007387 */ /* 0x000fe80000100a00 */
[----:B------:R-:W-:Y:S04]  /*31570*/  STL.64 [R1+0x26c0], R30 ;  /* 0x0026c01e01007387 */ /* 0x000fe80000100a00 */
[----:B------:R-:W-:Y:S09]  /*31580*/  STL.64 [R1+0x26b8], R28 ;  /* 0x0026b81c01007387 */ /* 0x000ff20000100a00 */
[----:B------:R-:W-:Y:S04]  /*31590*/  STL.64 [R1+0x5b0], R32 ;  /* 0x0005b02001007387 */ /* 0x000fe80000100a00 */
[----:B------:R-:W-:Y:S04]  /*315a0*/  STL.64 [R1+0x5b8], R34 ;  /* 0x0005b82201007387 */ /* 0x000fe80000100a00 */
[----:B------:R-:W-:Y:S04]  /*315b0*/  STL.64 [R1+0x26b0], R26 ;  /* 0x0026b01a01007387 */ /* 0x000fe80000100a00 */
[----:B------:R-:W-:Y:S04]  /*315c0*/  STL.64 [R1+0x26a8], R24 ;  /* 0x0026a81801007387 */ /* 0x000fe80000100a00 */
[----:B------:R-:W-:Y:S04]  /*315d0*/  STL.64 [R1+0x5a0], R12 ;  /* 0x0005a00c01007387 */ /* 0x000fe80000100a00 */
[----:B------:R0:W-:Y:S02]  /*315e0*/  STL.64 [R1+0x5a8], R14 ;  /* 0x0005a80e01007387 */ /* 0x0001e40000100a00 */
[----:B0-----:R-:W-:Y:S01]  /*315f0*/  HMMA.16816.F32.BF16 R12, R56, R22, R48 ;  /* 0x00000016380c723c */ /* 0x001fe20000041830 */
[----:B------:R-:W-:-:S02]  /*31600*/  IMAD.MOV.U32 R55, RZ, RZ, R8 ;  /* 0x000000ffff377224 */ /* 0x000fc400078e0008 */
[----:B------:R-:W-:-:S15]  /*31610*/  IMAD.MOV.U32 R54, RZ, RZ, R9 ;  /* 0x000000ffff367224 */ /* 0x000fde00078e0009 */
[----:B------:R-:W-:-:S05]  /*31620*/  NOP ;  /* 0x0000000000007918 */ /* 0x000fca0000000000 */
[----:B------:R0:W-:Y:S04]  /*31630*/  STL.64 [R1+0x590], R12 ;  /* 0x0005900c01007387 */ /* 0x0001e80000100a00 */
[----:B------:R1:W-:Y:S04]  /*31640*/  STL.64 [R1+0x598], R14 ;  /* 0x0005980e01007387 */ /* 0x0003e80000100a00 */
[----:B------:R-:W2:Y:S04]  /*31650*/  LDL.LU R36, [R1+0xf0] ;  /* 0x0000f00001247983 */ /* 0x000ea80000300800 */
[----:B------:R-:W2:Y:S04]  /*31660*/  LDL.LU R37, [R1+0xf4] ;  /* 0x0000f40001257983 */ /* 0x000ea80000300800 */
[----:B------:R-:W2:Y:S04]  /*31670*/  LDL.LU R38, [R1+0xf8] ;  /* 0x0000f80001267983 */ /* 0x000ea80000300800 */
[----:B------:R-:W2:Y:S04]  /*31680*/  LDL.LU R39, [R1+0xfc] ;  /* 0x0000fc0001277983 */ /* 0x000ea80000300800 */
[----:B------:R-:W3:Y:S04]  /*31690*/  LDL.LU R48, [R1+0x560] ;  /* 0x0005600001307983 */ /* 0x000ee80000300800 */
[----:B------:R-:W3:Y:S04]  /*316a0*/  LDL.LU R49, [R1+0x564] ;  /* 0x0005640001317983 */ /* 0x000ee80000300800 */
[----:B------:R-:W3:Y:S04]  /*316b0*/  LDL.LU R50, [R1+0x568] ;  /* 0x0005680001327983 */ /* 0x000ee80000300800 */
[----:B------:R-:W3:Y:S04]  /*316c0*/  LDL.LU R51, [R1+0x56c] ;  /* 0x00056c0001337983 */ /* 0x000ee80000300800 */
[----:B------:R-:W4:Y:S04]  /*316d0*/  LDL.LU R8, [R1+0x570] ;  /* 0x0005700001087983 */ /* 0x000f280000300800 */
[----:B------:R-:W4:Y:S04]  /*316e0*/  LDL.LU R9, [R1+0x574] ;  /* 0x0005740001097983 */ /* 0x000f280000300800 */
[----:B------:R-:W4:Y:S04]  /*316f0*/  LDL.LU R10, [R1+0x578] ;  /* 0x00057800010a7983 */ /* 0x000f280000300800 */
[----:B------:R-:W4:Y:S04]  /*31700*/  LDL.LU R11, [R1+0x57c] ;  /* 0x00057c00010b7983 */ /* 0x000f280000300800 */
[----:B0-----:R-:W2:Y:S04]  /*31710*/  LDL.LU R12, [R1+0x580] ;  /* 0x00058000010c7983 */ /* 0x001ea80000300800 */
[----:B------:R-:W2:Y:S04]  /*31720*/  LDL.LU R13, [R1+0x584] ;  /* 0x00058400010d7983 */ /* 0x000ea80000300800 */
[----:B-1----:R-:W2:Y:S04]  /*31730*/  LDL.LU R14, [R1+0x588] ;  /* 0x00058800010e7983 */ /* 0x002ea80000300800 */
[----:B------:R-:W2:Y:S04]  /*31740*/  LDL.LU R15, [R1+0x58c] ;  /* 0x00058c00010f7983 */ /* 0x000ea80000300800 */
[----:B------:R-:W-:Y:S04]  /*31750*/  STL.64 [R1+0x2708], R54 ;  /* 0x0027083601007387 */ /* 0x000fe80000100a00 */
[----:B------:R-:W3:Y:S04]  /*31760*/  LDL.LU R24, [R1+0xed0] ;  /* 0x000ed00001187983 */ /* 0x000ee80000300800 */
[----:B------:R-:W3:Y:S04]  /*31770*/  LDL.LU R25, [R1+0xed4] ;  /* 0x000ed40001197983 */ /* 0x000ee80000300800 */
[----:B------:R-:W4:Y:S04]  /*31780*/  LDL.LU R26, [R1+0xed8] ;  /* 0x000ed800011a7983 */ /* 0x000f280000300800 */
[----:B------:R-:W4:Y:S01]  /*31790*/  LDL.LU R27, [R1+0xedc] ;  /* 0x000edc00011b7983 */ /* 0x000f220000300800 */
[C---:B--2---:R-:W-:Y:S03]  /*317a0*/  HMMA.16816.F32.BF16 R12, R56.reuse, R18, R12 ;  /* 0x00000012380c723c */ /* 0x044fe6000004180c */
[----:B----4-:R-:W-:Y:S04]  /*317b0*/  STL.64 [R1+0x2718], R26 ;  /* 0x0027181a01007387 */ /* 0x010fe80000100a00 */
[----:B---3--:R0:W-:Y:S04]  /*317c0*/  STL.64 [R1+0x2710], R24 ;  /* 0x0027101801007387 */ /* 0x0081e80000100a00 */
[----:B0-----:R-:W2:Y:S04]  /*317d0*/  LDL.LU R24, [R1+0x1030] ;  /* 0x0010300001187983 */ /* 0x001ea80000300800 */
[----:B------:R-:W2:Y:S04]  /*317e0*/  LDL.LU R25, [R1+0x1034] ;  /* 0x0010340001197983 */ /* 0x000ea80000300800 */
[----:B------:R-:W2:Y:S04]  /*317f0*/  LDL.LU R26, [R1+0x1038] ;  /* 0x00103800011a7983 */ /* 0x000ea80000300800 */
[----:B------:R-:W2:Y:S04]  /*31800*/  LDL.LU R27, [R1+0x103c] ;  /* 0x00103c00011b7983 */ /* 0x000ea80000300800 */
[----:B------:R-:W3:Y:S04]  /*31810*/  LDL.64 R54, [R1+0x58] ;  /* 0x0000580001367983 */ /* 0x000ee80000100a00 */
        /* <DEDUP_REMOVED lines=12> */
[----:B------:R-:W-:Y:S04]  /*318e0*/  STL.64 [R1+0x26a0], R22 ;  /* 0x0026a01601007387 */ /* 0x000fe80000100a00 */
[----:B------:R-:W-:Y:S04]  /*318f0*/  STL.64 [R1+0x2698], R20 ;  /* 0x0026981401007387 */ /* 0x000fe80000100a00 */
[----:B------:R-:W-:Y:S04]  /*31900*/  STL.64 [R1+0x580], R12 ;  /* 0x0005800c01007387 */ /* 0x000fe80000100a00 */
[----:B------:R0:W-:Y:S04]  /*31910*/  STL.64 [R1+0x588], R14 ;  /* 0x0005880e01007387 */ /* 0x0001e80000100a00 */
[----:B0-----:R-:W2:Y:S01]  /*31920*/  LDL.LU.64 R14, [R1+0x2740] ;  /* 0x00274000010e7983 */ /* 0x001ea20000300a00 */
[C---:B------:R-:W-:Y:S03]  /*31930*/  HMMA.16816.F32.BF16 R48, R56.reuse, R6, R48 ;  /* 0x000000063830723c */ /* 0x040fe60000041830 */
[----:B------:R-:W4:Y:S03]  /*31940*/  LDL.LU R13, [R1+0x2738] ;  /* 0x00273800010d7983 */ /* 0x000f260000300800 */
[----:B--2---:R-:W-:-:S15]  /*31950*/  HMMA.16816.F32.BF16 R8, R56, R14, R8 ;  /* 0x0000000e3808723c */ /* 0x004fde0000041808 */
[----:B------:R-:W-:-:S08]  /*31960*/  NOP ;  /* 0x0000000000007918 */ /* 0x000fd00000000000 */
[----:B------:R-:W-:Y:S04]  /*31970*/  STL.64 [R1+0x570], R8 ;  /* 0x0005700801007387 */ /* 0x000fe80000100a00 */
[----:B------:R0:W-:Y:S04]  /*31980*/  STL.64 [R1+0x578], R10 ;  /* 0x0005780a01007387 */ /* 0x0001e80000100a00 */
[----:B0-----:R-:W2:Y:S04]  /*31990*/  LDL.LU.64 R10, [R1+0x2730] ;  /* 0x00273000010a7983 */ /* 0x001ea80000300a00 */
[----:B------:R-:W-:Y:S04]  /*319a0*/  STL.64 [R1+0x560], R48 ;  /* 0x0005603001007387 */ /* 0x000fe80000100a00 */
[----:B------:R0:W-:Y:S04]  /*319b0*/  STL.64 [R1+0x568], R50 ;  /* 0x0005683201007387 */ /* 0x0001e80000100a00 */
[----:B0-----:R-:W4:Y:S04]  /*319c0*/  LDL.LU.64 R50, [R1+0x2728] ;  /* 0x0027280001327983 */ /* 0x001f280000300a00 */
[----:B------:R-:W4:Y:S01]  /*319d0*/  LDL.LU.64 R48, [R1+0x2720] ;  /* 0x0027200001307983 */ /* 0x000f220000300a00 */
[----:B------:R-:W-:-:S02]  /*319e0*/  IMAD.MOV.U32 R22, RZ, RZ, R3 ;  /* 0x000000ffff167224 */ /* 0x000fc400078e0003 */
[----:B------:R-:W-:Y:S02]  /*319f0*/  IMAD.MOV.U32 R23, RZ, RZ, R2 ;  /* 0x000000ffff177224 */ /* 0x000fe400078e0002 */
[----:B---3--:R-:W-:Y:S02]  /*31a00*/  IMAD.MOV.U32 R3, RZ, RZ, R54 ;  /* 0x000000ffff037224 */ /* 0x008fe400078e0036 */
[----:B------:R-:W-:Y:S01]  /*31a10*/  IMAD.MOV.U32 R2, RZ, RZ, R55 ;  /* 0x000000ffff027224 */ /* 0x000fe200078e0037 */
[----:B--2---:R-:W-:Y:S01]  /*31a20*/  HMMA.16816.F32.BF16 R36, R56, R10, R36 ;  /* 0x0000000a3824723c */ /* 0x004fe20000041824 */
[----:B------:R-:W2:Y:S05]  /*31a30*/  LDL.LU R56, [R1+0x2d0] ;  /* 0x0002d00001387983 */ /* 0x000eaa0000300800 */
[----:B----4-:R-:W-:-:S15]  /*31a40*/  HMMA.16816.F32.BF16 R24, R48, R54, R24 ;  /* 0x000000363018723c */ /* 0x010fde0000041818 */
[----:B------:R-:W-:-:S02]  /*31a50*/  NOP ;  /* 0x0000000000007918 */ /* 0x000fc40000000000 */
[----:B------:R0:W-:Y:S04]  /*31a60*/  STL.64 [R1+0xf0], R36 ;  /* 0x0000f02401007387 */ /* 0x0001e80000100a00 */
[----:B------:R1:W-:Y:S04]  /*31a70*/  STL.64 [R1+0xf8], R38 ;  /* 0x0000f82601007387 */ /* 0x0003e80000100a00 */
[----:B------:R-:W2:Y:S04]  /*31a80*/  LDL.LU R57, [R1+0x2d4] ;  /* 0x0002d40001397983 */ /* 0x000ea80000300800 */
[----:B------:R-:W2:Y:S04]  /*31a90*/  LDL.LU R58, [R1+0x2d8] ;  /* 0x0002d800013a7983 */ /* 0x000ea80000300800 */
[----:B------:R-:W2:Y:S04]  /*31aa0*/  LDL.LU R59, [R1+0x2dc] ;  /* 0x0002dc00013b7983 */ /* 0x000ea80000300800 */
[----:B0-----:R-:W3:Y:S04]  /*31ab0*/  LDL.LU R36, [R1+0xec0] ;  /* 0x000ec00001247983 */ /* 0x001ee80000300800 */
[----:B------:R-:W3:Y:S04]  /*31ac0*/  LDL.LU R37, [R1+0xec4] ;  /* 0x000ec40001257983 */ /* 0x000ee80000300800 */
[----:B-1----:R-:W3:Y:S04]  /*31ad0*/  LDL.LU R38, [R1+0xec8] ;  /* 0x000ec80001267983 */ /* 0x002ee80000300800 */
[----:B------:R-:W3:Y:S04]  /*31ae0*/  LDL.LU R39, [R1+0xecc] ;  /* 0x000ecc0001277983 */ /* 0x000ee80000300800 */
[----:B------:R-:W-:Y:S04]  /*31af0*/  STL.64 [R1+0x1030], R24 ;  /* 0x0010301801007387 */ /* 0x000fe80000100a00 */
[----:B------:R0:W-:Y:S04]  /*31b00*/  STL.64 [R1+0x1038], R26 ;  /* 0x0010381a01007387 */ /* 0x0001e80000100a00 */
[----:B0-----:R-:W4:Y:S04]  /*31b10*/  LDL.LU.64 R26, [R1+0x2718] ;  /* 0x00271800011a7983 */ /* 0x001f280000300a00 */
[----:B------:R-:W4:Y:S04]  /*31b20*/  LDL.LU.64 R24, [R1+0x2710] ;  /* 0x0027100001187983 */ /* 0x000f280000300a00 */
[----:B------:R-:W2:Y:S04]  /*31b30*/  LDL.LU.64 R54, [R1+0x2708] ;  /* 0x0027080001367983 */ /* 0x000ea80000300a00 */
[----:B------:R-:W3:Y:S01]  /*31b40*/  LDL.LU R52, [R1+0xeb0] ;  /* 0x000eb00001347983 */ /* 0x000ee20000300800 */
[----:B------:R-:W-:-:S02]  /*31b50*/  IMAD.MOV.U32 R42, RZ, RZ, R17 ;  /* 0x000000ffff2a7224 */ /* 0x000fc400078e0011 */
[----:B------:R-:W-:-:S07]  /*31b60*/  IMAD.MOV.U32 R43, RZ, RZ, R16 ;  /* 0x000000ffff2b7224 */ /* 0x000fce00078e0010 */
[C---:B------:R-:W-:Y:S06]  /*31b70*/  HMMA.16816.F32.BF16 R40, R48.reuse, R42, R32 ;  /* 0x0000002a3028723c */ /* 0x040fec0000041820 */
[C---:B------:R-:W-:Y:S06]  /*31b80*/  HMMA.16816.F32.BF16 R20, R48.reuse, R22, R44 ;  /* 0x000000163014723c */ /* 0x040fec000004182c */
[----:B--2---:R-:W-:-:S15]  /*31b90*/  HMMA.16816.F32.BF16 R56, R48, R54, R56 ;  /* 0x000000363038723c */ /* 0x004fde0000041838 */
[----:B------:R-:W-:-:S08]  /*31ba0*/  NOP ;  /* 0x0000000000007918 */ /* 0x000fd00000000000 */
[----:B------:R-:W-:Y:S04]  /*31bb0*/  STL.64 [R1+0x2d0], R56 ;  /* 0x0002d03801007387 */ /* 0x000fe80000100a00 */
[----:B------:R-:W-:Y:S04]  /*31bc0*/  STL.64 [R1+0x2d8], R58 ;  /* 0x0002d83a01007387 */ /* 0x000fe80000100a00 */
[----:B------:R-:W0:Y:S04]  /*31bd0*/  LDSM.16.MT88.4 R56, [R13+UR5+0x2100] ;  /* 0x002100050d38783b */ /* 0x000e280008004200 */
[----:B------:R-:W2:Y:S04]  /*31be0*/  LDL.LU R53, [R1+0xeb4] ;  /* 0x000eb40001357983 */ /* 0x000ea80000300800 */
[----:B------:R-:W2:Y:S04]  /*31bf0*/  LDL.LU R54, [R1+0xeb8] ;  /* 0x000eb80001367983 */ /* 0x000ea80000300800 */
[----:B------:R-:W2:Y:S04]  /*31c00*/  LDL.LU R55, [R1+0xebc] ;  /* 0x000ebc0001377983 */ /* 0x000ea80000300800 */
[----:B0-----:R0:W-:Y:S02]  /*31c10*/  STL.64 [R1+0x2608], R58 ;  /* 0x0026083a01007387 */ /* 0x0011e40000100a00 */
[----:B0-----:R-:W-:-:S02]  /*31c20*/  IMAD.MOV.U32 R58, RZ, RZ, R5 ;  /* 0x000000ffff3a7224 */ /* 0x001fc400078e0005 */
[----:B------:R-:W-:-:S07]  /*31c30*/  IMAD.MOV.U32 R59, RZ, RZ, R4 ;  /* 0x000000ffff3b7224 */ /* 0x000fce00078e0004 */
[----:B------:R-:W-:Y:S01]  /*31c40*/  HMMA.16816.F32.BF16 R28, R48, R58, R28 ;  /* 0x0000003a301c723c */ /* 0x000fe2000004181c */
[----:B------:R-:W-:-:S15]  /*31c50*/  STL.64 [R1+0x2600], R56 ;  /* 0x0026003801007387 */ /* 0x000fde0000100a00 */
[----:B------:R-:W-:-:S07]  /*31c60*/  NOP ;  /* 0x0000000000007918 */ /* 0x000fce0000000000 */
[----:B------:R0:W-:Y:S04]  /*31c70*/  STL.64 [R1+0xf00], R28 ;  /* 0x000f001c01007387 */ /* 0x0001e80000100a00 */
[----:B------:R1:W-:Y:S04]  /*31c80*/  STL.64 [R1+0xf08], R30 ;  /* 0x000f081e01007387 */ /* 0x0003e80000100a00 */
[----:B0-----:R-:W2:Y:S04]  /*31c90*/  LDL.LU R28, [R1+0xea0] ;  /* 0x000ea000011c7983 */ /* 0x001ea80000300800 */
[----:B------:R-:W2:Y:S04]  /*31ca0*/  LDL.LU R29, [R1+0xea4] ;  /* 0x000ea400011d7983 */ /* 0x000ea80000300800 */
[----:B-1----:R-:W2:Y:S04]  /*31cb0*/  LDL.LU R30, [R1+0xea8] ;  /* 0x000ea800011e7983 */ /* 0x002ea80000300800 */
[----:B------:R-:W2:Y:S04]  /*31cc0*/  LDL.LU R31, [R1+0xeac] ;  /* 0x000eac00011f7983 */ /* 0x000ea80000300800 */
[----:B------:R-:W2:Y:S04]  /*31cd0*/  LDL.LU.64 R34, [R1+0x2700] ;  /* 0x0027000001227983 */ /* 0x000ea80000300a00 */
[----:B------:R-:W2:Y:S04]  /*31ce0*/  LDL.LU.64 R32, [R1+0x26f8] ;  /* 0x0026f80001207983 */ /* 0x000ea80000300a00 */
[----:B------:R-:W-:Y:S04]  /*31cf0*/  STL.64 [R1+0xef0], R40 ;  /* 0x000ef02801007387 */ /* 0x000fe80000100a00 */
[----:B------:R0:W-:Y:S04]  /*31d00*/  STL.64 [R1+0xef8], R42 ;  /* 0x000ef82a01007387 */ /* 0x0001e80000100a00 */
[----:B0-----:R-:W3:Y:S04]  /*31d10*/  LDL.LU.64 R42, [R1+0x26f0] ;  /* 0x0026f000012a7983 */ /* 0x001ee80000300a00 */
[----:B------:R-:W2:Y:S04]  /*31d20*/  LDL.LU.64 R40, [R1+0x26e8] ;  /* 0x0026e80001287983 */ /* 0x000ea80000300a00 */
[----:B------:R-:W4:Y:S04]  /*31d30*/  LDL.LU.64 R46, [R1+0x26e0] ;  /* 0x0026e000012e7983 */ /* 0x000f280000300a00 */
[----:B------:R-:W2:Y:S04]  /*31d40*/  LDL.LU.64 R44, [R1+0x26d8] ;  /* 0x0026d800012c7983 */ /* 0x000ea80000300a00 */
[----:B------:R-:W-:Y:S04]  /*31d50*/  STL.64 [R1+0xee0], R20 ;  /* 0x000ee01401007387 */ /* 0x000fe80000100a00 */
[----:B------:R4:W-:Y:S02]  /*31d60*/  STL.64 [R1+0xee8], R22 ;  /* 0x000ee81601007387 */ /* 0x0009e40000100a00 */
[C---:B----4-:R-:W-:Y:S06]  /*31d70*/  HMMA.16816.F32.BF16 R20, R48.reuse, R46, R24 ;  /* 0x0000002e3014723c */ /* 0x050fec0000041818 */
[----:B---3--:R-:W-:Y:S01]  /*31d80*/  HMMA.16816.F32.BF16 R36, R48, R42, R36 ;  /* 0x0000002a3024723c */ /* 0x008fe20000041824 */
[----:B------:R-:W3:-:S15]  /*31d90*/  LDL.LU R24, [R1+0xe90] ;  /* 0x000e900001187983 */ /* 0x000ede0000300800 */
[----:B------:R-:W-:-:S01]  /*31da0*/  NOP ;  /* 0x0000000000007918 */ /* 0x000fc20000000000 */
[----:B------:R0:W-:Y:S04]  /*31db0*/  STL.64 [R1+0xed0], R20 ;  /* 0x000ed01401007387 */ /* 0x0001e80000100a00 */
[----:B------:R1:W-:Y:S04]  /*31dc0*/  STL.64 [R1+0xed8], R22 ;  /* 0x000ed81601007387 */ /* 0x0003e80000100a00 */
[----:B------:R-:W3:Y:S04]  /*31dd0*/  LDL.LU R25, [R1+0xe94] ;  /* 0x000e940001197983 */ /* 0x000ee80000300800 */
[----:B------:R-:W3:Y:S04]  /*31de0*/  LDL.LU R26, [R1+0xe98] ;  /* 0x000e9800011a7983 */ /* 0x000ee80000300800 */
[----:B------:R-:W3:Y:S04]  /*31df0*/  LDL.LU R27, [R1+0xe9c] ;  /* 0x000e9c00011b7983 */ /* 0x000ee80000300800 */
[----:B0-----:R-:W4:Y:S04]  /*31e00*/  LDL.LU R20, [R1+0xe80] ;  /* 0x000e800001147983 */ /* 0x001f280000300800 */
[----:B------:R-:W4:Y:S04]  /*31e10*/  LDL.LU R21, [R1+0xe84] ;  /* 0x000e840001157983 */ /* 0x000f280000300800 */
[----:B-1----:R-:W4:Y:S04]  /*31e20*/  LDL.LU R22, [R1+0xe88] ;  /* 0x000e880001167983 */ /* 0x002f280000300800 */
[----:B------:R-:W4:Y:S04]  /*31e30*/  LDL.LU R23, [R1+0xe8c] ;  /* 0x000e8c0001177983 */ /* 0x000f280000300800 */
[----:B------:R0:W-:Y:S04]  /*31e40*/  STL.64 [R1+0x2658], R46 ;  /* 0x0026582e01007387 */ /* 0x0001e80000100a00 */
[----:B--2---:R-:W-:Y:S04]  /*31e50*/  STL.64 [R1+0x2650], R44 ;  /* 0x0026502c01007387 */ /* 0x004fe80000100a00 */
[----:B0-----:R-:W2:Y:S04]  /*31e60*/  LDL.64 R46, [R1+0x48] ;  /* 0x00004800012e7983 */ /* 0x001ea80000100a00 */
[----:B------:R-:W-:Y:S04]  /*31e70*/  STL.64 [R1+0xec0], R36 ;  /* 0x000ec02401007387 */ /* 0x000fe80000100a00 */
[----:B------:R0:W-:Y:S04]  /*31e80*/  STL.64 [R1+0xec8], R38 ;  /* 0x000ec82601007387 */ /* 0x0001e80000100a00 */
[----:B0-----:R-:W3:Y:S04]  /*31e90*/  LDL.LU.64 R38, [R1+0x26d0] ;  /* 0x0026d00001267983 */ /* 0x001ee80000300a00 */
[----:B------:R-:W4:Y:S01]  /*31ea0*/  LDL.LU.64 R36, [R1+0x26c8] ;  /* 0x0026c80001247983 */ /* 0x000f220000300a00 */
[C---:B------:R-:W-:Y:S03]  /*31eb0*/  HMMA.16816.F32.BF16 R28, R48.reuse, R34, R28 ;  /* 0x00000022301c723c */ /* 0x040fe6000004181c */
[----:B------:R-:W-:Y:S04]  /*31ec0*/  STL.64 [R1+0x2648], R42 ;  /* 0x0026482a01007387 */ /* 0x000fe80000100a00 */
[----:B------:R0:W-:Y:S04]  /*31ed0*/  STL.64 [R1+0x2640], R40 ;  /* 0x0026402801007387 */ /* 0x0001e80000100a00 */
[----:B0-----:R-:W2:Y:S04]  /*31ee0*/  LDL.LU R40, [R1+0x250] ;  /* 0x0002500001287983 */ /* 0x001ea80000300800 */
[----:B------:R-:W2:Y:S04]  /*31ef0*/  LDL.LU R41, [R1+0x254] ;  /* 0x0002540001297983 */ /* 0x000ea80000300800 */
[----:B------:R-:W2:Y:S04]  /*31f00*/  LDL.LU R42, [R1+0x258] ;  /* 0x00025800012a7983 */ /* 0x000ea80000300800 */
[----:B------:R-:W2:Y:S01]  /*31f10*/  LDL.LU R43, [R1+0x25c] ;  /* 0x00025c00012b7983 */ /* 0x000ea20000300800 */
[----:B---3--:R-:W-:-:S15]  /*31f20*/  HMMA.16816.F32.BF16 R52, R48, R38, R52 ;  /* 0x000000263034723c */ /* 0x008fde0000041834 */
[----:B------:R-:W-:-:S08]  /*31f30*/  NOP ;  /* 0x0000000000007918 */ /* 0x000fd00000000000 */
[----:B------:R0:W-:Y:S04]  /*31f40*/  STL.64 [R1+0xeb0], R52 ;  /* 0x000eb03401007387 */ /* 0x0001e80000100a00 */
[----:B------:R1:W-:Y:S04]  /*31f50*/  STL.64 [R1+0xeb8], R54 ;  /* 0x000eb83601007387 */ /* 0x0003e80000100a00 */
[----:B0-----:R-:W3:Y:S04]  /*31f60*/  LDL.LU R52, [R1+0xe60] ;  /* 0x000e600001347983 */ /* 0x001ee80000300800 */
[----:B------:R-:W3:Y:S04]  /*31f70*/  LDL.LU R53, [R1+0xe64] ;  /* 0x000e640001357983 */ /* 0x000ee80000300800 */
[----:B-1----:R-:W3:Y:S04]  /*31f80*/  LDL.LU R54, [R1+0xe68] ;  /* 0x000e680001367983 */ /* 0x002ee80000300800 */
[----:B------:R-:W3:Y:S04]  /*31f90*/  LDL.LU R55, [R1+0xe6c] ;  /* 0x000e6c0001377983 */ /* 0x000ee80000300800 */
[----:B------:R-:W-:Y:S04]  /*31fa0*/  STL.64 [R1+0x2638], R38 ;  /* 0x0026382601007387 */ /* 0x000fe80000100a00 */
[----:B----4-:R-:W-:Y:S04]  /*31fb0*/  STL.64 [R1+0x2630], R36 ;  /* 0x0026302401007387 */ /* 0x010fe80000100a00 */
[----:B------:R-:W-:Y:S04]  /*31fc0*/  STL.64 [R1+0xea0], R28 ;  /* 0x000ea01c01007387 */ /* 0x000fe80000100a00 */
[----:B------:R0:W-:Y:S04]  /*31fd0*/  STL.64 [R1+0xea8], R30 ;  /* 0x000ea81e01007387 */ /* 0x0001e80000100a00 */
[----:B0-----:R-:W4:Y:S04]  /*31fe0*/  LDL.LU.64 R30, [R1+0x26c0] ;  /* 0x0026c000011e7983 */ /* 0x001f280000300a00 */
[----:B------:R-:W2:Y:S04]  /*31ff0*/  LDL.LU.64 R28, [R1+0x26b8] ;  /* 0x0026b800011c7983 */ /* 0x000ea80000300a00 */
        /* <DEDUP_REMOVED lines=23> */
[----:B------:R-:W2:Y:S01]  /*32170*/  LDL.LU.64 R20, [R1+0x2698] ;  /* 0x0026980001147983 */ /* 0x000ea20000300a00 */
[C---:B---3--:R-:W-:Y:S03]  /*32180*/  HMMA.16816.F32.BF16 R52, R48.reuse, R18, R52 ;  /* 0x000000123034723c */ /* 0x048fe60000041834 */
        /* <DEDUP_REMOVED lines=8> */
[----:B------:R0:W-:Y:S04]  /*32210*/  STL.64 [R1+0xe70], R32 ;  /* 0x000e702001007387 */ /* 0x0001e80000100a00 */
[----:B------:R1:W-:Y:S04]  /*32220*/  STL.64 [R1+0xe78], R34 ;  /* 0x000e782201007387 */ /* 0x0003e80000100a00 */
[----:B0-----:R-:W4:Y:S04]  /*32230*/  LDL.LU R32, [R1+0xbc0] ;  /* 0x000bc00001207983 */ /* 0x001f280000300800 */
[----:B------:R-:W4:Y:S04]  /*32240*/  LDL.LU R33, [R1+0xbc4] ;  /* 0x000bc40001217983 */ /* 0x000f280000300800 */
[----:B-1----:R-:W4:Y:S04]  /*32250*/  LDL.LU R34, [R1+0xbc8] ;  /* 0x000bc80001227983 */ /* 0x002f280000300800 */
[----:B------:R-:W4:Y:S04]  /*32260*/  LDL.LU R35, [R1+0xbcc] ;  /* 0x000bcc0001237983 */ /* 0x000f280000300800 */
        /* <DEDUP_REMOVED lines=9> */
[----:B------:R-:W4:Y:S04]  /*32300*/  LDL.LU.64 R52, [R1+0x2688] ;  /* 0x0026880001347983 */ /* 0x000f280000300a00 */
[----:B------:R0:W-:Y:S04]  /*32310*/  STL.64 [R1+0x2680], R18 ;  /* 0x0026801201007387 */ /* 0x0001e80000100a00 */
[----:B------:R-:W2:Y:S04]  /*32320*/  LDL.LU R16, [R1+0xe50] ;  /* 0x000e500001107983 */ /* 0x000ea80000300800 */
[----:B------:R-:W2:Y:S04]  /*32330*/  LDL.LU R17, [R1+0xe54] ;  /* 0x000e540001117983 */ /* 0x000ea80000300800 */
[----:B0-----:R-:W2:Y:S04]  /*32340*/  LDL.LU R18, [R1+0xe58] ;  /* 0x000e580001127983 */ /* 0x001ea80000300800 */
[----:B------:R-:W2:Y:S01]  /*32350*/  LDL.LU R19, [R1+0xe5c] ;  /* 0x000e5c0001137983 */ /* 0x000ea20000300800 */
[----:B------:R-:W-:-:S02]  /*32360*/  IMAD.MOV.U32 R38, RZ, RZ, R3 ;  /* 0x000000ffff267224 */ /* 0x000fc400078e0003 */
[----:B------:R-:W-:Y:S01]  /*32370*/  IMAD.MOV.U32 R39, RZ, RZ, R2 ;  /* 0x000000ffff277224 */ /* 0x000fe200078e0002 */
[----:B---3--:R-:W-:Y:S01]  /*32380*/  HMMA.16816.F32.BF16 R24, R48, R10, R24 ;  /* 0x0000000a3018723c */ /* 0x008fe20000041818 */
[----:B------:R-:W-:Y:S02]  /*32390*/  IMAD.MOV.U32 R3, RZ, RZ, R46 ;  /* 0x000000ffff037224 */ /* 0x000fe400078e002e */
[----:B------:R-:W-:-:S03]  /*323a0*/  IMAD.MOV.U32 R2, RZ, RZ, R47 ;  /* 0x000000ffff027224 */ /* 0x000fc600078e002f */
[----:B--2---:R-:W-:-:S15]  /*323b0*/  HMMA.16816.F32.BF16 R16, R48, R14, R16 ;  /* 0x0000000e3010723c */ /* 0x004fde0000041810 */
[----:B------:R-:W-:-:S08]  /*323c0*/  NOP ;  /* 0x0000000000007918 */ /* 0x000fd00000000000 */
[----:B------:R-:W-:Y:S04]  /*323d0*/  STL.64 [R1+0xe50], R16 ;  /* 0x000e501001007387 */ /* 0x000fe80000100a00 */
[----:B------:R0:W-:Y:S02]  /*323e0*/  STL.64 [R1+0xe58], R18 ;  /* 0x000e581201007387 */ /* 0x0001e40000100a00 */
[----:B0-----:R-:W-:Y:S06]  /*323f0*/  HMMA.16816.F32.BF16 R16, R48, R6, R20 ;  /* 0x000000063010723c */ /* 0x001fec0000041814 */
[----:B----4-:R-:W-:Y:S01]  /*32400*/  HMMA.16816.F32.BF16 R20, R52, R38, R28 ;  /* 0x000000263414723c */ /* 0x010fe2000004181c */
[----:B------:R-:W0:-:S15]  /*32410*/  LDSM.16.MT88.4 R48, [R13+UR5+0x2180] ;  /* 0x002180050d30783b */ /* 0x000e1e0008004200 */
[----:B------:R-:W-:-:S01]  /*32420*/  NOP ;  /* 0x0000000000007918 */ /* 0x000fc20000000000 */
[----:B------:R-:W-:Y:S04]  /*32430*/  STL.64 [R1+0xe40], R16 ;  /* 0x000e401001007387 */ /* 0x000fe80000100a00 */
[----:B------:R1:W-:Y:S02]  /*32440*/  STL.64 [R1+0xe48], R18 ;  /* 0x000e481201007387 */ /* 0x0003e40000100a00 */
[C---:B-1----:R-:W-:Y:S02]  /*32450*/  HMMA.16816.F32.BF16 R16, R52.reuse, R46, R40 ;  /* 0x0000002e3410723c */ /* 0x042fe40000041828 */
[----:B------:R-:W-:Y:S04]  /*32460*/  STL.64 [R1+0x2c0], R24 ;  /* 0x0002c01801007387 */ /* 0x000fe80000100a00 */
[----:B------:R-:W-:Y:S04]  /*32470*/  STL.64 [R1+0x2c8], R26 ;  /* 0x0002c81a01007387 */ /* 0x000fe80000100a00 */
[----:B------:R-:W-:Y:S04]  /*32480*/  STL.64 [R1+0xff0], R20 ;  /* 0x000ff01401007387 */ /* 0x000fe80000100a00 */
[----:B------:R-:W-:Y:S09]  /*32490*/  STL.64 [R1+0xff8], R22 ;  /* 0x000ff81601007387 */ /* 0x000ff20000100a00 */
[----:B------:R1:W-:Y:S04]  /*324a0*/  STL.64 [R1+0x250], R16 ;  /* 0x0002501001007387 */ /* 0x0003e80000100a00 */
[----:B------:R2:W-:Y:S04]  /*324b0*/  STL.64 [R1+0x258], R18 ;  /* 0x0002581201007387 */ /* 0x0005e80000100a00 */
[----:B-1----:R-:W3:Y:S04]  /*324c0*/  LDL.LU R16, [R1+0xbb0] ;  /* 0x000bb00001107983 */ /* 0x002ee80000300800 */
[----:B------:R-:W3:Y:S04]  /*324d0*/  LDL.LU R17, [R1+0xbb4] ;  /* 0x000bb40001117983 */ /* 0x000ee80000300800 */
[----:B--2---:R-:W3:Y:S04]  /*324e0*/  LDL.LU R18, [R1+0xbb8] ;  /* 0x000bb80001127983 */ /* 0x004ee80000300800 */
[----:B------:R-:W3:Y:S04]  /*324f0*/  LDL.LU R19, [R1+0xbbc] ;  /* 0x000bbc0001137983 */ /* 0x000ee80000300800 */
[----:B------:R-:W3:Y:S04]  /*32500*/  LDL.64 R22, [R1+0x28] ;  /* 0x0000280001167983 */ /* 0x000ee80000100a00 */
[----:B------:R-:W2:Y:S04]  /*32510*/  LDL.LU R24, [R1+0xba0] ;  /* 0x000ba00001187983 */ /* 0x000ea80000300800 */
[----:B------:R-:W2:Y:S04]  /*32520*/  LDL.LU R25, [R1+0xba4] ;  /* 0x000ba40001197983 */ /* 0x000ea80000300800 */
[----:B------:R-:W2:Y:S04]  /*32530*/  LDL.LU R26, [R1+0xba8] ;  /* 0x000ba800011a7983 */ /* 0x000ea80000300800 */
[----:B------:R-:W2:Y:S04]  /*32540*/  LDL.LU R27, [R1+0xbac] ;  /* 0x000bac00011b7983 */ /* 0x000ea80000300800 */
[----:B------:R-:W2:Y:S01]  /*32550*/  LDL.64 R46, [R1+0x18] ;  /* 0x00001800012e7983 */ /* 0x000ea20000100a00 */
[C---:B------:R-:W-:Y:S03]  /*32560*/  HMMA.16816.F32.BF16 R28, R52.reuse, R58, R32 ;  /* 0x0000003a341c723c */ /* 0x040fe60000041820 */
        /* <DEDUP_REMOVED lines=8> */
[----:B0-----:R-:W-:Y:S04]  /*325f0*/  STL.64 [R1+0x2558], R50 ;  /* 0x0025583201007387 */ /* 0x001fe80000100a00 */
[----:B------:R0:W-:Y:S04]  /*32600*/  STL.64 [R1+0x2550], R48 ;  /* 0x0025503001007387 */ /* 0x0001e80000100a00 */
[----:B------:R-:W4:Y:S04]  /*32610*/  LDL.LU R32, [R1+0xb70] ;  /* 0x000b700001207983 */ /* 0x000f280000300800 */
[----:B------:R1:W-:Y:S04]  /*32620*/  STL.64 [R1+0xbc0], R28 ;  /* 0x000bc01c01007387 */ /* 0x0003e80000100a00 */
[----:B------:R1:W-:Y:S04]  /*32630*/  STL.64 [R1+0xbc8], R30 ;  /* 0x000bc81e01007387 */ /* 0x0003e80000100a00 */
[----:B------:R-:W4:Y:S04]  /*32640*/  LDL.LU R33, [R1+0xb74] ;  /* 0x000b740001217983 */ /* 0x000f280000300800 */
[----:B------:R-:W4:Y:S04]  /*32650*/  LDL.LU R34, [R1+0xb78] ;  /* 0x000b780001227983 */ /* 0x000f280000300800 */
[----:B------:R-:W4:Y:S04]  /*32660*/  LDL.LU R35, [R1+0xb7c] ;  /* 0x000b7c0001237983 */ /* 0x000f280000300800 */
[----:B0-----:R-:W4:Y:S04]  /*32670*/  LDL.LU R48, [R1+0xb10] ;  /* 0x000b100001307983 */ /* 0x001f280000300800 */
[----:B------:R-:W4:Y:S04]  /*32680*/  LDL.LU R49, [R1+0xb14] ;  /* 0x000b140001317983 */ /* 0x000f280000300800 */
[----:B------:R-:W4:Y:S04]  /*32690*/  LDL.LU R50, [R1+0xb18] ;  /* 0x000b180001327983 */ /* 0x000f280000300800 */
[----:B------:R-:W4:Y:S04]  /*326a0*/  LDL.LU R51, [R1+0xb1c] ;  /* 0x000b1c0001337983 */ /* 0x000f280000300800 */
[----:B-1----:R-:W4:Y:S04]  /*326b0*/  LDL.LU R28, [R1+0xb60] ;  /* 0x000b6000011c7983 */ /* 0x002f280000300800 */
[----:B------:R-:W4:Y:S04]  /*326c0*/  LDL.LU R29, [R1+0xb64] ;  /* 0x000b6400011d7983 */ /* 0x000f280000300800 */
[----:B------:R-:W4:Y:S04]  /*326d0*/  LDL.LU R30, [R1+0xb68] ;  /* 0x000b6800011e7983 */ /* 0x000f280000300800 */
[----:B------:R-:W4:Y:S04]  /*326e0*/  LDL.LU R31, [R1+0xb6c] ;  /* 0x000b6c00011f7983 */ /* 0x000f280000300800 */
[----:B------:R-:W4:Y:S04]  /*326f0*/  LDL.LU R56, [R1+0xb00] ;  /* 0x000b000001387983 */ /* 0x000f280000300800 */
[----:B------:R-:W4:Y:S04]  /*32700*/  LDL.LU R57, [R1+0xb04] ;  /* 0x000b040001397983 */ /* 0x000f280000300800 */
[----:B------:R-:W4:Y:S04]  /*32710*/  LDL.LU R58, [R1+0xb08] ;  /* 0x000b0800013a7983 */ /* 0x000f280000300800 */
[----:B------:R-:W4:Y:S01]  /*32720*/  LDL.LU R59, [R1+0xb0c] ;  /* 0x000b0c00013b7983 */ /* 0x000f220000300800 */
[C---:B---3--:R-:W-:Y:S06]  /*32730*/  HMMA.16816.F32.BF16 R16, R52.reuse, R22, R16 ;  /* 0x000000163410723c */ /* 0x048fec0000041810 */
[----:B--2---:R-:W-:Y:S01]  /*32740*/  HMMA.16816.F32.BF16 R24, R52, R46, R24 ;  /* 0x0000002e3418723c */ /* 0x004fe20000041818 */
[----:B------:R-:W-:-:S02]  /*32750*/  IMAD.MOV.U32 R5, RZ, RZ, R22 ;  /* 0x000000ffff057224 */ /* 0x000fc400078e0016 */
[----:B------:R-:W-:-:S03]  /*32760*/  IMAD.MOV.U32 R4, RZ, RZ, R23 ;  /* 0x000000ffff047224 */ /* 0x000fc600078e0017 */
[----:B------:R-:W-:Y:S02]  /*32770*/  IMAD.MOV.U32 R9, RZ, RZ, R46 ;  /* 0x000000ffff097224 */ /* 0x000fe400078e002e */
[----:B------:R-:W-:-:S09]  /*32780*/  IMAD.MOV.U32 R8, RZ, RZ, R47 ;  /* 0x000000ffff087224 */ /* 0x000fd200078e002f */
[----:B------:R-:W-:Y:S04]  /*32790*/  STL.64 [R1+0xbb0], R16 ;  /* 0x000bb01001007387 */ /* 0x000fe80000100a00 */
[----:B------:R0:W-:Y:S04]  /*327a0*/  STL.64 [R1+0xbb8], R18 ;  /* 0x000bb81201007387 */ /* 0x0001e80000100a00 */
[----:B0-----:R-:W2:Y:S04]  /*327b0*/  LDL.LU.64 R18, [R1+0x2680] ;  /* 0x0026800001127983 */ /* 0x001ea80000300a00 */
[----:B------:R-:W3:Y:S04]  /*327c0*/  LDL.LU.64 R22, [R1+0x2678] ;  /* 0x0026780001167983 */ /* 0x000ee80000300a00 */
[----:B------:R-:W2:Y:S04]  /*327d0*/  LDL.LU.64 R20, [R1+0x2670] ;  /* 0x0026700001147983 */ /* 0x000ea80000300a00 */
[----:B------:R-:W-:Y:S04]  /*327e0*/  STL.64 [R1+0xba0], R24 ;  /* 0x000ba01801007387 */ /* 0x000fe80000100a00 */
[----:B------:R0:W-:Y:S04]  /*327f0*/  STL.64 [R1+0xba8], R26 ;  /* 0x000ba81a01007387 */ /* 0x0001e80000100a00 */
[----:B0-----:R-:W3:Y:S04]  /*32800*/  LDL.LU.64 R26, [R1+0x2668] ;  /* 0x00266800011a7983 */ /* 0x001ee80000300a00 */
[----:B------:R-:W2:Y:S04]  /*32810*/  LDL.LU.64 R24, [R1+0x2660] ;  /* 0x0026600001187983 */ /* 0x000ea80000300a00 */
[----:B------:R-:W4:Y:S04]  /*32820*/  LDL.LU.64 R46, [R1+0x2658] ;  /* 0x00265800012e7983 */ /* 0x000f280000300a00 */
[----:B------:R-:W3:Y:S01]  /*32830*/  LDL.LU.64 R44, [R1+0x2650] ;  /* 0x00265000012c7983 */ /* 0x000ee20000300a00 */
        /* <DEDUP_REMOVED lines=44> */
[----:B0-----:R-:W4:Y:S04]  /*32b00*/  LDL.LU R32, [R1+0xb50] ;  /* 0x000b500001207983 */ /* 0x001f280000300800 */
[----:B------:R-:W4:Y:S04]  /*32b10*/  LDL.LU R33, [R1+0xb54] ;  /* 0x000b540001217983 */ /* 0x000f280000300800 */
[----:B------:R-:W4:Y:S04]  /*32b20*/  LDL.LU R34, [R1+0xb58] ;  /* 0x000b580001227983 */ /* 0x000f280000300800 */
[----:B------:R-:W4:Y:S02]  /*32b30*/  LDL.LU R35, [R1+0xb5c] ;  /* 0x000b5c0001237983 */ /* 0x000f240000300800 */
[C---:B----4-:R-:W-:Y:S06]  /*32b40*/  HMMA.16816.F32.BF16 R32, R52.reuse, R30, R32 ;  /* 0x0000001e3420723c */ /* 0x050fec0000041820 */
[----:B------:R-:W-:Y:S04]  /*32b50*/  STL.64 [R1+0x25b8], R30 ;  /* 0x0025b81e01007387 */ /* 0x000fe80000100a00 */
[----:B---3--:R0:W-:Y:S02]  /*32b60*/  STL.64 [R1+0x25b0], R28 ;  /* 0x0025b01c01007387 */ /* 0x0081e40000100a00 */
        /* <DEDUP_REMOVED lines=9> */
[----:B------:R0:W-:Y:S02]  /*32c00*/  STL.64 [R1+0x25d0], R20 ;  /* 0x0025d01401007387 */ /* 0x0001e40000100a00 */
[C---:B0-----:R-:W-:Y:S07]  /*32c10*/  HMMA.16816.F32.BF16 R20, R52.reuse, R14, R48 ;  /* 0x0000000e3414723c */ /* 0x041fee0000041830 */
[----:B------:R-:W-:Y:S04]  /*32c20*/  STL.64 [R1+0xb30], R24 ;  /* 0x000b301801007387 */ /* 0x000fe80000100a00 */
[----:B------:R0:W-:Y:S04]  /*32c30*/  STL.64 [R1+0xb38], R26 ;  /* 0x000b381a01007387 */ /* 0x0001e80000100a00 */
[----:B------:R1:W-:Y:S01]  /*32c40*/  STL.64 [R1+0x2568], R18 ;  /* 0x0025681201007387 */ /* 0x0003e20000100a00 */
[C---:B0-----:R-:W-:Y:S06]  /*32c50*/  HMMA.16816.F32.BF16 R24, R52.reuse, R18, R44 ;  /* 0x000000123418723c */ /* 0x041fec000004182c */
[----:B-1----:R-:W-:-:S15]  /*32c60*/  HMMA.16816.F32.BF16 R16, R52, R6, R56 ;  /* 0x000000063410723c */ /* 0x002fde0000041838 */
[----:B------:R-:W-:-:S02]  /*32c70*/  NOP ;  /* 0x0000000000007918 */ /* 0x000fc40000000000 */
[----:B------:R-:W-:Y:S04]  /*32c80*/  STL.64 [R1+0xb20], R24 ;  /* 0x000b201801007387 */ /* 0x000fe80000100a00 */
[----:B------:R-:W-:Y:S04]  /*32c90*/  STL.64 [R1+0xb28], R26 ;  /* 0x000b281a01007387 */ /* 0x000fe80000100a00 */
[----:B------:R-:W2:Y:S04]  /*32ca0*/  LDL.LU R40, [R1+0x850] ;  /* 0x0008500001287983 */ /* 0x000ea80000300800 */
[----:B------:R-:W-:Y:S04]  /*32cb0*/  STL.64 [R1+0xb10], R20 ;  /* 0x000b101401007387 */ /* 0x000fe80000100a00 */
[----:B------:R-:W-:Y:S04]  /*32cc0*/  STL.64 [R1+0xb18], R22 ;  /* 0x000b181601007387 */ /* 0x000fe80000100a00 */
[----:B------:R-:W-:Y:S04]  /*32cd0*/  STL.64 [R1+0xb00], R16 ;  /* 0x000b001001007387 */ /* 0x000fe80000100a00 */
[----:B------:R-:W-:Y:S04]  /*32ce0*/  STL.64 [R1+0xb08], R18 ;  /* 0x000b081201007387 */ /* 0x000fe80000100a00 */
[----:B------:R-:W2:Y:S04]  /*32cf0*/  LDL.LU R41, [R1+0x854] ;  /* 0x0008540001297983 */ /* 0x000ea80000300800 */
[----:B------:R-:W3:Y:S04]  /*32d00*/  LDL.LU R42, [R1+0x858] ;  /* 0x00085800012a7983 */ /* 0x000ee80000300800 */
[----:B------:R-:W3:Y:S01]  /*32d10*/  LDL.LU R43, [R1+0x85c] ;  /* 0x00085c00012b7983 */ /* 0x000ee20000300800 */
[----:B------:R-:W-:-:S02]  /*32d20*/  IMAD.MOV.U32 R46, RZ, RZ, R9 ;  /* 0x000000ffff2e7224 */ /* 0x000fc400078e0009 */
[----:B------:R-:W-:Y:S02]  /*32d30*/  IMAD.MOV.U32 R47, RZ, RZ, R8 ;  /* 0x000000ffff2f7224 */ /* 0x000fe400078e0008 */
[----:B------:R-:W-:Y:S02]  /*32d40*/  IMAD.MOV.U32 R34, RZ, RZ, R5 ;  /* 0x000000ffff227224 */ /* 0x000fe400078e0005 */
[----:B------:R-:W-:Y:S01]  /*32d50*/  IMAD.MOV.U32 R35, RZ, RZ, R4 ;  /* 0x000000ffff237224 */ /* 0x000fe200078e0004 */
[----:B---3--:R-:W-:Y:S04]  /*32d60*/  STL.64 [R1+0x25e8], R42 ;  /* 0x0025e82a01007387 */ /* 0x008fe80000100a00 */
[----:B--2---:R0:W-:Y:S04]  /*32d70*/  STL.64 [R1+0x25e0], R40 ;  /* 0x0025e02801007387 */ /* 0x0041e80000100a00 */
[----:B------:R-:W-:Y:S04]  /*32d80*/  STL.64 [R1+0x25f0], R46 ;  /* 0x0025f02e01007387 */ /* 0x000fe80000100a00 */
[----:B------:R1:W-:Y:S04]  /*32d90*/  STL.64 [R1+0x25f8], R34 ;  /* 0x0025f82201007387 */ /* 0x0003e80000100a00 */
[----:B0-----:R-:W2:Y:S04]  /*32da0*/  LDL.LU R40, [R1+0x1a0] ;  /* 0x0001a00001287983 */ /* 0x001ea80000300800 */
        /* <DEDUP_REMOVED lines=9> */
[----:B-1----:R-:W4:Y:S04]  /*32e40*/  LDL.LU R34, [R1+0x1b8] ;  /* 0x0001b80001227983 */ /* 0x002f280000300800 */
[----:B------:R-:W4:Y:S04]  /*32e50*/  LDL.LU R35, [R1+0x1bc] ;  /* 0x0001bc0001237983 */ /* 0x000f280000300800 */
[----:B------:R-:W2:Y:S04]  /*32e60*/  LDL.64 R46, [R1+0x58] ;  /* 0x00005800012e7983 */ /* 0x000ea80000100a00 */
        /* <DEDUP_REMOVED lines=8> */
[----:B------:R-:W4:Y:S04]  /*32ef0*/  LDL.64 R26, [R1+0x38] ;  /* 0x00003800011a7983 */ /* 0x000f280000100a00 */
        /* <DEDUP_REMOVED lines=12> */
[----:B------:R0:W-:Y:S04]  /*32fc0*/  STL.64 [R1+0x2560], R6 ;  /* 0x0025600601007387 */ /* 0x0001e80000100a00 */
[----:B------:R-:W4:Y:S04]  /*32fd0*/  LDL.LU R4, [R1+0x820] ;  /* 0x0008200001047983 */ /* 0x000f280000300800 */
[----:B------:R-:W4:Y:S04]  /*32fe0*/  LDL.LU R5, [R1+0x824] ;  /* 0x0008240001057983 */ /* 0x000f280000300800 */
[----:B0-----:R-:W4:Y:S04]  /*32ff0*/  LDL.LU R6, [R1+0x828] ;  /* 0x0008280001067983 */ /* 0x001f280000300800 */
[----:B------:R-:W4:Y:S01]  /*33000*/  LDL.LU R7, [R1+0x82c] ;  /* 0x00082c0001077983 */ /* 0x000f220000300800 */
[----:B---3--:R-:W-:Y:S03]  /*33010*/  HMMA.16816.F32.BF16 R52, R52, R10, R56 ;  /* 0x0000000a3434723c */ /* 0x008fe60000041838 */
[----:B------:R-:W4:Y:S04]  /*33020*/  LDL.LU.64 R58, [R1+0x2608] ;  /* 0x00260800013a7983 */ /* 0x000f280000300a00 */
[----:B------:R-:W4:-:S15]  /*33030*/  LDL.LU.64 R56, [R1+0x2600] ;  /* 0x0026000001387983 */ /* 0x000f1e0000300a00 */
[----:B------:R-:W-:-:S01]  /*33040*/  NOP ;  /* 0x0000000000007918 */ /* 0x000fc20000000000 */
[----:B------:R-:W-:Y:S04]  /*33050*/  STL.64 [R1+0x240], R52 ;  /* 0x0002403401007387 */ /* 0x000fe80000100a00 */
[----:B------:R0:W-:Y:S02]  /*33060*/  STL.64 [R1+0x248], R54 ;  /* 0x0002483601007387 */ /* 0x0001e40000100a00 */
[----:B0-----:R-:W-:Y:S02]  /*33070*/  IMAD.MOV.U32 R54, RZ, RZ, R3 ;  /* 0x000000ffff367224 */ /* 0x001fe400078e0003 */
[----:B------:R-:W-:Y:S02]  /*33080*/  IMAD.MOV.U32 R55, RZ, RZ, R2 ;  /* 0x000000ffff377224 */ /* 0x000fe400078e0002 */
[----:B--2---:R-:W-:-:S02]  /*33090*/  IMAD.MOV.U32 R3, RZ, RZ, R46 ;  /* 0x000000ffff037224 */ /* 0x004fc400078e002e */
[----:B------:R-:W-:Y:S01]  /*330a0*/  IMAD.MOV.U32 R2, RZ, RZ, R47 ;  /* 0x000000ffff027224 */ /* 0x000fe200078e002f */
[----:B----4-:R-:W-:-:S15]  /*330b0*/  HMMA.16816.F32.BF16 R32, R56, R46, R32 ;  /* 0x0000002e3820723c */ /* 0x010fde0000041820 */
[----:B------:R-:W-:-:S08]  /*330c0*/  NOP ;  /* 0x0000000000007918 */ /* 0x000fd00000000000 */
[----:B------:R-:W-:Y:S04]  /*330d0*/  STL.64 [R1+0x1b0], R32 ;  /* 0x0001b02001007387 */ /* 0x000fe80000100a00 */
[----:B------:R0:W-:Y:S04]  /*330e0*/  STL.64 [R1+0x1b8], R34 ;  /* 0x0001b82201007387 */ /* 0x0001e80000100a00 */
[----:B0-----:R-:W2:Y:S04]  /*330f0*/  LDL.LU.64 R34, [R1+0x25f8] ;  /* 0x0025f80001227983 */ /* 0x001ea80000300a00 */
[----:B------:R-:W3:Y:S01]  /*33100*/  LDL.LU.64 R46, [R1+0x25f0] ;  /* 0x0025f000012e7983 */ /* 0x000ee20000300a00 */
[----:B------:R-:W-:Y:S01]  /*33110*/  HMMA.16816.F32.BF16 R52, R56, R54, R40 ;  /* 0x000000363834723c */ /* 0x000fe20000041828 */
[----:B------:R-:W-:-:S02]  /*33120*/  LOP3.LUT R13, R61, 0x40, RZ, 0x3c, !PT ;  /* 0x000000403d0d7812 */ /* 0x000fc400078e3cff */
[----:B------:R-:W4:Y:S04]  /*33130*/  LDL.LU.64 R42, [R1+0x25e8] ;  /* 0x0025e800012a7983 */ /* 0x000f280000300a00 */
[----:B------:R-:W4:-:S15]  /*33140*/  LDL.LU.64 R40, [R1+0x25e0] ;  /* 0x0025e00001287983 */ /* 0x000f1e0000300a00 */
[----:B------:R-:W-:-:S01]  /*33150*/  NOP ;  /* 0x0000000000007918 */ /* 0x000fc20000000000 */
[----:B------:R-:W-:Y:S04]  /*33160*/  STL.64 [R1+0x1a0], R52 ;  /* 0x0001a03401007387 */ /* 0x000fe80000100a00 */
[----:B------:R-:W-:Y:S04]  /*33170*/  STL.64 [R1+0x1a8], R54 ;  /* 0x0001a83601007387 */ /* 0x000fe80000100a00 */
[----:B------:R-:W0:Y:S01]  /*33180*/  LDSM.16.MT88.4 R52, [R13+UR5+0x2000] ;  /* 0x002000050d34783b */ /* 0x000e220008004200 */
[----:B------:R-:W-:Y:S06]  /*33190*/  HMMA.16816.F32.BF16 R20, R56, R26, R20 ;  /* 0x0000001a3814723c */ /* 0x000fec0000041814 */
[----:B------:R-:W-:-:S02]  /*331a0*/  IMAD.MOV.U32 R9, RZ, RZ, R26 ;  /* 0x000000ffff097224 */ /* 0x000fc400078e001a */
[----:B------:R-:W-:Y:S01]  /*331b0*/  IMAD.MOV.U32 R8, RZ, RZ, R27 ;  /* 0x000000ffff087224 */ /* 0x000fe200078e001b */
[----:B0-----:R-:W-:Y:S04]  /*331c0*/  STL.64 [R1+0x24c8], R54 ;  /* 0x0024c83601007387 */ /* 0x001fe80000100a00 */
[----:B------:R0:W-:Y:S04]  /*331d0*/  STL.64 [R1+0x24c0], R52 ;  /* 0x0024c03401007387 */ /* 0x0001e80000100a00 */
[----:B0-----:R-:W4:Y:S04]  /*331e0*/  LDL.LU R52, [R1+0x830] ;  /* 0x0008300001347983 */ /* 0x001f280000300800 */
[----:B------:R-:W4:Y:S04]  /*331f0*/  LDL.LU R53, [R1+0x834] ;  /* 0x0008340001357983 */ /* 0x000f280000300800 */
[----:B------:R-:W4:Y:S04]  /*33200*/  LDL.LU R54, [R1+0x838] ;  /* 0x0008380001367983 */ /* 0x000f280000300800 */
[----:B------:R-:W4:Y:S04]  /*33210*/  LDL.LU R55, [R1+0x83c] ;  /* 0x00083c0001377983 */ /* 0x000f280000300800 */
[----:B------:R-:W-:Y:S04]  /*33220*/  STL.64 [R1+0x880], R20 ;  /* 0x0008801401007387 */ /* 0x000fe80000100a00 */
[----:B------:R0:W-:Y:S04]  /*33230*/  STL.64 [R1+0x888], R22 ;  /* 0x0008881601007387 */ /* 0x0001e80000100a00 */
[----:B0-----:R-:W4:Y:S04]  /*33240*/  LDL.LU.64 R22, [R1+0x25d8] ;  /* 0x0025d80001167983 */ /* 0x001f280000300a00 */
[----:B------:R-:W4:Y:S04]  /*33250*/  LDL.LU.64 R20, [R1+0x25d0] ;  /* 0x0025d00001147983 */ /* 0x000f280000300a00 */
[----:B------:R-:W4:Y:S04]  /*33260*/  LDL.LU.64 R26, [R1+0x25c8] ;  /* 0x0025c800011a7983 */ /* 0x000f280000300a00 */
[----:B------:R-:W4:Y:S01]  /*33270*/  LDL.LU.64 R24, [R1+0x25c0] ;  /* 0x0025c00001187983 */ /* 0x000f220000300a00 */
[C---:B--2---:R-:W-:Y:S06]  /*33280*/  HMMA.16816.F32.BF16 R32, R56.reuse, R34, R28 ;  /* 0x000000223820723c */ /* 0x044fec000004181c */
[----:B---3--:R-:W-:Y:S01]  /*33290*/  HMMA.16816.F32.BF16 R44, R56, R46, R36 ;  /* 0x0000002e382c723c */ /* 0x008fe20000041824 */
[----:B------:R-:W2:Y:S04]  /*332a0*/  LDL.LU.64 R30, [R1+0x25b8] ;  /* 0x0025b800011e7983 */ /* 0x000ea80000300a00 */
[----:B------:R-:W3:-:S12]  /*332b0*/  LDL.LU.64 R28, [R1+0x25b0] ;  /* 0x0025b000011c7983 */ /* 0x000ed80000300a00 */
[----:B------:R-:W-:Y:S04]  /*332c0*/  STL.64 [R1+0x870], R32 ;  /* 0x0008702001007387 */ /* 0x000fe80000100a00 */
[----:B------:R0:W-:Y:S04]  /*332d0*/  STL.64 [R1+0x878], R34 ;  /* 0x0008782201007387 */ /* 0x0001e80000100a00 */
[----:B0-----:R-:W2:Y:S04]  /*332e0*/  LDL.LU.64 R34, [R1+0x25a8] ;  /* 0x0025a80001227983 */ /* 0x001ea80000300a00 */
[----:B------:R-:W3:Y:S04]  /*332f0*/  LDL.LU.64 R32, [R1+0x25a0] ;  /* 0x0025a00001207983 */ /* 0x000ee80000300a00 */
[----:B------:R-:W3:Y:S04]  /*33300*/  LDL.LU.64 R38, [R1+0x2598] ;  /* 0x0025980001267983 */ /* 0x000ee80000300a00 */
[----:B------:R-:W3:Y:S04]  /*33310*/  LDL.LU.64 R36, [R1+0x2590] ;  /* 0x0025900001247983 */ /* 0x000ee80000300a00 */
        /* <DEDUP_REMOVED lines=16> */
[C---:B------:R-:W-:Y:S03]  /*33420*/  HMMA.16816.F32.BF16 R4, R56.reuse, R34, R4 ;  /* 0x000000223804723c */ /* 0x040fe60000041804 */
[----:B----4-:R-:W-:Y:S04]  /*33430*/  STL.64 [R1+0x24f0], R42 ;  /* 0x0024f02a01007387 */ /* 0x010fe80000100a00 */
[----:B---3--:R0:W-:Y:S01]  /*33440*/  STL.64 [R1+0x24e8], R40 ;  /* 0x0024e82801007387 */ /* 0x0081e20000100a00 */
[C---:B--2---:R-:W-:Y:S06]  /*33450*/  HMMA.16816.F32.BF16 R44, R56.reuse, R42, R44 ;  /* 0x0000002a382c723c */ /* 0x044fec000004182c */
[----:B0-----:R-:W-:-:S15]  /*33460*/  HMMA.16816.F32.BF16 R40, R56, R38, R52 ;  /* 0x000000263828723c */ /* 0x001fde0000041834 */
[----:B------:R-:W-:-:S02]  /*33470*/  NOP ;  /* 0x0000000000007918 */ /* 0x000fc40000000000 */
        /* <DEDUP_REMOVED lines=10> */
[----:B0-----:R-:W-:Y:S06]  /*33520*/  HMMA.16816.F32.BF16 R4, R56, R30, R16 ;  /* 0x0000001e3804723c */ /* 0x001fec0000041810 */
[----:B------:R-:W-:Y:S04]  /*33530*/  STL.64 [R1+0x2520], R30 ;  /* 0x0025201e01007387 */ /* 0x000fe80000100a00 */
[----:B------:R-:W-:-:S13]  /*33540*/  STL.64 [R1+0x2518], R28 ;  /* 0x0025181c01007387 */ /* 0x000fda0000100a00 */
[----:B------:R-:W-:Y:S04]  /*33550*/  STL.64 [R1+0x810], R4 ;  /* 0x0008100401007387 */ /* 0x000fe80000100a00 */
[----:B------:R0:W-:Y:S04]  /*33560*/  STL.64 [R1+0x818], R6 ;  /* 0x0008180601007387 */ /* 0x0001e80000100a00 */
[----:B------:R-:W2:Y:S01]  /*33570*/  LDL.LU R36, [R1+0x7c0] ;  /* 0x0007c00001247983 */ /* 0x000ea20000300800 */
[----:B0-----:R-:W-:-:S15]  /*33580*/  HMMA.16816.F32.BF16 R4, R56, R26, R48 ;  /* 0x0000001a3804723c */ /* 0x001fde0000041830 */
[----:B------:R-:W-:-:S08]  /*33590*/  NOP ;  /* 0x0000000000007918 */ /* 0x000fd00000000000 */
        /* <DEDUP_REMOVED lines=9> */
[----:B------:R-:W4:Y:S04]  /*33630*/  LDL.LU R16, [R1+0x7f0] ;  /* 0x0007f00001107983 */ /* 0x000f280000300800 */
[----:B------:R-:W4:Y:S04]  /*33640*/  LDL.LU R17, [R1+0x7f4] ;  /* 0x0007f40001117983 */ /* 0x000f280000300800 */
[----:B------:R-:W4:Y:S04]  /*33650*/  LDL.LU R18, [R1+0x7f8] ;  /* 0x0007f80001127983 */ /* 0x000f280000300800 */
[----:B------:R-:W4:Y:S04]  /*33660*/  LDL.LU R19, [R1+0x7fc] ;  /* 0x0007fc0001137983 */ /* 0x000f280000300800 */
[----:B------:R-:W2:Y:S04]  /*33670*/  LDL.LU R40, [R1+0x7e0] ;  /* 0x0007e00001287983 */ /* 0x000ea80000300800 */
[----:B------:R-:W2:Y:S04]  /*33680*/  LDL.LU R41, [R1+0x7e4] ;  /* 0x0007e40001297983 */ /* 0x000ea80000300800 */
[----:B------:R-:W2:Y:S04]  /*33690*/  LDL.LU R42, [R1+0x7e8] ;  /* 0x0007e800012a7983 */ /* 0x000ea80000300800 */
[----:B------:R-:W2:Y:S04]  /*336a0*/  LDL.LU R43, [R1+0x7ec] ;  /* 0x0007ec00012b7983 */ /* 0x000ea80000300800 */
[----:B------:R-:W3:Y:S04]  /*336b0*/  LDL.64 R54, [R1+0x48] ;  /* 0x0000480001367983 */ /* 0x000ee80000100a00 */
[----:B---3--:R0:W-:Y:S04]  /*336c0*/  STL.64 [R1+0x2548], R54 ;  /* 0x0025483601007387 */ /* 0x0081e80000100a00 */
[----:B------:R-:W-:Y:S04]  /*336d0*/  STL.64 [R1+0x2530], R26 ;  /* 0x0025301a01007387 */ /* 0x000fe80000100a00 */
[----:B------:R-:W-:Y:S04]  /*336e0*/  STL.64 [R1+0x2528], R24 ;  /* 0x0025281801007387 */ /* 0x000fe80000100a00 */
[----:B------:R-:W3:Y:S04]  /*336f0*/  LDL.LU R28, [R1+0x540] ;  /* 0x00054000011c7983 */ /* 0x000ee80000300800 */
[----:B------:R-:W3:Y:S04]  /*33700*/  LDL.LU R29, [R1+0x544] ;  /* 0x00054400011d7983 */ /* 0x000ee80000300800 */
[----:B------:R-:W2:Y:S04]  /*33710*/  LDL.LU R30, [R1+0x548] ;  /* 0x00054800011e7983 */ /* 0x000ea80000300800 */
[----:B------:R-:W2:Y:S01]  /*33720*/  LDL.LU R31, [R1+0x54c] ;  /* 0x00054c00011f7983 */ /* 0x000ea20000300800 */
[C---:B----4-:R-:W-:Y:S03]  /*33730*/  HMMA.16816.F32.BF16 R16, R56.reuse, R22, R16 ;  /* 0x000000163810723c */ /* 0x050fe60000041810 */
[----:B------:R-:W4:Y:S04]  /*33740*/  LDL.LU R52, [R1+0xe0] ;  /* 0x0000e00001347983 */ /* 0x000f280000300800 */
[----:B------:R-:W4:Y:S04]  /*33750*/  LDL.LU R53, [R1+0xe4] ;  /* 0x0000e40001357983 */ /* 0x000f280000300800 */
[----:B0-----:R-:W4:Y:S04]  /*33760*/  LDL.LU R54, [R1+0xe8] ;  /* 0x0000e80001367983 */ /* 0x001f280000300800 */
[----:B------:R-:W4:Y:S04]  /*33770*/  LDL.LU R55, [R1+0xec] ;  /* 0x0000ec0001377983 */ /* 0x000f280000300800 */
[----:B------:R-:W4:Y:S04]  /*33780*/  LDL.LU R48, [R1+0x190] ;  /* 0x0001900001307983 */ /* 0x000f280000300800 */
[----:B------:R-:W4:Y:S04]  /*33790*/  LDL.LU R49, [R1+0x194] ;  /* 0x0001940001317983 */ /* 0x000f280000300800 */
[----:B------:R-:W4:Y:S04]  /*337a0*/  LDL.LU R50, [R1+0x198] ;  /* 0x0001980001327983 */ /* 0x000f280000300800 */
[----:B------:R-:W4:Y:S04]  /*337b0*/  LDL.LU R51, [R1+0x19c] ;  /* 0x00019c0001337983 */ /* 0x000f280000300800 */
[----:B--2---:R-:W-:Y:S04]  /*337c0*/  STL.64 [R1+0x2540], R30 ;  /* 0x0025401e01007387 */ /* 0x004fe80000100a00 */
[----:B---3--:R0:W-:Y:S04]  /*337d0*/  STL.64 [R1+0x2538], R28 ;  /* 0x0025381c01007387 */ /* 0x0081e80000100a00 */
[----:B0-----:R-:W2:Y:S04]  /*337e0*/  LDL.LU R28, [R1+0x550] ;  /* 0x00055000011c7983 */ /* 0x001ea80000300800 */
[----:B------:R-:W2:Y:S04]  /*337f0*/  LDL.LU R29, [R1+0x554] ;  /* 0x00055400011d7983 */ /* 0x000ea80000300800 */
[----:B------:R-:W2:Y:S04]  /*33800*/  LDL.LU R30, [R1+0x558] ;  /* 0x00055800011e7983 */ /* 0x000ea80000300800 */
[----:B------:R-:W2:Y:S04]  /*33810*/  LDL.LU R31, [R1+0x55c] ;  /* 0x00055c00011f7983 */ /* 0x000ea80000300800 */
[----:B------:R-:W3:Y:S04]  /*33820*/  LDL.64 R34, [R1+0x28] ;  /* 0x0000280001227983 */ /* 0x000ee80000100a00 */
[----:B------:R-:W3:Y:S04]  /*33830*/  LDL.LU R44, [R1+0x530] ;  /* 0x00053000012c7983 */ /* 0x000ee80000300800 */
[----:B------:R-:W3:Y:S04]  /*33840*/  LDL.LU R45, [R1+0x534] ;  /* 0x00053400012d7983 */ /* 0x000ee80000300800 */
[----:B------:R-:W3:Y:S04]  /*33850*/  LDL.LU R46, [R1+0x538] ;  /* 0x00053800012e7983 */ /* 0x000ee80000300800 */
[----:B------:R-:W3:Y:S04]  /*33860*/  LDL.LU R47, [R1+0x53c] ;  /* 0x00053c00012f7983 */ /* 0x000ee80000300800 */
[----:B------:R-:W-:Y:S04]  /*33870*/  STL.64 [R1+0x7f0], R16 ;  /* 0x0007f01001007387 */ /* 0x000fe80000100a00 */
[----:B------:R0:W-:Y:S04]  /*33880*/  STL.64 [R1+0x7f8], R18 ;  /* 0x0007f81201007387 */ /* 0x0001e80000100a00 */
[----:B0-----:R-:W4:Y:S01]  /*33890*/  LDL.LU.64 R18, [R1+0x2568] ;  /* 0x0025680001127983 */ /* 0x001f220000300a00 */
[C---:B------:R-:W-:Y:S06]  /*338a0*/  HMMA.16816.F32.BF16 R4, R56.reuse, R14, R4 ;  /* 0x0000000e3804723c */ /* 0x040fec0000041804 */
        /* <DEDUP_REMOVED lines=9> */
[----:B------:R0:W-:Y:S04]  /*33940*/  STL.64 [R1+0x7d8], R6 ;  /* 0x0007d80601007387 */ /* 0x0001e80000100a00 */
[----:B0-----:R-:W2:Y:S02]  /*33950*/  LDL.LU.64 R6, [R1+0x2560] ;  /* 0x0025600001067983 */ /* 0x001ea40000300a00 */
[C---:B--2---:R-:W-:Y:S06]  /*33960*/  HMMA.16816.F32.BF16 R36, R56.reuse, R6, R36 ;  /* 0x000000063824723c */ /* 0x044fec0000041824 */
[----:B------:R-:W-:-:S15]  /*33970*/  HMMA.16816.F32.BF16 R56, R56, R10, R48 ;  /* 0x0000000a3838723c */ /* 0x000fde0000041830 */
[----:B------:R-:W-:-:S02]  /*33980*/  NOP ;  /* 0x0000000000007918 */ /* 0x000fc40000000000 */
[----:B------:R0:W-:Y:S04]  /*33990*/  STL.64 [R1+0x7c0], R36 ;  /* 0x0007c02401007387 */ /* 0x0001e80000100a00 */
[----:B------:R1:W-:Y:S04]  /*339a0*/  STL.64 [R1+0x7c8], R38 ;  /* 0x0007c82601007387 */ /* 0x0003e80000100a00 */
[----:B0-----:R-:W2:Y:S04]  /*339b0*/  LDL.LU R36, [R1+0x510] ;  /* 0x0005100001247983 */ /* 0x001ea80000300800 */
[----:B------:R-:W2:Y:S04]  /*339c0*/  LDL.LU R37, [R1+0x514] ;  /* 0x0005140001257983 */ /* 0x000ea80000300800 */
[----:B-1----:R-:W2:Y:S04]  /*339d0*/  LDL.LU R38, [R1+0x518] ;  /* 0x0005180001267983 */ /* 0x002ea80000300800 */
[----:B------:R-:W2:Y:S04]  /*339e0*/  LDL.LU R39, [R1+0x51c] ;  /* 0x00051c0001277983 */ /* 0x000ea80000300800 */
[----:B------:R0:W-:Y:S04]  /*339f0*/  STL.64 [R1+0x24d0], R6 ;  /* 0x0024d00601007387 */ /* 0x0001e80000100a00 */
[----:B------:R-:W3:Y:S04]  /*33a00*/  LDL.LU R4, [R1+0xd0] ;  /* 0x0000d00001047983 */ /* 0x000ee80000300800 */
[----:B------:R-:W3:Y:S04]  /*33a10*/  LDL.LU R5, [R1+0xd4] ;  /* 0x0000d40001057983 */ /* 0x000ee80000300800 */
[----:B0-----:R-:W3:Y:S04]  /*33a20*/  LDL.LU R6, [R1+0xd8] ;  /* 0x0000d80001067983 */ /* 0x001ee80000300800 */
[----:B------:R-:W3:Y:S04]  /*33a30*/  LDL.LU R7, [R1+0xdc] ;  /* 0x0000dc0001077983 */ /* 0x000ee80000300800 */
[----:B------:R-:W4:Y:S04]  /*33a40*/  LDL.LU.64 R50, [R1+0x2558] ;  /* 0x0025580001327983 */ /* 0x000f280000300a00 */
[----:B------:R-:W4:Y:S04]  /*33a50*/  LDL.LU.64 R48, [R1+0x2550] ;  /* 0x0025500001307983 */ /* 0x000f280000300a00 */
[----:B------:R-:W-:Y:S04]  /*33a60*/  STL.64 [R1+0x190], R56 ;  /* 0x0001903801007387 */ /* 0x000fe80000100a00 */
[----:B------:R0:W-:Y:S02]  /*33a70*/  STL.64 [R1+0x198], R58 ;  /* 0x0001983a01007387 */ /* 0x0001e40000100a00 */
[----:B0-----:R-:W-:-:S02]  /*33a80*/  IMAD.MOV.U32 R58, RZ, RZ, R3 ;  /* 0x000000ffff3a7224 */ /* 0x001fc400078e0003 */
[----:B------:R-:W-:-:S07]  /*33a90*/  IMAD.MOV.U32 R59, RZ, RZ, R2 ;  /* 0x000000ffff3b7224 */ /* 0x000fce00078e0002 */
[----:B----4-:R-:W-:Y:S01]  /*33aa0*/  HMMA.16816.F32.BF16 R56, R48, R58, R52 ;  /* 0x0000003a3038723c */ /* 0x010fe20000041834 */
[----:B------:R-:W3:-:S15]  /*33ab0*/  LDL.LU.64 R54, [R1+0x2548] ;  /* 0x0025480001367983 */ /* 0x000ede0000300a00 */
[----:B------:R-:W-:-:S07]  /*33ac0*/  NOP ;  /* 0x0000000000007918 */ /* 0x000fce0000000000 */
[----:B------:R-:W-:Y:S04]  /*33ad0*/  STL.64 [R1+0xe0], R56 ;  /* 0x0000e03801007387 */ /* 0x000fe80000100a00 */
[----:B------:R3:W-:Y:S01]  /*33ae0*/  STL.64 [R1+0xe8], R58 ;  /* 0x0000e83a01007387 */ /* 0x0007e20000100a00 */
[----:B------:R-:W-:Y:S02]  /*33af0*/  IMAD.MOV.U32 R26, RZ, RZ, R9 ;  /* 0x000000ffff1a7224 */ /* 0x000fe400078e0009 */
[----:B------:R-:W-:-:S07]  /*33b00*/  IMAD.MOV.U32 R27, RZ, RZ, R8 ;  /* 0x000000ffff1b7224 */ /* 0x000fce00078e0008 */
[C---:B------:R-:W-:Y:S06]  /*33b10*/  HMMA.16816.F32.BF16 R24, R48.reuse, R26, R28 ;  /* 0x0000001a3018723c */ /* 0x040fec000004181c */
[----:B---3--:R-:W-:-:S15]  /*33b20*/  HMMA.16816.F32.BF16 R56, R48, R54, R4 ;  /* 0x000000363038723c */ /* 0x008fde0000041804 */
[----:B------:R-:W-:-:S08]  /*33b30*/  NOP ;  /* 0x0000000000007918 */ /* 0x000fd00000000000 */
[----:B------:R-:W-:Y:S04]  /*33b40*/  STL.64 [R1+0xd0], R56 ;  /* 0x0000d03801007387 */ /* 0x000fe80000100a00 */
[----:B------:R-:W-:Y:S04]  /*33b50*/  STL.64 [R1+0xd8], R58 ;  /* 0x0000d83a01007387 */ /* 0x000fe80000100a00 */
[----:B------:R-:W0:Y:S04]  /*33b60*/  LDSM.16.MT88.4 R56, [R13+UR5+0x2080] ;  /* 0x002080050d38783b */ /* 0x000e280008004200 */
[----:B------:R-:W3:Y:S01]  /*33b70*/  LDL.LU R52, [R1+0x4e0] ;  /* 0x0004e00001347983 */ /* 0x000ee20000300800 */
[----:B------:R-:W-:-:S03]  /*33b80*/  IMAD.MOV.U32 R5, RZ, RZ, R54 ;  /* 0x000000ffff057224 */ /* 0x000fc600078e0036 */
[----:B------:R-:W3:Y:S01]  /*33b90*/  LDL.LU R53, [R1+0x4e4] ;  /* 0x0004e40001357983 */ /* 0x000ee20000300800 */
[----:B------:R-:W-:-:S03]  /*33ba0*/  IMAD.MOV.U32 R4, RZ, RZ, R55 ;  /* 0x000000ffff047224 */ /* 0x000fc600078e0037 */
[----:B------:R-:W3:Y:S04]  /*33bb0*/  LDL.LU R54, [R1+0x4e8] ;  /* 0x0004e80001367983 */ /* 0x000ee80000300800 */
[----:B------:R-:W3:Y:S04]  /*33bc0*/  LDL.LU R55, [R1+0x4ec] ;  /* 0x0004ec0001377983 */ /* 0x000ee80000300800 */
[----:B0-----:R0:W-:Y:S04]  /*33bd0*/  STL.64 [R1+0x2438], R58 ;  /* 0x0024383a01007387 */ /* 0x0011e80000100a00 */
[----:B------:R-:W-:Y:S04]  /*33be0*/  STL.64 [R1+0x2430], R56 ;  /* 0x0024303801007387 */ /* 0x000fe80000100a00 */
[----:B0-----:R-:W4:Y:S04]  /*33bf0*/  LDL.64 R58, [R1+0x18] ;  /* 0x00001800013a7983 */ /* 0x001f280000100a00 */
[----:B------:R-:W2:Y:S04]  /*33c00*/  LDL.LU.64 R30, [R1+0x2540] ;  /* 0x00254000011e7983 */ /* 0x000ea80000300a00 */
[----:B------:R-:W2:Y:S04]  /*33c10*/  LDL.LU.64 R28, [R1+0x2538] ;  /* 0x00253800011c7983 */ /* 0x000ea80000300a00 */
[----:B------:R-:W-:Y:S04]  /*33c20*/  STL.64 [R1+0x550], R24 ;  /* 0x0005501801007387 */ /* 0x000fe80000100a00 */
[----:B------:R0:W-:Y:S01]  /*33c30*/  STL.64 [R1+0x558], R26 ;  /* 0x0005581a01007387 */ /* 0x0001e20000100a00 */
[----:B------:R-:W-:-:S02]  /*33c40*/  IMAD.MOV.U32 R3, RZ, RZ, R34 ;  /* 0x000000ffff037224 */ /* 0x000fc400078e0022 */
[----:B------:R-:W-:Y:S01]  /*33c50*/  IMAD.MOV.U32 R2, RZ, RZ, R35 ;  /* 0x000000ffff027224 */ /* 0x000fe200078e0023 */
[----:B0-----:R-:W3:Y:S04]  /*33c60*/  LDL.LU.64 R26, [R1+0x2530] ;  /* 0x00253000011a7983 */ /* 0x001ee80000300a00 */
[----:B------:R-:W3:Y:S01]  /*33c70*/  LDL.LU.64 R24, [R1+0x2528] ;  /* 0x0025280001187983 */ /* 0x000ee20000300a00 */
[C---:B--2---:R-:W-:Y:S06]  /*33c80*/  HMMA.16816.F32.BF16 R28, R48.reuse, R34, R28 ;  /* 0x00000022301c723c */ /* 0x044fec000004181c */
[----:B----4-:R-:W-:-:S15]  /*33c90*/  HMMA.16816.F32.BF16 R44, R48, R58, R44 ;  /* 0x0000003a302c723c */ /* 0x010fde000004182c */
[----:B------:R-:W-:-:S02]  /*33ca0*/  NOP ;  /* 0x0000000000007918 */ /* 0x000fc40000000000 */
[----:B------:R-:W-:Y:S04]  /*33cb0*/  STL.64 [R1+0x540], R28 ;  /* 0x0005401c01007387 */ /* 0x000fe80000100a00 */
[----:B------:R0:W-:Y:S04]  /*33cc0*/  STL.64 [R1+0x548], R30 ;  /* 0x0005481e01007387 */ /* 0x0001e80000100a00 */
[----:B0-----:R-:W3:Y:S04]  /*33cd0*/  LDL.LU.64 R30, [R1+0x2520] ;  /* 0x00252000011e7983 */ /* 0x001ee80000300a00 */
[----:B------:R-:W2:Y:S04]  /*33ce0*/  LDL.LU.64 R28, [R1+0x2518] ;  /* 0x00251800011c7983 */ /* 0x000ea80000300a00 */
[----:B------:R-:W4:Y:S04]  /*33cf0*/  LDL.LU.64 R34, [R1+0x2510] ;  /* 0x0025100001227983 */ /* 0x000f280000300a00 */
[----:B------:R-:W3:Y:S04]  /*33d00*/  LDL.LU.64 R32, [R1+0x2508] ;  /* 0x0025080001207983 */ /* 0x000ee80000300a00 */
[----:B------:R-:W-:Y:S04]  /*33d10*/  STL.64 [R1+0x530], R44 ;  /* 0x0005302c01007387 */ /* 0x000fe80000100a00 */
[----:B------:R0:W-:Y:S04]  /*33d20*/  STL.64 [R1+0x538], R46 ;  /* 0x0005382e01007387 */ /* 0x0001e80000100a00 */
[----:B0-----:R-:W2:Y:S04]  /*33d30*/  LDL.LU.64 R46, [R1+0x2500] ;  /* 0x00250000012e7983 */ /* 0x001ea80000300a00 */
[----:B------:R-:W4:Y:S04]  /*33d40*/  LDL.LU.64 R44, [R1+0x24f8] ;  /* 0x0024f800012c7983 */ /* 0x000f280000300a00 */
[----:B------:R0:W-:Y:S04]  /*33d50*/  STL.64 [R1+0x2480], R58 ;  /* 0x0024803a01007387 */ /* 0x0001e80000100a00 */
[----:B------:R-:W3:Y:S04]  /*33d60*/  LDL.LU R56, [R1+0x500] ;  /* 0x0005000001387983 */ /* 0x000ee80000300800 */
[----:B------:R-:W3:Y:S04]  /*33d70*/  LDL.LU R57, [R1+0x504] ;  /* 0x0005040001397983 */ /* 0x000ee80000300800 */
[----:B0-----:R-:W3:Y:S04]  /*33d80*/  LDL.LU R58, [R1+0x508] ;  /* 0x00050800013a7983 */ /* 0x001ee80000300800 */
[----:B------:R-:W3:Y:S01]  /*33d90*/  LDL.LU R59, [R1+0x50c] ;  /* 0x00050c00013b7983 */ /* 0x000ee20000300800 */
[----:B--2---:R-:W-:-:S15]  /*33da0*/  HMMA.16816.F32.BF16 R40, R48, R46, R40 ;  /* 0x0000002e3028723c */ /* 0x004fde0000041828 */
[----:B------:R-:W-:-:S08]  /*33db0*/  NOP ;  /* 0x0000000000007918 */ /* 0x000fd00000000000 */
[----:B------:R-:W-:Y:S04]  /*33dc0*/  STL.64 [R1+0x520], R40 ;  /* 0x0005202801007387 */ /* 0x000fe80000100a00 */
[----:B------:R0:W-:Y:S04]  /*33dd0*/  STL.64 [R1+0x528], R42 ;  /* 0x0005282a01007387 */ /* 0x0001e80000100a00 */
[----:B0-----:R-:W2:Y:S04]  /*33de0*/  LDL.LU.64 R42, [R1+0x24f0] ;  /* 0x0024f000012a7983 */ /* 0x001ea80000300a00 */
[----:B------:R-:W3:Y:S04]  /*33df0*/  LDL.LU.64 R40, [R1+0x24e8] ;  /* 0x0024e80001287983 */ /* 0x000ee80000300a00 */
[----:B------:R-:W-:Y:S04]  /*33e00*/  STL.64 [R1+0x2478], R46 ;  /* 0x0024782e01007387 */ /* 0x000fe80000100a00 */
[----:B----4-:R0:W-:Y:S04]  /*33e10*/  STL.64 [R1+0x2470], R44 ;  /* 0x0024702c01007387 */ /* 0x0101e80000100a00 */
[----:B0-----:R-:W4:Y:S04]  /*33e20*/  LDL.LU R44, [R1+0x4f0] ;  /* 0x0004f000012c7983 */ /* 0x001f280000300800 */
[----:B------:R-:W4:Y:S04]  /*33e30*/  LDL.LU R45, [R1+0x4f4] ;  /* 0x0004f400012d7983 */ /* 0x000f280000300800 */
[----:B------:R-:W4:Y:S04]  /*33e40*/  LDL.LU R46, [R1+0x4f8] ;  /* 0x0004f800012e7983 */ /* 0x000f280000300800 */
[----:B------:R-:W4:Y:S01]  /*33e50*/  LDL.LU R47, [R1+0x4fc] ;  /* 0x0004fc00012f7983 */ /* 0x000f220000300800 */
[----:B--2---:R-:W-:-:S15]  /*33e60*/  HMMA.16816.F32.BF16 R36, R48, R42, R36 ;  /* 0x0000002a3024723c */ /* 0x004fde0000041824 */
[----:B------:R-:W-:-:S08]  /*33e70*/  NOP ;  /* 0x0000000000007918 */ /* 0x000fd00000000000 */
[----:B------:R-:W-:Y:S04]  /*33e80*/  STL.64 [R1+0x510], R36 ;  /* 0x0005102401007387 */ /* 0x000fe80000100a00 */
[----:B------:R0:W-:Y:S04]  /*33e90*/  STL.64 [R1+0x518], R38 ;  /* 0x0005182601007387 */ /* 0x0001e80000100a00 */
[----:B0-----:R-:W2:Y:S04]  /*33ea0*/  LDL.LU.64 R38, [R1+0x24e0] ;  /* 0x0024e00001267983 */ /* 0x001ea80000300a00 */
[----:B------:R-:W4:Y:S04]  /*33eb0*/  LDL.LU.64 R36, [R1+0x24d8] ;  /* 0x0024d80001247983 */ /* 0x000f280000300a00 */
[----:B------:R-:W-:Y:S04]  /*33ec0*/  STL.64 [R1+0x2468], R42 ;  /* 0x0024682a01007387 */ /* 0x000fe80000100a00 */
[----:B---3--:R2:W-:Y:S02]  /*33ed0*/  STL.64 [R1+0x2460], R40 ;  /* 0x0024602801007387 */ /* 0x0085e40000100a00 */
[----:B--2---:R-:W-:Y:S02]  /*33ee0*/  HMMA.16816.F32.BF16 R40, R48, R38, R56 ;  /* 0x000000263028723c */ /* 0x004fe40000041838 */
[----:B------:R-:W2:-:S15]  /*33ef0*/  LDL.LU R56, [R1+0x4c0] ;  /* 0x0004c00001387983 */ /* 0x000e9e0000300800 */
[----:B------:R-:W-:-:S06]  /*33f00*/  NOP ;  /* 0x0000000000007918 */ /* 0x000fcc0000000000 */
[----:B------:R-:W-:Y:S04]  /*33f10*/  STL.64 [R1+0x500], R40 ;  /* 0x0005002801007387 */ /* 0x000fe80000100a00 */
[----:B------:R4:W-:Y:S04]  /*33f20*/  STL.64 [R1+0x508], R42 ;  /* 0x0005082a01007387 */ /* 0x0009e80000100a00 */
[----:B------:R-:W2:Y:S04]  /*33f30*/  LDL.LU R57, [R1+0x4c4] ;  /* 0x0004c40001397983 */ /* 0x000ea80000300800 */
[----:B------:R-:W2:Y:S04]  /*33f40*/  LDL.LU R58, [R1+0x4c8] ;  /* 0x0004c800013a7983 */ /* 0x000ea80000300800 */
[----:B------:R-:W2:Y:S01]  /*33f50*/  LDL.LU R59, [R1+0x4cc] ;  /* 0x0004cc00013b7983 */ /* 0x000ea20000300800 */
[C---:B----4-:R-:W-:Y:S03]  /*33f60*/  HMMA.16816.F32.BF16 R40, R48.reuse, R34, R44 ;  /* 0x000000223028723c */ /* 0x050fe6000004182c */
[----:B------:R-:W-:Y:S04]  /*33f70*/  STL.64 [R1+0x2490], R38 ;  /* 0x0024902601007387 */ /* 0x000fe80000100a00 */
[----:B------:R0:W-:Y:S04]  /*33f80*/  STL.64 [R1+0x2488], R36 ;  /* 0x0024882401007387 */ /* 0x0001e80000100a00 */
[----:B0-----:R-:W3:Y:S04]  /*33f90*/  LDL.LU R36, [R1+0x4d0] ;  /* 0x0004d00001247983 */ /* 0x001ee80000300800 */
[----:B------:R-:W3:Y:S04]  /*33fa0*/  LDL.LU R37, [R1+0x4d4] ;  /* 0x0004d40001257983 */ /* 0x000ee80000300800 */
[----:B------:R-:W3:Y:S04]  /*33fb0*/  LDL.LU R38, [R1+0x4d8] ;  /* 0x0004d80001267983 */ /* 0x000ee80000300800 */
[----:B------:R-:W3:Y:S04]  /*33fc0*/  LDL.LU R39, [R1+0x4dc] ;  /* 0x0004dc0001277983 */ /* 0x000ee80000300800 */
        /* <DEDUP_REMOVED lines=10> */
[----:B0-----:R-:W4:Y:S04]  /*34070*/  LDL.LU R40, [R1+0xc0] ;  /* 0x0000c00001287983 */ /* 0x001f280000300800 */
        /* <DEDUP_REMOVED lines=16> */
[----:B------:R-:W-:Y:S04]  /*34180*/  STL.64 [R1+0x2448], R30 ;  /* 0x0024481e01007387 */ /* 0x000fe80000100a00 */
[----:B------:R3:W-:Y:S04]  /*34190*/  STL.64 [R1+0x2440], R28 ;  /* 0x0024401c01007387 */ /* 0x0007e80000100a00 */
[----:B0-----:R-:W4:Y:S04]  /*341a0*/  LDL.64 R34, [R1+0x58] ;  /* 0x0000580001227983 */ /* 0x001f280000100a00 */
[----:B------:R-:W-:Y:S01]  /*341b0*/  STL.64 [R1+0x24a0], R26 ;  /* 0x0024a01a01007387 */ /* 0x000fe20000100a00 */
[----:B---3--:R-:W-:-:S15]  /*341c0*/  HMMA.16816.F32.BF16 R28, R48, R26, R36 ;  /* 0x0000001a301c723c */ /* 0x008fde0000041824 */
[----:B------:R-:W-:-:S08]  /*341d0*/  NOP ;  /* 0x0000000000007918 */ /* 0x000fd00000000000 */
[----:B------:R-:W-:Y:S04]  /*341e0*/  STL.64 [R1+0x4d0], R28 ;  /* 0x0004d01c01007387 */ /* 0x000fe80000100a00 */
[----:B------:R-:W-:Y:S04]  /*341f0*/  STL.64 [R1+0x4d8], R30 ;  /* 0x0004d81e01007387 */ /* 0x000fe80000100a00 */
[----:B------:R2:W-:Y:S02]  /*34200*/  STL.64 [R1+0x2498], R24 ;  /* 0x0024981801007387 */ /* 0x0005e40000100a00 */
[C---:B--2---:R-:W-:Y:S06]  /*34210*/  HMMA.16816.F32.BF16 R24, R48.reuse, R22, R56 ;  /* 0x000000163018723c */ /* 0x044fec0000041838 */
[----:B------:R-:W-:Y:S04]  /*34220*/  STL.64 [R1+0x24b8], R22 ;  /* 0x0024b81601007387 */ /* 0x000fe80000100a00 */
[----:B------:R0:W-:Y:S01]  /*34230*/  STL.64 [R1+0x24b0], R20 ;  /* 0x0024b01401007387 */ /* 0x0001e20000100a00 */
[----:B----4-:R-:W-:-:S12]  /*34240*/  HMMA.16816.F32.BF16 R44, R48, R18, R44 ;  /* 0x00000012302c723c */ /* 0x010fd8000004182c */
[----:B------:R1:W-:Y:S04]  /*34250*/  STL.64 [R1+0x4c0], R24 ;  /* 0x0004c01801007387 */ /* 0x0003e80000100a00 */
[----:B------:R2:W-:Y:S04]  /*34260*/  STL.64 [R1+0x4c8], R26 ;  /* 0x0004c81a01007387 */ /* 0x0005e80000100a00 */
[----:B0-----:R-:W3:Y:S04]  /*34270*/  LDL.LU R20, [R1+0x1020] ;  /* 0x0010200001147983 */ /* 0x001ee80000300800 */
[----:B------:R-:W3:Y:S04]  /*34280*/  LDL.LU R21, [R1+0x1024] ;  /* 0x0010240001157983 */ /* 0x000ee80000300800 */
[----:B------:R-:W3:Y:S04]  /*34290*/  LDL.LU R22, [R1+0x1028] ;  /* 0x0010280001167983 */ /* 0x000ee80000300800 */
[----:B------:R-:W3:Y:S01]  /*342a0*/  LDL.LU R23, [R1+0x102c] ;  /* 0x00102c0001177983 */ /* 0x000ee20000300800 */
[C---:B------:R-:W-:Y:S03]  /*342b0*/  HMMA.16816.F32.BF16 R4, R48.reuse, R14, R4 ;  /* 0x0000000e3004723c */ /* 0x040fe60000041804 */
[----:B-1----:R-:W4:Y:S04]  /*342c0*/  LDL.LU R24, [R1+0xe30] ;  /* 0x000e300001187983 */ /* 0x002f280000300800 */
[----:B------:R-:W4:Y:S04]  /*342d0*/  LDL.LU R25, [R1+0xe34] ;  /* 0x000e340001197983 */ /* 0x000f280000300800 */
[----:B--2---:R-:W4:Y:S04]  /*342e0*/  LDL.LU R26, [R1+0xe38] ;  /* 0x000e3800011a7983 */ /* 0x004f280000300800 */
[----:B------:R-:W4:Y:S04]  /*342f0*/  LDL.LU R27, [R1+0xe3c] ;  /* 0x000e3c00011b7983 */ /* 0x000f280000300800 */
[----:B------:R-:W4:Y:S04]  /*34300*/  LDL.64 R38, [R1+0x38] ;  /* 0x0000380001267983 */ /* 0x000f280000100a00 */
[----:B------:R-:W2:Y:S04]  /*34310*/  LDL.LU R56, [R1+0xe20] ;  /* 0x000e200001387983 */ /* 0x000ea80000300800 */
[----:B------:R-:W2:Y:S04]  /*34320*/  LDL.LU R57, [R1+0xe24] ;  /* 0x000e240001397983 */ /* 0x000ea80000300800 */
[----:B------:R-:W2:Y:S04]  /*34330*/  LDL.LU R58, [R1+0xe28] ;  /* 0x000e2800013a7983 */ /* 0x000ea80000300800 */
[----:B------:R-:W2:Y:S04]  /*34340*/  LDL.LU R59, [R1+0xe2c] ;  /* 0x000e2c00013b7983 */ /* 0x000ea80000300800 */
[----:B------:R0:W-:Y:S04]  /*34350*/  STL.64 [R1+0x4b0], R44 ;  /* 0x0004b02c01007387 */ /* 0x0001e80000100a00 */
[----:B------:R1:W-:Y:S04]  /*34360*/  STL.64 [R1+0x4b8], R46 ;  /* 0x0004b82e01007387 */ /* 0x0003e80000100a00 */
[----:B0-----:R-:W2:Y:S04]  /*34370*/  LDL.LU R44, [R1+0xe10] ;  /* 0x000e1000012c7983 */ /* 0x001ea80000300800 */
[----:B------:R-:W2:Y:S04]  /*34380*/  LDL.LU R45, [R1+0xe14] ;  /* 0x000e1400012d7983 */ /* 0x000ea80000300800 */
[----:B-1----:R-:W2:Y:S04]  /*34390*/  LDL.LU R46, [R1+0xe18] ;  /* 0x000e1800012e7983 */ /* 0x002ea80000300800 */
[----:B------:R-:W2:Y:S04]  /*343a0*/  LDL.LU R47, [R1+0xe1c] ;  /* 0x000e1c00012f7983 */ /* 0x000ea80000300800 */
[----:B------:R-:W-:Y:S04]  /*343b0*/  STL.64 [R1+0x4a0], R4 ;  /* 0x0004a00401007387 */ /* 0x000fe80000100a00 */
[----:B------:R0:W-:Y:S04]  /*343c0*/  STL.64 [R1+0x4a8], R6 ;  /* 0x0004a80601007387 */ /* 0x0001e80000100a00 */
[----:B0-----:R-:W3:Y:S02]  /*343d0*/  LDL.LU.64 R6, [R1+0x24d0] ;  /* 0x0024d00001067983 */ /* 0x001ee40000300a00 */
[----:B---3--:R-:W-:-:S15]  /*343e0*/  HMMA.16816.F32.BF16 R52, R48, R6, R52 ;  /* 0x000000063034723c */ /* 0x008fde0000041834 */
[----:B------:R-:W-:-:S08]  /*343f0*/  NOP ;  /* 0x0000000000007918 */ /* 0x000fd00000000000 */
[----:B------:R-:W-:Y:S04]  /*34400*/  STL.64 [R1+0x490], R52 ;  /* 0x0004903401007387 */ /* 0x000fe80000100a00 */
[----:B------:R0:W-:Y:S04]  /*34410*/  STL.64 [R1+0x498], R54 ;  /* 0x0004983601007387 */ /* 0x0001e80000100a00 */
[----:B0-----:R-:W3:Y:S04]  /*34420*/  LDL.LU.64 R54, [R1+0x24c8] ;  /* 0x0024c80001367983 */ /* 0x001ee80000300a00 */
[----:B------:R-:W3:Y:S01]  /*34430*/  LDL.LU.64 R52, [R1+0x24c0] ;  /* 0x0024c00001347983 */ /* 0x000ee20000300a00 */
[----:B------:R-:W-:Y:S03]  /*34440*/  HMMA.16816.F32.BF16 R40, R48, R10, R40 ;  /* 0x0000000a3028723c */ /* 0x000fe60000041828 */
[----:B------:R-:W2:Y:S01]  /*34450*/  LDL.LU R48, [R1+0x2b0] ;  /* 0x0002b00001307983 */ /* 0x000ea20000300800 */
[----:B------:R-:W-:-:S02]  /*34460*/  IMAD.MOV.U32 R9, RZ, RZ, R34 ;  /* 0x000000ffff097224 */ /* 0x000fc400078e0022 */
[----:B------:R-:W-:-:S15]  /*34470*/  IMAD.MOV.U32 R8, RZ, RZ, R35 ;  /* 0x000000ffff087224 */ /* 0x000fde00078e0023 */
[----:B------:R-:W-:-:S02]  /*34480*/  NOP ;  /* 0x0000000000007918 */ /* 0x000fc40000000000 */
[----:B------:R0:W-:Y:S04]  /*34490*/  STL.64 [R1+0xc0], R40 ;  /* 0x0000c02801007387 */ /* 0x0001e80000100a00 */
[----:B------:R1:W-:Y:S04]  /*344a0*/  STL.64 [R1+0xc8], R42 ;  /* 0x0000c82a01007387 */ /* 0x0003e80000100a00 */
[----:B------:R-:W2:Y:S04]  /*344b0*/  LDL.LU R49, [R1+0x2b4] ;  /* 0x0002b40001317983 */ /* 0x000ea80000300800 */
[----:B------:R-:W2:Y:S04]  /*344c0*/  LDL.LU R50, [R1+0x2b8] ;  /* 0x0002b80001327983 */ /* 0x000ea80000300800 */
[----:B------:R-:W2:Y:S04]  /*344d0*/  LDL.LU R51, [R1+0x2bc] ;  /* 0x0002bc0001337983 */ /* 0x000ea80000300800 */
[----:B0-----:R-:W2:Y:S04]  /*344e0*/  LDL.LU R40, [R1+0xe00] ;  /* 0x000e000001287983 */ /* 0x001ea80000300800 */
[----:B------:R-:W2:Y:S04]  /*344f0*/  LDL.LU R41, [R1+0xe04] ;  /* 0x000e040001297983 */ /* 0x000ea80000300800 */
[----:B-1----:R-:W2:Y:S04]  /*34500*/  LDL.LU R42, [R1+0xe08] ;  /* 0x000e0800012a7983 */ /* 0x002ea80000300800 */
[----:B------:R-:W2:Y:S01]  /*34510*/  LDL.LU R43, [R1+0xe0c] ;  /* 0x000e0c00012b7983 */ /* 0x000ea20000300800 */
[----:B---3--:R-:W-:-:S15]  /*34520*/  HMMA.16816.F32.BF16 R20, R52, R34, R20 ;  /* 0x000000223414723c */ /* 0x008fde0000041814 */
[----:B------:R-:W-:-:S08]  /*34530*/  NOP ;  /* 0x0000000000007918 */ /* 0x000fd00000000000 */
[----:B------:R-:W-:Y:S04]  /*34540*/  STL.64 [R1+0x1020], R20 ;  /* 0x0010201401007387 */ /* 0x000fe80000100a00 */
[----:B------:R0:W-:Y:S04]  /*34550*/  STL.64 [R1+0x1028], R22 ;  /* 0x0010281601007387 */ /* 0x0001e80000100a00 */
[----:B0-----:R-:W3:Y:S04]  /*34560*/  LDL.LU.64 R22, [R1+0x24b8] ;  /* 0x0024b80001167983 */ /* 0x001ee80000300a00 */
[----:B------:R-:W3:Y:S04]  /*34570*/  LDL.LU.64 R20, [R1+0x24b0] ;  /* 0x0024b00001147983 */ /* 0x000ee80000300a00 */
[----:B------:R-:W3:Y:S04]  /*34580*/  LDL.LU.64 R34, [R1+0x24a8] ;  /* 0x0024a80001227983 */ /* 0x000ee80000300a00 */
[----:B------:R-:W3:Y:S01]  /*34590*/  LDL.LU R32, [R1+0xde0] ;  /* 0x000de00001207983 */ /* 0x000ee20000300800 */
[----:B----4-:R-:W-:Y:S01]  /*345a0*/  HMMA.16816.F32.BF16 R24, R52, R38, R24 ;  /* 0x000000263418723c */ /* 0x010fe20000041818 */
[----:B------:R-:W-:-:S02]  /*345b0*/  IMAD.MOV.U32 R30, RZ, RZ, R3 ;  /* 0x000000ffff1e7224 */ /* 0x000fc400078e0003 */
[----:B------:R-:W-:-:S03]  /*345c0*/  IMAD.MOV.U32 R31, RZ, RZ, R2 ;  /* 0x000000ffff1f7224 */ /* 0x000fc600078e0002 */
[----:B------:R-:W-:Y:S02]  /*345d0*/  IMAD.MOV.U32 R3, RZ, RZ, R38 ;  /* 0x000000ffff037224 */ /* 0x000fe400078e0026 */
[----:B------:R-:W-:Y:S02]  /*345e0*/  IMAD.MOV.U32 R2, RZ, RZ, R39 ;  /* 0x000000ffff027224 */ /* 0x000fe400078e0027 */
[C---:B--2---:R-:W-:Y:S06]  /*345f0*/  HMMA.16816.F32.BF16 R28, R52.reuse, R30, R56 ;  /* 0x0000001e341c723c */ /* 0x044fec0000041838 */
[----:B---3--:R-:W-:-:S15]  /*34600*/  HMMA.16816.F32.BF16 R48, R52, R34, R48 ;  /* 0x000000223430723c */ /* 0x008fde0000041830 */
[----:B------:R-:W-:-:S08]  /*34610*/  NOP ;  /* 0x0000000000007918 */ /* 0x000fd00000000000 */
[----:B------:R-:W-:Y:S04]  /*34620*/  STL.64 [R1+0x2b0], R48 ;  /* 0x0002b03001007387 */ /* 0x000fe80000100a00 */
[----:B------:R-:W-:Y:S04]  /*34630*/  STL.64 [R1+0x2b8], R50 ;  /* 0x0002b83201007387 */ /* 0x000fe80000100a00 */
[----:B------:R-:W0:Y:S04]  /*34640*/  LDSM.16.MT88.4 R48, [R13+UR5+0x2100] ;  /* 0x002100050d30783b */ /* 0x000e280008004200 */
[----:B------:R-:W2:Y:S04]  /*34650*/  LDL.LU R33, [R1+0xde4] ;  /* 0x000de40001217983 */ /* 0x000ea80000300800 */
[----:B------:R-:W2:Y:S04]  /*34660*/  LDL.LU R34, [R1+0xde8] ;  /* 0x000de80001227983 */ /* 0x000ea80000300800 */
[----:B------:R-:W2:Y:S04]  /*34670*/  LDL.LU R35, [R1+0xdec] ;  /* 0x000dec0001237983 */ /* 0x000ea80000300800 */
[----:B0-----:R-:W-:Y:S04]  /*34680*/  STL.64 [R1+0x23a0], R50 ;  /* 0x0023a03201007387 */ /* 0x001fe80000100a00 */
[----:B------:R0:W-:Y:S04]  /*34690*/  STL.64 [R1+0x2398], R48 ;  /* 0x0023983001007387 */ /* 0x0001e80000100a00 */
[----:B0-----:R-:W3:Y:S04]  /*346a0*/  LDL.LU R48, [R1+0xdf0] ;  /* 0x000df00001307983 */ /* 0x001ee80000300800 */
[----:B------:R-:W3:Y:S04]  /*346b0*/  LDL.LU R49, [R1+0xdf4] ;  /* 0x000df40001317983 */ /* 0x000ee80000300800 */
[----:B------:R-:W3:Y:S04]  /*346c0*/  LDL.LU R50, [R1+0xdf8] ;  /* 0x000df80001327983 */ /* 0x000ee80000300800 */
[----:B------:R-:W3:Y:S04]  /*346d0*/  LDL.LU R51, [R1+0xdfc] ;  /* 0x000dfc0001337983 */ /* 0x000ee80000300800 */
[----:B------:R-:W-:Y:S04]  /*346e0*/  STL.64 [R1+0xe30], R24 ;  /* 0x000e301801007387 */ /* 0x000fe80000100a00 */
[----:B------:R0:W-:Y:S04]  /*346f0*/  STL.64 [R1+0xe38], R26 ;  /* 0x000e381a01007387 */ /* 0x0001e80000100a00 */
[----:B0-----:R-:W4:Y:S04]  /*34700*/  LDL.LU.64 R26, [R1+0x24a0] ;  /* 0x0024a000011a7983 */ /* 0x001f280000300a00 */
[----:B------:R-:W4:Y:S04]  /*34710*/  LDL.LU.64 R24, [R1+0x2498] ;  /* 0x0024980001187983 */ /* 0x000f280000300a00 */
[----:B------:R-:W2:Y:S04]  /*34720*/  LDL.LU.64 R38, [R1+0x2490] ;  /* 0x0024900001267983 */ /* 0x000ea80000300a00 */
[----:B------:R-:W4:Y:S04]  /*34730*/  LDL.LU.64 R36, [R1+0x2488] ;  /* 0x0024880001247983 */ /* 0x000f280000300a00 */
[----:B------:R-:W3:Y:S04]  /*34740*/  LDL.LU.64 R58, [R1+0x2480] ;  /* 0x00248000013a7983 */ /* 0x000ee80000300a00 */
[----:B------:R0:W-:Y:S04]  /*34750*/  STL.64 [R1+0xe20], R28 ;  /* 0x000e201c01007387 */ /* 0x0001e80000100a00 */
[----:B------:R1:W-:Y:S04]  /*34760*/  STL.64 [R1+0xe28], R30 ;  /* 0x000e281e01007387 */ /* 0x0003e80000100a00 */
[----:B0-----:R-:W4:Y:S04]  /*34770*/  LDL.LU R28, [R1+0xdd0] ;  /* 0x000dd000011c7983 */ /* 0x001f280000300800 */
[----:B------:R-:W4:Y:S04]  /*34780*/  LDL.LU R29, [R1+0xdd4] ;  /* 0x000dd400011d7983 */ /* 0x000f280000300800 */
[----:B-1----:R-:W4:Y:S04]  /*34790*/  LDL.LU R30, [R1+0xdd8] ;  /* 0x000dd800011e7983 */ /* 0x002f280000300800 */
[----:B------:R-:W4:Y:S01]  /*347a0*/  LDL.LU R31, [R1+0xddc] ;  /* 0x000ddc00011f7983 */ /* 0x000f220000300800 */
[----:B---3--:R-:W-:-:S15]  /*347b0*/  HMMA.16816.F32.BF16 R44, R52, R58, R44 ;  /* 0x0000003a342c723c */ /* 0x008fde000004182c */
[----:B------:R-:W-:-:S08]  /*347c0*/  NOP ;  /* 0x0000000000007918 */ /* 0x000fd00000000000 */
[----:B------:R-:W-:Y:S04]  /*347d0*/  STL.64 [R1+0xe10], R44 ;  /* 0x000e102c01007387 */ /* 0x000fe80000100a00 */
[----:B------:R0:W-:Y:S04]  /*347e0*/  STL.64 [R1+0xe18], R46 ;  /* 0x000e182e01007387 */ /* 0x0001e80000100a00 */
[----:B0-----:R-:W3:Y:S04]  /*347f0*/  LDL.LU.64 R46, [R1+0x2478] ;  /* 0x00247800012e7983 */ /* 0x001ee80000300a00 */
[----:B------:R-:W4:Y:S04]  /*34800*/  LDL.LU.64 R44, [R1+0x2470] ;  /* 0x00247000012c7983 */ /* 0x000f280000300a00 */
[----:B------:R-:W4:Y:S01]  /*34810*/  LDL.LU R56, [R1+0xdc0] ;  /* 0x000dc00001387983 */ /* 0x000f220000300800 */
[----:B------:R-:W-:-:S03]  /*34820*/  IMAD.MOV.U32 R5, RZ, RZ, R58 ;  /* 0x000000ffff057224 */ /* 0x000fc600078e003a */
[----:B------:R-:W4:Y:S01]  /*34830*/  LDL.LU R57, [R1+0xdc4] ;  /* 0x000dc40001397983 */ /* 0x000f220000300800 */
[----:B------:R-:W-:-:S03]  /*34840*/  IMAD.MOV.U32 R4, RZ, RZ, R59 ;  /* 0x000000ffff047224 */ /* 0x000fc600078e003b */
[----:B------:R-:W4:Y:S04]  /*34850*/  LDL.LU R58, [R1+0xdc8] ;  /* 0x000dc800013a7983 */ /* 0x000f280000300800 */
[----:B------:R-:W4:Y:S01]  /*34860*/  LDL.LU R59, [R1+0xdcc] ;  /* 0x000dcc00013b7983 */ /* 0x000f220000300800 */
[----:B---3--:R-:W-:-:S15]  /*34870*/  HMMA.16816.F32.BF16 R40, R52, R46, R40 ;  /* 0x0000002e3428723c */ /* 0x008fde0000041828 */
[----:B------:R-:W-:-:S08]  /*34880*/  NOP ;  /* 0x0000000000007918 */ /* 0x000fd00000000000 */
[----:B------:R-:W-:Y:S04]  /*34890*/  STL.64 [R1+0xe00], R40 ;  /* 0x000e002801007387 */ /* 0x000fe80000100a00 */
[----:B------:R0:W-:Y:S04]  /*348a0*/  STL.64 [R1+0xe08], R42 ;  /* 0x000e082a01007387 */ /* 0x0001e80000100a00 */
[----:B0-----:R-:W3:Y:S04]  /*348b0*/  LDL.LU.64 R42, [R1+0x2468] ;  /* 0x00246800012a7983 */ /* 0x001ee80000300a00 */
[----:B------:R-:W3:Y:S01]  /*348c0*/  LDL.LU.64 R40, [R1+0x2460] ;  /* 0x0024600001287983 */ /* 0x000ee20000300a00 */
[C---:B--2---:R-:W-:Y:S03]  /*348d0*/  HMMA.16816.F32.BF16 R32, R52.reuse, R38, R32 ;  /* 0x000000263420723c */ /* 0x044fe60000041820 */
[----:B------:R-:W-:Y:S04]  /*348e0*/  STL.64 [R1+0x23f0], R46 ;  /* 0x0023f02e01007387 */ /* 0x000fe80000100a00 */
[----:B----4-:R-:W-:Y:S01]  /*348f0*/  STL.64 [R1+0x23e8], R44 ;  /* 0x0023e82c01007387 */ /* 0x010fe20000100a00 */
[----:B---3--:R-:W-:-:S15]  /*34900*/  HMMA.16816.F32.BF16 R48, R52, R42, R48 ;  /* 0x0000002a3430723c */ /* 0x008fde0000041830 */
[----:B------:R-:W-:-:S08]  /*34910*/  NOP ;  /* 0x0000000000007918 */ /* 0x000fd00000000000 */
        /* <DEDUP_REMOVED lines=27> */
[----:B------:R-:W4:Y:S01]  /*34ad0*/  LDL.LU.64 R28, [R1+0x2440] ;  /* 0x00244000011c7983 */ /* 0x000f220000300a00 */
[C---:B---3--:R-:W-:Y:S03]  /*34ae0*/  HMMA.16816.F32.BF16 R36, R52.reuse, R26, R36 ;  /* 0x0000001a3424723c */ /* 0x048fe60000041824 */
[----:B------:R-:W-:Y:S04]  /*34af0*/  STL.64 [R1+0x23c0], R34 ;  /* 0x0023c02201007387 */ /* 0x000fe80000100a00 */
[----:B--2---:R0:W-:Y:S01]  /*34b00*/  STL.64 [R1+0x23b8], R32 ;  /* 0x0023b82001007387 */ /* 0x0041e20000100a00 */
[C---:B------:R-:W-:Y:S03]  /*34b10*/  HMMA.16816.F32.BF16 R48, R52.reuse, R22, R48 ;  /* 0x000000163430723c */ /* 0x040fe60000041830 */
        /* <DEDUP_REMOVED lines=8> */
[----:B0-----:R-:W3:Y:S04]  /*34ba0*/  LDL.LU.64 R58, [R1+0x2438] ;  /* 0x00243800013a7983 */ /* 0x001ee80000300a00 */
[----:B------:R-:W3:Y:S04]  /*34bb0*/  LDL.LU.64 R56, [R1+0x2430] ;  /* 0x0024300001387983 */ /* 0x000ee80000300a00 */
[----:B------:R-:W-:Y:S04]  /*34bc0*/  STL.64 [R1+0x23b0], R30 ;  /* 0x0023b01e01007387 */ /* 0x000fe80000100a00 */
[----:B------:R0:W-:Y:S04]  /*34bd0*/  STL.64 [R1+0x23a8], R28 ;  /* 0x0023a81c01007387 */ /* 0x0001e80000100a00 */
[----:B0-----:R-:W4:Y:S04]  /*34be0*/  LDL.LU R28, [R1+0xd70] ;  /* 0x000d7000011c7983 */ /* 0x001f280000300800 */
[----:B------:R-:W4:Y:S04]  /*34bf0*/  LDL.LU R29, [R1+0xd74] ;  /* 0x000d7400011d7983 */ /* 0x000f280000300800 */
[----:B------:R-:W4:Y:S04]  /*34c00*/  LDL.LU R30, [R1+0xd78] ;  /* 0x000d7800011e7983 */ /* 0x000f280000300800 */
[----:B------:R-:W4:Y:S04]  /*34c10*/  LDL.LU R31, [R1+0xd7c] ;  /* 0x000d7c00011f7983 */ /* 0x000f280000300800 */
[----:B------:R-:W-:Y:S04]  /*34c20*/  STL.64 [R1+0x2400], R26 ;  /* 0x0024001a01007387 */ /* 0x000fe80000100a00 */
[----:B------:R0:W-:Y:S04]  /*34c30*/  STL.64 [R1+0x23f8], R24 ;  /* 0x0023f81801007387 */ /* 0x0001e80000100a00 */
[----:B------:R1:W-:Y:S04]  /*34c40*/  STL.64 [R1+0xdb0], R36 ;  /* 0x000db02401007387 */ /* 0x0003e80000100a00 */
[----:B------:R2:W-:Y:S04]  /*34c50*/  STL.64 [R1+0xdb8], R38 ;  /* 0x000db82601007387 */ /* 0x0005e80000100a00 */
[----:B0-----:R-:W3:Y:S04]  /*34c60*/  LDL.LU R24, [R1+0xd80] ;  /* 0x000d800001187983 */ /* 0x001ee80000300800 */
[----:B------:R-:W3:Y:S04]  /*34c70*/  LDL.LU R25, [R1+0xd84] ;  /* 0x000d840001197983 */ /* 0x000ee80000300800 */
[----:B------:R-:W3:Y:S04]  /*34c80*/  LDL.LU R26, [R1+0xd88] ;  /* 0x000d8800011a7983 */ /* 0x000ee80000300800 */
[----:B------:R-:W3:Y:S04]  /*34c90*/  LDL.LU R27, [R1+0xd8c] ;  /* 0x000d8c00011b7983 */ /* 0x000ee80000300800 */
[----:B-1----:R-:W4:Y:S04]  /*34ca0*/  LDL.LU R36, [R1+0x230] ;  /* 0x0002300001247983 */ /* 0x002f280000300800 */
[----:B------:R-:W-:Y:S04]  /*34cb0*/  STL.64 [R1+0xda0], R48 ;  /* 0x000da03001007387 */ /* 0x000fe80000100a00 */
[----:B------:R0:W-:Y:S04]  /*34cc0*/  STL.64 [R1+0xda8], R50 ;  /* 0x000da83201007387 */ /* 0x0001e80000100a00 */
[----:B------:R-:W4:Y:S04]  /*34cd0*/  LDL.LU R37, [R1+0x234] ;  /* 0x0002340001257983 */ /* 0x000f280000300800 */
[----:B--2---:R-:W2:Y:S04]  /*34ce0*/  LDL.LU R38, [R1+0x238] ;  /* 0x0002380001267983 */ /* 0x004ea80000300800 */
[----:B------:R-:W2:Y:S04]  /*34cf0*/  LDL.LU R39, [R1+0x23c] ;  /* 0x00023c0001277983 */ /* 0x000ea80000300800 */
[----:B0-----:R-:W2:Y:S04]  /*34d00*/  LDL.64 R50, [R1+0x48] ;  /* 0x0000480001327983 */ /* 0x001ea80000100a00 */
[----:B------:R-:W-:Y:S04]  /*34d10*/  STL.64 [R1+0x2410], R22 ;  /* 0x0024101601007387 */ /* 0x000fe80000100a00 */
[----:B------:R0:W-:Y:S04]  /*34d20*/  STL.64 [R1+0x2408], R20 ;  /* 0x0024081401007387 */ /* 0x0001e80000100a00 */
[----:B0-----:R-:W3:Y:S04]  /*34d30*/  LDL.LU R20, [R1+0xd90] ;  /* 0x000d900001147983 */ /* 0x001ee80000300800 */
[----:B------:R-:W3:Y:S04]  /*34d40*/  LDL.LU R21, [R1+0xd94] ;  /* 0x000d940001157983 */ /* 0x000ee80000300800 */
[----:B------:R-:W3:Y:S04]  /*34d50*/  LDL.LU R22, [R1+0xd98] ;  /* 0x000d980001167983 */ /* 0x000ee80000300800 */
[----:B------:R-:W3:Y:S04]  /*34d60*/  LDL.LU R23, [R1+0xd9c] ;  /* 0x000d9c0001177983 */ /* 0x000ee80000300800 */
[----:B------:R0:W-:Y:S01]  /*34d70*/  STL.64 [R1+0x2418], R18 ;  /* 0x0024181201007387 */ /* 0x0001e20000100a00 */
[----:B------:R-:W-:-:S02]  /*34d80*/  IMAD.MOV.U32 R46, RZ, RZ, R9 ;  /* 0x000000ffff2e7224 */ /* 0x000fc400078e0009 */
[----:B------:R-:W-:Y:S01]  /*34d90*/  IMAD.MOV.U32 R47, RZ, RZ, R8 ;  /* 0x000000ffff2f7224 */ /* 0x000fe200078e0008 */
[C---:B---3--:R-:W-:Y:S06]  /*34da0*/  HMMA.16816.F32.BF16 R20, R52.reuse, R18, R20 ;  /* 0x000000123414723c */ /* 0x048fec0000041814 */
[----:B0-----:R-:W-:-:S15]  /*34db0*/  HMMA.16816.F32.BF16 R16, R52, R14, R24 ;  /* 0x0000000e3410723c */ /* 0x001fde0000041818 */
[----:B------:R-:W-:-:S02]  /*34dc0*/  NOP ;  /* 0x0000000000007918 */ /* 0x000fc40000000000 */
[----:B------:R-:W-:Y:S04]  /*34dd0*/  STL.64 [R1+0xd90], R20 ;  /* 0x000d901401007387 */ /* 0x000fe80000100a00 */
[----:B------:R4:W-:Y:S04]  /*34de0*/  STL.64 [R1+0xd98], R22 ;  /* 0x000d981601007387 */ /* 0x0009e80000100a00 */
[----:B------:R-:W-:Y:S04]  /*34df0*/  STL.64 [R1+0x2420], R14 ;  /* 0x0024200e01007387 */ /* 0x000fe80000100a00 */
[----:B------:R-:W-:Y:S04]  /*34e00*/  STL.64 [R1+0xd80], R16 ;  /* 0x000d801001007387 */ /* 0x000fe80000100a00 */
[----:B------:R0:W-:Y:S04]  /*34e10*/  STL.64 [R1+0xd88], R18 ;  /* 0x000d881201007387 */ /* 0x0001e80000100a00 */
[----:B------:R1:W-:Y:S01]  /*34e20*/  STL.64 [R1+0x2428], R10 ;  /* 0x0024280a01007387 */ /* 0x0003e20000100a00 */
[C---:B----4-:R-:W-:Y:S06]  /*34e30*/  HMMA.16816.F32.BF16 R20, R52.reuse, R6, R28 ;  /* 0x000000063414723c */ /* 0x050fec000004181c */
[----:B0-----:R-:W-:Y:S06]  /*34e40*/  HMMA.16816.F32.BF16 R16, R52, R10, R32 ;  /* 0x0000000a3410723c */ /* 0x001fec0000041820 */
[C---:B-1----:R-:W-:Y:S06]  /*34e50*/  HMMA.16816.F32.BF16 R8, R56.reuse, R46, R40 ;  /* 0x0000002e3808723c */ /* 0x042fec0000041828 */
[----:B--2---:R-:W-:Y:S01]  /*34e60*/  HMMA.16816.F32.BF16 R28, R56, R50, R36 ;  /* 0x00000032381c723c */ /* 0x004fe20000041824 */
[----:B------:R-:W0:Y:S04]  /*34e70*/  LDSM.16.MT88.4 R52, [R13+UR5+0x2180] ;  /* 0x002180050d34783b */ /* 0x000e280008004200 */
[----:B------:R-:W-:Y:S04]  /*34e80*/  STL.64 [R1+0xd70], R20 ;  /* 0x000d701401007387 */ /* 0x000fe80000100a00 */
[----:B------:R-:W-:Y:S04]  /*34e90*/  STL.64 [R1+0xd78], R22 ;  /* 0x000d781601007387 */ /* 0x000fe80000100a00 */
        /* <DEDUP_REMOVED lines=8> */
[----:B-1----:R-:W3:Y:S04]  /*34f20*/  LDL.LU R16, [R1+0xae0] ;  /* 0x000ae00001107983 */ /* 0x002ee80000300800 */
[----:B------:R-:W3:Y:S04]  /*34f30*/  LDL.LU R17, [R1+0xae4] ;  /* 0x000ae40001117983 */ /* 0x000ee80000300800 */
[----:B--2---:R-:W3:Y:S04]  /*34f40*/  LDL.LU R18, [R1+0xae8] ;  /* 0x000ae80001127983 */ /* 0x004ee80000300800 */
[----:B------:R-:W3:Y:S04]  /*34f50*/  LDL.LU R19, [R1+0xaec] ;  /* 0x000aec0001137983 */ /* 0x000ee80000300800 */
[----:B----4-:R-:W2:Y:S04]  /*34f60*/  LDL.LU R8, [R1+0xaf0] ;  /* 0x000af00001087983 */ /* 0x010ea80000300800 */
[----:B------:R-:W2:Y:S04]  /*34f70*/  LDL.LU R9, [R1+0xaf4] ;  /* 0x000af40001097983 */ /* 0x000ea80000300800 */
[----:B0-----:R-:W2:Y:S04]  /*34f80*/  LDL.LU R10, [R1+0xaf8] ;  /* 0x000af800010a7983 */ /* 0x001ea80000300800 */
[----:B------:R-:W2:Y:S04]  /*34f90*/  LDL.LU R11, [R1+0xafc] ;  /* 0x000afc00010b7983 */ /* 0x000ea80000300800 */
[----:B------:R-:W3:Y:S04]  /*34fa0*/  LDL.64 R22, [R1+0x28] ;  /* 0x0000280001167983 */ /* 0x000ee80000100a00 */
[----:B------:R-:W4:Y:S04]  /*34fb0*/  LDL.LU R24, [R1+0xad0] ;  /* 0x000ad00001187983 */ /* 0x000f280000300800 */
[----:B------:R-:W4:Y:S04]  /*34fc0*/  LDL.LU R25, [R1+0xad4] ;  /* 0x000ad40001197983 */ /* 0x000f280000300800 */
[----:B------:R-:W4:Y:S04]  /*34fd0*/  LDL.LU R26, [R1+0xad8] ;  /* 0x000ad800011a7983 */ /* 0x000f280000300800 */
[----:B------:R-:W4:Y:S01]  /*34fe0*/  LDL.LU R27, [R1+0xadc] ;  /* 0x000adc00011b7983 */ /* 0x000f220000300800 */
[----:B------:R-:W-:-:S02]  /*34ff0*/  IMAD.MOV.U32 R14, RZ, RZ, R3 ;  /* 0x000000ffff0e7224 */ /* 0x000fc400078e0003 */
[----:B------:R-:W-:Y:S01]  /*35000*/  IMAD.MOV.U32 R15, RZ, RZ, R2 ;  /* 0x000000ffff0f7224 */ /* 0x000fe200078e0002 */
[----:B------:R0:W-:Y:S04]  /*35010*/  STL.64 [R1+0x230], R28 ;  /* 0x0002301c01007387 */ /* 0x0001e80000100a00 */
[----:B------:R1:W-:Y:S04]  /*35020*/  STL.64 [R1+0x238], R30 ;  /* 0x0002381e01007387 */ /* 0x0003e80000100a00 */
[----:B------:R-:W4:Y:S04]  /*35030*/  LDL.LU R36, [R1+0xab0] ;  /* 0x000ab00001247983 */ /* 0x000f280000300800 */
[----:B------:R-:W4:Y:S04]  /*35040*/  LDL.LU R37, [R1+0xab4] ;  /* 0x000ab40001257983 */ /* 0x000f280000300800 */
[----:B------:R-:W4:Y:S01]  /*35050*/  LDL.LU R38, [R1+0xab8] ;  /* 0x000ab80001267983 */ /* 0x000f220000300800 */
[----:B------:R-:W-:-:S02]  /*35060*/  IMAD.MOV.U32 R46, RZ, RZ, R5 ;  /* 0x000000ffff2e7224 */ /* 0x000fc400078e0005 */
[----:B------:R-:W-:Y:S01]  /*35070*/  IMAD.MOV.U32 R47, RZ, RZ, R4 ;  /* 0x000000ffff2f7224 */ /* 0x000fe200078e0004 */
[----:B------:R-:W4:Y:S04]  /*35080*/  LDL.LU R39, [R1+0xabc] ;  /* 0x000abc0001277983 */ /* 0x000f280000300800 */
[----:B------:R-:W4:Y:S04]  /*35090*/  LDL.LU R32, [R1+0xaa0] ;  /* 0x000aa00001207983 */ /* 0x000f280000300800 */
[----:B------:R-:W4:Y:S04]  /*350a0*/  LDL.LU R33, [R1+0xaa4] ;  /* 0x000aa40001217983 */ /* 0x000f280000300800 */
[----:B------:R-:W4:Y:S04]  /*350b0*/  LDL.LU R34, [R1+0xaa8] ;  /* 0x000aa80001227983 */ /* 0x000f280000300800 */
[----:B------:R-:W4:Y:S04]  /*350c0*/  LDL.LU R35, [R1+0xaac] ;  /* 0x000aac0001237983 */ /* 0x000f280000300800 */
[----:B------:R-:W4:Y:S01]  /*350d0*/  LDL.LU R48, [R1+0xa30] ;  /* 0x000a300001307983 */ /* 0x000f220000300800 */
[----:B------:R-:W-:-:S03]  /*350e0*/  IMAD.MOV.U32 R5, RZ, RZ, R50 ;  /* 0x000000ffff057224 */ /* 0x000fc600078e0032 */
[----:B------:R-:W4:Y:S01]  /*350f0*/  LDL.LU R49, [R1+0xa34] ;  /* 0x000a340001317983 */ /* 0x000f220000300800 */
[----:B------:R-:W-:-:S03]  /*35100*/  IMAD.MOV.U32 R4, RZ, RZ, R51 ;  /* 0x000000ffff047224 */ /* 0x000fc600078e0033 */
[----:B------:R-:W4:Y:S04]  /*35110*/  LDL.LU R50, [R1+0xa38] ;  /* 0x000a380001327983 */ /* 0x000f280000300800 */
[----:B------:R-:W4:Y:S04]  /*35120*/  LDL.LU R51, [R1+0xa3c] ;  /* 0x000a3c0001337983 */ /* 0x000f280000300800 */
[----:B0-----:R-:W4:Y:S04]  /*35130*/  LDL.LU R28, [R1+0xa90] ;  /* 0x000a9000011c7983 */ /* 0x001f280000300800 */
[----:B------:R-:W4:Y:S04]  /*35140*/  LDL.LU R29, [R1+0xa94] ;  /* 0x000a9400011d7983 */ /* 0x000f280000300800 */
[----:B-1----:R-:W4:Y:S04]  /*35150*/  LDL.LU R30, [R1+0xa98] ;  /* 0x000a9800011e7983 */ /* 0x002f280000300800 */
[----:B------:R-:W4:Y:S04]  /*35160*/  LDL.LU R31, [R1+0xa9c] ;  /* 0x000a9c00011f7983 */ /* 0x000f280000300800 */
[----:B------:R-:W-:Y:S04]  /*35170*/  STL.64 [R1+0x22e8], R54 ;  /* 0x0022e83601007387 */ /* 0x000fe80000100a00 */
[----:B------:R0:W-:Y:S04]  /*35180*/  STL.64 [R1+0x22e0], R52 ;  /* 0x0022e03401007387 */ /* 0x0001e80000100a00 */
[----:B0-----:R-:W4:Y:S04]  /*35190*/  LDL.LU R52, [R1+0xa40] ;  /* 0x000a400001347983 */ /* 0x001f280000300800 */
[----:B------:R-:W4:Y:S04]  /*351a0*/  LDL.LU R53, [R1+0xa44] ;  /* 0x000a440001357983 */ /* 0x000f280000300800 */
[----:B------:R-:W4:Y:S04]  /*351b0*/  LDL.LU R54, [R1+0xa48] ;  /* 0x000a480001367983 */ /* 0x000f280000300800 */
[----:B------:R-:W4:Y:S01]  /*351c0*/  LDL.LU R55, [R1+0xa4c] ;  /* 0x000a4c0001377983 */ /* 0x000f220000300800 */
[C---:B--2---:R-:W-:Y:S06]  /*351d0*/  HMMA.16816.F32.BF16 R12, R56.reuse, R14, R8 ;  /* 0x0000000e380c723c */ /* 0x044fec0000041808 */
[C---:B---3--:R-:W-:Y:S06]  /*351e0*/  HMMA.16816.F32.BF16 R16, R56.reuse, R22, R16 ;  /* 0x000000163810723c */ /* 0x048fec0000041810 */
[----:B----4-:R-:W-:Y:S01]  /*351f0*/  HMMA.16816.F32.BF16 R44, R56, R46, R24 ;  /* 0x0000002e382c723c */ /* 0x010fe20000041818 */
[----:B------:R-:W2:Y:S01]  /*35200*/  LDL.LU.64 R10, [R1+0x2428] ;  /* 0x00242800010a7983 */ /* 0x000ea20000300a00 */
[----:B------:R-:W-:-:S02]  /*35210*/  IMAD.MOV.U32 R3, RZ, RZ, R22 ;  /* 0x000000ffff037224 */ /* 0x000fc400078e0016 */
[----:B------:R-:W-:-:S07]  /*35220*/  IMAD.MOV.U32 R2, RZ, RZ, R23 ;  /* 0x000000ffff027224 */ /* 0x000fce00078e0017 */
[----:B------:R-:W-:Y:S04]  /*35230*/  STL.64 [R1+0xaf0], R12 ;  /* 0x000af00c01007387 */ /* 0x000fe80000100a00 */
[----:B------:R0:W-:Y:S04]  /*35240*/  STL.64 [R1+0xaf8], R14 ;  /* 0x000af80e01007387 */ /* 0x0001e80000100a00 */
[----:B0-----:R-:W3:Y:S04]  /*35250*/  LDL.LU.64 R14, [R1+0x2420] ;  /* 0x00242000010e7983 */ /* 0x001ee80000300a00 */
[----:B------:R-:W-:Y:S04]  /*35260*/  STL.64 [R1+0xae0], R16 ;  /* 0x000ae01001007387 */ /* 0x000fe80000100a00 */
[----:B------:R0:W-:Y:S04]  /*35270*/  STL.64 [R1+0xae8], R18 ;  /* 0x000ae81201007387 */ /* 0x0001e80000100a00 */
[----:B0-----:R-:W4:Y:S04]  /*35280*/  LDL.LU.64 R18, [R1+0x2418] ;  /* 0x0024180001127983 */ /* 0x001f280000300a00 */
[----:B------:R-:W2:Y:S04]  /*35290*/  LDL.LU.64 R22, [R1+0x2410] ;  /* 0x0024100001167983 */ /* 0x000ea80000300a00 */
[----:B------:R-:W3:Y:S04]  /*352a0*/  LDL.LU.64 R20, [R1+0x2408] ;  /* 0x0024080001147983 */ /* 0x000ee80000300a00 */
[----:B------:R-:W4:Y:S04]  /*352b0*/  LDL.LU.64 R26, [R1+0x2400] ;  /* 0x00240000011a7983 */ /* 0x000f280000300a00 */
[----:B------:R-:W2:Y:S04]  /*352c0*/  LDL.LU.64 R24, [R1+0x23f8] ;  /* 0x0023f80001187983 */ /* 0x000ea80000300a00 */
[----:B------:R-:W-:Y:S04]  /*352d0*/  STL.64 [R1+0xad0], R44 ;  /* 0x000ad02c01007387 */ /* 0x000fe80000100a00 */
[----:B------:R0:W-:Y:S04]  /*352e0*/  STL.64 [R1+0xad8], R46 ;  /* 0x000ad82e01007387 */ /* 0x0001e80000100a00 */
[----:B0-----:R-:W3:Y:S04]  /*352f0*/  LDL.LU.64 R46, [R1+0x23f0] ;  /* 0x0023f000012e7983 */ /* 0x001ee80000300a00 */
[----:B------:R-:W4:Y:S01]  /*35300*/  LDL.LU.64 R44, [R1+0x23e8] ;  /* 0x0023e800012c7983 */ /* 0x000f220000300a00 */
[----:B---3--:R-:W-:-:S15]  /*35310*/  HMMA.16816.F32.BF16 R40, R56, R46, R40 ;  /* 0x0000002e3828723c */ /* 0x008fde0000041828 */
[----:B------:R-:W-:-:S08]  /*35320*/  NOP ;  /* 0x0000000000007918 */ /* 0x000fd00000000000 */
[----:B------:R-:W-:Y:S04]  /*35330*/  STL.64 [R1+0xac0], R40 ;  /* 0x000ac02801007387 */ /* 0x000fe80000100a00 */
[----:B------:R0:W-:Y:S04]  /*35340*/  STL.64 [R1+0xac8], R42 ;  /* 0x000ac82a01007387 */ /* 0x0001e80000100a00 */
[----:B0-----:R-:W3:Y:S04]  /*35350*/  LDL.LU.64 R42, [R1+0x23e0] ;  /* 0x0023e000012a7983 */ /* 0x001ee80000300a00 */
[----:B------:R-:W2:Y:S04]  /*35360*/  LDL.LU.64 R40, [R1+0x23d8] ;  /* 0x0023d80001287983 */ /* 0x000ea80000300a00 */
[----:B------:R-:W-:Y:S04]  /*35370*/  STL.64 [R1+0x2360], R46 ;  /* 0x0023602e01007387 */ /* 0x000fe80000100a00 */
[----:B----4-:R0:W-:Y:S04]  /*35380*/  STL.64 [R1+0x2358], R44 ;  /* 0x0023582c01007387 */ /* 0x0101e80000100a00 */
        /* <DEDUP_REMOVED lines=9> */
[----:B------:R-:W4:Y:S04]  /*35420*/  LDL.LU.64 R36, [R1+0x23c8] ;  /* 0x0023c80001247983 */ /* 0x000f280000300a00 */
[----:B------:R-:W-:Y:S04]  /*35430*/  STL.64 [R1+0x2370], R42 ;  /* 0x0023702a01007387 */ /* 0x000fe80000100a00 */
[----:B--2---:R0:W-:Y:S04]  /*35440*/  STL.64 [R1+0x2368], R40 ;  /* 0x0023682801007387 */ /* 0x0041e80000100a00 */
[----:B0-----:R-:W2:Y:S04]  /*35450*/  LDL.LU R40, [R1+0xa60] ;  /* 0x000a600001287983 */ /* 0x001ea80000300800 */
[----:B------:R-:W2:Y:S04]  /*35460*/  LDL.LU R41, [R1+0xa64] ;  /* 0x000a640001297983 */ /* 0x000ea80000300800 */
[----:B------:R-:W2:Y:S04]  /*35470*/  LDL.LU R42, [R1+0xa68] ;  /* 0x000a6800012a7983 */ /* 0x000ea80000300800 */
[----:B------:R-:W2:Y:S01]  /*35480*/  LDL.LU R43, [R1+0xa6c] ;  /* 0x000a6c00012b7983 */ /* 0x000ea20000300800 */
        /* <DEDUP_REMOVED lines=20> */
[----:B0-----:R-:W3:Y:S04]  /*355d0*/  LDL.LU R32, [R1+0xa80] ;  /* 0x000a800001207983 */ /* 0x001ee80000300800 */
[----:B------:R-:W3:Y:S04]  /*355e0*/  LDL.LU R33, [R1+0xa84] ;  /* 0x000a840001217983 */ /* 0x000ee80000300800 */
[----:B------:R-:W3:Y:S04]  /*355f0*/  LDL.LU R34, [R1+0xa88] ;  /* 0x000a880001227983 */ /* 0x000ee80000300800 */
[----:B------:R-:W3:Y:S02]  /*35600*/  LDL.LU R35, [R1+0xa8c] ;  /* 0x000a8c0001237983 */ /* 0x000ee40000300800 */
[C---:B---3--:R-:W-:Y:S06]  /*35610*/  HMMA.16816.F32.BF16 R32, R56.reuse, R30, R32 ;  /* 0x0000001e3820723c */ /* 0x048fec0000041820 */
[----:B------:R-:W-:Y:S04]  /*35620*/  STL.64 [R1+0x2350], R30 ;  /* 0x0023501e01007387 */ /* 0x000fe80000100a00 */
[----:B----4-:R0:W-:Y:S02]  /*35630*/  STL.64 [R1+0x2348], R28 ;  /* 0x0023481c01007387 */ /* 0x0101e40000100a00 */
[C---:B0-----:R-:W-:Y:S11]  /*35640*/  HMMA.16816.F32.BF16 R28, R56.reuse, R26, R36 ;  /* 0x0000001a381c723c */ /* 0x041ff60000041824 */
[----:B------:R-:W-:Y:S04]  /*35650*/  STL.64 [R1+0xa80], R32 ;  /* 0x000a802001007387 */ /* 0x000fe80000100a00 */
[----:B------:R-:W-:Y:S04]  /*35660*/  STL.64 [R1+0xa88], R34 ;  /* 0x000a882201007387 */ /* 0x000fe80000100a00 */
[----:B------:R-:W-:Y:S04]  /*35670*/  STL.64 [R1+0x2340], R26 ;  /* 0x0023401a01007387 */ /* 0x000fe80000100a00 */
[----:B------:R0:W-:Y:S02]  /*35680*/  STL.64 [R1+0x2338], R24 ;  /* 0x0023381801007387 */ /* 0x0001e40000100a00 */
[C---:B0-----:R-:W-:Y:S02]  /*35690*/  HMMA.16816.F32.BF16 R24, R56.reuse, R22, R40 ;  /* 0x000000163818723c */ /* 0x041fe40000041828 */
[----:B------:R-:W-:Y:S04]  /*356a0*/  STL.64 [R1+0xa70], R28 ;  /* 0x000a701c01007387 */ /* 0x000fe80000100a00 */
[----:B------:R0:W-:Y:S04]  /*356b0*/  STL.64 [R1+0xa78], R30 ;  /* 0x000a781e01007387 */ /* 0x0001e80000100a00 */
[----:B------:R-:W-:Y:S04]  /*356c0*/  STL.64 [R1+0x2328], R22 ;  /* 0x0023281601007387 */ /* 0x000fe80000100a00 */
[----:B------:R1:W-:Y:S01]  /*356d0*/  STL.64 [R1+0x2320], R20 ;  /* 0x0023201401007387 */ /* 0x0003e20000100a00 */
[C---:B0-----:R-:W-:Y:S06]  /*356e0*/  HMMA.16816.F32.BF16 R28, R56.reuse, R18, R44 ;  /* 0x00000012381c723c */ /* 0x041fec000004182c */
[C---:B-1----:R-:W-:Y:S02]  /*356f0*/  HMMA.16816.F32.BF16 R20, R56.reuse, R6, R48 ;  /* 0x000000063814723c */ /* 0x042fe40000041830 */
[----:B------:R-:W-:Y:S04]  /*35700*/  STL.64 [R1+0xa60], R24 ;  /* 0x000a601801007387 */ /* 0x000fe80000100a00 */
[----:B------:R0:W-:Y:S02]  /*35710*/  STL.64 [R1+0xa68], R26 ;  /* 0x000a681a01007387 */ /* 0x0001e40000100a00 */
[----:B0-----:R-:W-:Y:S09]  /*35720*/  HMMA.16816.F32.BF16 R24, R56, R14, R52 ;  /* 0x0000000e3818723c */ /* 0x001ff20000041834 */
[----:B------:R-:W-:Y:S04]  /*35730*/  STL.64 [R1+0xa50], R28 ;  /* 0x000a501c01007387 */ /* 0x000fe80000100a00 */
[----:B------:R-:W-:Y:S04]  /*35740*/  STL.64 [R1+0xa58], R30 ;  /* 0x000a581e01007387 */ /* 0x000fe80000100a00 */
[----:B------:R-:W2:Y:S06]  /*35750*/  LDL.LU R48, [R1+0x220] ;  /* 0x0002200001307983 */ /* 0x000eac0000300800 */
[----:B------:R-:W-:Y:S04]  /*35760*/  STL.64 [R1+0xa40], R24 ;  /* 0x000a401801007387 */ /* 0x000fe80000100a00 */
[----:B------:R-:W-:Y:S04]  /*35770*/  STL.64 [R1+0xa48], R26 ;  /* 0x000a481a01007387 */ /* 0x000fe80000100a00 */
[----:B------:R-:W-:Y:S04]  /*35780*/  STL.64 [R1+0xa30], R20 ;  /* 0x000a301401007387 */ /* 0x000fe80000100a00 */
[----:B------:R0:W-:Y:S04]  /*35790*/  STL.64 [R1+0xa38], R22 ;  /* 0x000a381601007387 */ /* 0x0001e80000100a00 */
        /* <DEDUP_REMOVED lines=8> */
[----:B0-----:R-:W4:Y:S04]  /*35820*/  LDL.64 R22, [R1+0x18] ;  /* 0x0000180001167983 */ /* 0x001f280000100a00 */
        /* <DEDUP_REMOVED lines=16> */
[----:B------:R-:W-:-:S03]  /*35930*/  IMAD.MOV.U32 R43, RZ, RZ, R4 ;  /* 0x000000ffff2b7224 */ /* 0x000fc600078e0004 */
[----:B------:R0:W-:Y:S01]  /*35940*/  STL.64 [R1+0x22f8], R6 ;  /* 0x0022f80601007387 */ /* 0x0001e20000100a00 */
[----:B------:R-:W-:-:S03]  /*35950*/  IMAD.MOV.U32 R42, RZ, RZ, R5 ;  /* 0x000000ffff2a7224 */ /* 0x000fc600078e0005 */
[----:B------:R-:W3:Y:S04]  /*35960*/  LDL.LU R4, [R1+0x180] ;  /* 0x0001800001047983 */ /* 0x000ee80000300800 */
[----:B------:R-:W3:Y:S04]  /*35970*/  LDL.LU R5, [R1+0x184] ;  /* 0x0001840001057983 */ /* 0x000ee80000300800 */
[----:B0-----:R-:W3:Y:S04]  /*35980*/  LDL.LU R6, [R1+0x188] ;  /* 0x0001880001067983 */ /* 0x001ee80000300800 */
[----:B------:R-:W3:Y:S01]  /*35990*/  LDL.LU R7, [R1+0x18c] ;  /* 0x00018c0001077983 */ /* 0x000ee20000300800 */
[----:B--2---:R-:W-:Y:S03]  /*359a0*/  HMMA.16816.F32.BF16 R56, R56, R10, R48 ;  /* 0x0000000a3838723c */ /* 0x004fe60000041830 */
[----:B------:R-:W3:Y:S04]  /*359b0*/  LDL.LU.64 R50, [R1+0x23a0] ;  /* 0x0023a00001327983 */ /* 0x000ee80000300a00 */
[----:B------:R-:W3:Y:S01]  /*359c0*/  LDL.LU.64 R48, [R1+0x2398] ;  /* 0x0023980001307983 */ /* 0x000ee20000300a00 */
[----:B------:R-:W-:-:S15]  /*359d0*/  LOP3.LUT R13, R61, 0x60, RZ, 0x3c, !PT ;  /* 0x000000603d0d7812 */ /* 0x000fde00078e3cff */
[----:B------:R0:W-:Y:S04]  /*359e0*/  STL.64 [R1+0x220], R56 ;  /* 0x0002203801007387 */ /* 0x0001e80000100a00 */
[----:B------:R1:W-:Y:S04]  /*359f0*/  STL.64 [R1+0x228], R58 ;  /* 0x0002283a01007387 */ /* 0x0003e80000100a00 */
[----:B0-----:R-:W2:Y:S04]  /*35a00*/  LDL.LU R56, [R1+0x790] ;  /* 0x0007900001387983 */ /* 0x001ea80000300800 */
[----:B------:R-:W2:Y:S04]  /*35a10*/  LDL.LU R57, [R1+0x794] ;  /* 0x0007940001397983 */ /* 0x000ea80000300800 */
[----:B-1----:R-:W2:Y:S04]  /*35a20*/  LDL.LU R58, [R1+0x798] ;  /* 0x00079800013a7983 */ /* 0x002ea80000300800 */
[----:B------:R-:W2:Y:S04]  /*35a30*/  LDL.LU R59, [R1+0x79c] ;  /* 0x00079c00013b7983 */ /* 0x000ea80000300800 */
[----:B------:R0:W-:Y:S02]  /*35a40*/  STL.64 [R1+0x22f0], R10 ;  /* 0x0022f00a01007387 */ /* 0x0001e40000100a00 */
[----:B0-----:R-:W-:Y:S01]  /*35a50*/  IMAD.MOV.U32 R10, RZ, RZ, R3 ;  /* 0x000000ffff0a7224 */ /* 0x001fe200078e0003 */
[C---:B---3--:R-:W-:Y:S06]  /*35a60*/  HMMA.16816.F32.BF16 R4, R48.reuse, R34, R4 ;  /* 0x000000223004723c */ /* 0x048fec0000041804 */
[----:B----4-:R-:W-:-:S15]  /*35a70*/  HMMA.16816.F32.BF16 R40, R48, R42, R36 ;  /* 0x0000002a3028723c */ /* 0x010fde0000041824 */
[----:B------:R-:W-:-:S02]  /*35a80*/  NOP ;  /* 0x0000000000007918 */ /* 0x000fc40000000000 */
[----:B------:R0:W-:Y:S04]  /*35a90*/  STL.64 [R1+0x180], R4 ;  /* 0x0001800401007387 */ /* 0x0001e80000100a00 */
[----:B------:R-:W-:Y:S01]  /*35aa0*/  STL.64 [R1+0x188], R6 ;  /* 0x0001880601007387 */ /* 0x000fe20000100a00 */
[----:B0-----:R-:W-:Y:S02]  /*35ab0*/  IMAD.MOV.U32 R5, RZ, RZ, R34 ;  /* 0x000000ffff057224 */ /* 0x001fe400078e0022 */
[----:B------:R-:W-:Y:S02]  /*35ac0*/  IMAD.MOV.U32 R4, RZ, RZ, R35 ;  /* 0x000000ffff047224 */ /* 0x000fe400078e0023 */
[----:B------:R-:W3:Y:S04]  /*35ad0*/  LDL.LU.64 R34, [R1+0x2390] ;  /* 0x0023900001227983 */ /* 0x000ee80000300a00 */
[----:B------:R-:W4:Y:S04]  /*35ae0*/  LDL.LU.64 R32, [R1+0x2388] ;  /* 0x0023880001207983 */ /* 0x000f280000300a00 */
[----:B------:R-:W3:Y:S04]  /*35af0*/  LDL.LU.64 R38, [R1+0x2380] ;  /* 0x0023800001267983 */ /* 0x000ee80000300a00 */
[----:B------:R-:W4:Y:S04]  /*35b00*/  LDL.LU.64 R36, [R1+0x2378] ;  /* 0x0023780001247983 */ /* 0x000f280000300a00 */
[----:B------:R-:W-:Y:S04]  /*35b10*/  STL.64 [R1+0x170], R40 ;  /* 0x0001702801007387 */ /* 0x000fe80000100a00 */
[----:B------:R-:W-:Y:S04]  /*35b20*/  STL.64 [R1+0x178], R42 ;  /* 0x0001782a01007387 */ /* 0x000fe80000100a00 */
[----:B------:R-:W0:Y:S02]  /*35b30*/  LDSM.16.MT88.4 R40, [R13+UR5+0x2000] ;  /* 0x002000050d28783b */ /* 0x000e240008004200 */
[----:B0-----:R-:W-:-:S02]  /*35b40*/  IMAD.MOV.U32 R16, RZ, RZ, R41 ;  /* 0x000000ffff107224 */ /* 0x001fc400078e0029 */
[----:B------:R-:W-:Y:S02]  /*35b50*/  IMAD.MOV.U32 R17, RZ, RZ, R42 ;  /* 0x000000ffff117224 */ /* 0x000fe400078e002a */
[----:B------:R-:W-:Y:S02]  /*35b60*/  IMAD.MOV.U32 R12, RZ, RZ, R43 ;  /* 0x000000ffff0c7224 */ /* 0x000fe400078e002b */
[----:B------:R-:W-:Y:S01]  /*35b70*/  IMAD.MOV.U32 R3, RZ, RZ, R40 ;  /* 0x000000ffff037224 */ /* 0x000fe200078e0028 */
[----:B------:R-:W3:Y:S04]  /*35b80*/  LDL.LU.64 R42, [R1+0x2370] ;  /* 0x00237000012a7983 */ /* 0x000ee80000300a00 */
[----:B------:R-:W4:Y:S04]  /*35b90*/  LDL.LU.64 R40, [R1+0x2368] ;  /* 0x0023680001287983 */ /* 0x000f280000300a00 */
[----:B------:R-:W-:Y:S04]  /*35ba0*/  STL.64 [R1+0x2318], R18 ;  /* 0x0023181201007387 */ /* 0x000fe80000100a00 */
[----:B------:R0:W-:Y:S04]  /*35bb0*/  STL.64 [R1+0x2310], R16 ;  /* 0x0023101001007387 */ /* 0x0001e80000100a00 */
[----:B0-----:R-:W2:Y:S04]  /*35bc0*/  LDL.LU R16, [R1+0x7a0] ;  /* 0x0007a00001107983 */ /* 0x001ea80000300800 */
[----:B------:R-:W2:Y:S04]  /*35bd0*/  LDL.LU R17, [R1+0x7a4] ;  /* 0x0007a40001117983 */ /* 0x000ea80000300800 */
[----:B------:R-:W2:Y:S04]  /*35be0*/  LDL.LU R18, [R1+0x7a8] ;  /* 0x0007a80001127983 */ /* 0x000ea80000300800 */
[----:B------:R-:W2:Y:S04]  /*35bf0*/  LDL.LU R19, [R1+0x7ac] ;  /* 0x0007ac0001137983 */ /* 0x000ea80000300800 */
[----:B------:R0:W-:Y:S04]  /*35c00*/  STL.64 [R1+0x2308], R14 ;  /* 0x0023080e01007387 */ /* 0x0001e80000100a00 */
[----:B------:R-:W-:Y:S04]  /*35c10*/  STL.64 [R1+0x2300], R12 ;  /* 0x0023000c01007387 */ /* 0x000fe80000100a00 */
[----:B0-----:R-:W3:Y:S01]  /*35c20*/  LDL.64 R14, [R1+0x38] ;  /* 0x00003800010e7983 */ /* 0x001ee20000100a00 */
[----:B------:R-:W-:Y:S01]  /*35c30*/  IMAD.MOV.U32 R11, RZ, RZ, R2 ;  /* 0x000000ffff0b7224 */ /* 0x000fe200078e0002 */
[----:B---3--:R-:W-:-:S15]  /*35c40*/  HMMA.16816.F32.BF16 R44, R48, R14, R44 ;  /* 0x0000000e302c723c */ /* 0x008fde000004182c */
[----:B------:R-:W-:-:S08]  /*35c50*/  NOP ;  /* 0x0000000000007918 */ /* 0x000fd00000000000 */
[----:B------:R-:W-:Y:S04]  /*35c60*/  STL.64 [R1+0x7b0], R44 ;  /* 0x0007b02c01007387 */ /* 0x000fe80000100a00 */
[----:B------:R0:W-:Y:S04]  /*35c70*/  STL.64 [R1+0x7b8], R46 ;  /* 0x0007b82e01007387 */ /* 0x0001e80000100a00 */
[----:B0-----:R-:W3:Y:S04]  /*35c80*/  LDL.LU.64 R46, [R1+0x2360] ;  /* 0x00236000012e7983 */ /* 0x001ee80000300a00 */
[----:B------:R-:W4:Y:S01]  /*35c90*/  LDL.LU.64 R44, [R1+0x2358] ;  /* 0x00235800012c7983 */ /* 0x000f220000300a00 */
[----:B------:R-:W-:-:S02]  /*35ca0*/  IMAD.MOV.U32 R7, RZ, RZ, R14 ;  /* 0x000000ffff077224 */ /* 0x000fc400078e000e */
[----:B------:R-:W-:Y:S02]  /*35cb0*/  IMAD.MOV.U32 R6, RZ, RZ, R15 ;  /* 0x000000ffff067224 */ /* 0x000fe400078e000f */
[C---:B--2---:R-:W-:Y:S06]  /*35cc0*/  HMMA.16816.F32.BF16 R12, R48.reuse, R10, R16 ;  /* 0x0000000a300c723c */ /* 0x044fec0000041810 */
[----:B------:R-:W-:-:S15]  /*35cd0*/  HMMA.16816.F32.BF16 R8, R48, R22, R56 ;  /* 0x000000163008723c */ /* 0x000fde0000041838 */
[----:B------:R-:W-:-:S02]  /*35ce0*/  NOP ;  /* 0x0000000000007918 */ /* 0x000fc40000000000 */
[----:B------:R-:W-:Y:S04]  /*35cf0*/  STL.64 [R1+0x7a0], R12 ;  /* 0x0007a00c01007387 */ /* 0x000fe80000100a00 */
[----:B------:R-:W-:Y:S04]  /*35d00*/  STL.64 [R1+0x7a8], R14 ;  /* 0x0007a80e01007387 */ /* 0x000fe80000100a00 */
[----:B------:R-:W-:Y:S04]  /*35d10*/  STL.64 [R1+0x790], R8 ;  /* 0x0007900801007387 */ /* 0x000fe80000100a00 */
[----:B------:R3:W-:Y:S02]  /*35d20*/  STL.64 [R1+0x798], R10 ;  /* 0x0007980a01007387 */ /* 0x0007e40000100a00 */
[----:B---3--:R-:W-:Y:S06]  /*35d30*/  HMMA.16816.F32.BF16 R8, R48, R46, R24 ;  /* 0x0000002e3008723c */ /* 0x008fec0000041818 */
[----:B------:R-:W-:Y:S04]  /*35d40*/  STL.64 [R1+0x2280], R46 ;  /* 0x0022802e01007387 */ /* 0x000fe80000100a00 */
[----:B----4-:R-:W-:-:S13]  /*35d50*/  STL.64 [R1+0x2278], R44 ;  /* 0x0022782c01007387 */ /* 0x010fda0000100a00 */
[----:B------:R-:W-:Y:S04]  /*35d60*/  STL.64 [R1+0x780], R8 ;  /* 0x0007800801007387 */ /* 0x000fe80000100a00 */
[----:B------:R0:W-:Y:S02]  /*35d70*/  STL.64 [R1+0x788], R10 ;  /* 0x0007880a01007387 */ /* 0x0001e40000100a00 */
[----:B0-----:R-:W-:Y:S06]  /*35d80*/  HMMA.16816.F32.BF16 R8, R48, R42, R28 ;  /* 0x0000002a3008723c */ /* 0x001fec000004181c */
[----:B------:R-:W-:Y:S04]  /*35d90*/  STL.64 [R1+0x2290], R42 ;  /* 0x0022902a01007387 */ /* 0x000fe80000100a00 */
[----:B------:R-:W-:-:S13]  /*35da0*/  STL.64 [R1+0x2288], R40 ;  /* 0x0022882801007387 */ /* 0x000fda0000100a00 */
[----:B------:R-:W-:Y:S04]  /*35db0*/  STL.64 [R1+0x770], R8 ;  /* 0x0007700801007387 */ /* 0x000fe80000100a00 */
[----:B------:R0:W-:Y:S02]  /*35dc0*/  STL.64 [R1+0x778], R10 ;  /* 0x0007780a01007387 */ /* 0x0001e40000100a00 */
[----:B0-----:R-:W-:Y:S06]  /*35dd0*/  HMMA.16816.F32.BF16 R8, R48, R38, R52 ;  /* 0x000000263008723c */ /* 0x001fec0000041834 */
[----:B------:R-:W-:Y:S04]  /*35de0*/  STL.64 [R1+0x22a0], R38 ;  /* 0x0022a02601007387 */ /* 0x000fe80000100a00 */
[----:B------:R0:W-:-:S13]  /*35df0*/  STL.64 [R1+0x2298], R36 ;  /* 0x0022982401007387 */ /* 0x0001da0000100a00 */
[----:B------:R-:W-:Y:S04]  /*35e00*/  STL.64 [R1+0x760], R8 ;  /* 0x0007600801007387 */ /* 0x000fe80000100a00 */
[----:B------:R-:W-:Y:S04]  /*35e10*/  STL.64 [R1+0x768], R10 ;  /* 0x0007680a01007387 */ /* 0x000fe80000100a00 */
[----:B------:R-:W2:Y:S04]  /*35e20*/  LDL.LU R56, [R1+0x440] ;  /* 0x0004400001387983 */ /* 0x000ea80000300800 */
[----:B------:R-:W2:Y:S04]  /*35e30*/  LDL.LU R57, [R1+0x444] ;  /* 0x0004440001397983 */ /* 0x000ea80000300800 */
[----:B------:R-:W3:Y:S04]  /*35e40*/  LDL.LU R58, [R1+0x448] ;  /* 0x00044800013a7983 */ /* 0x000ee80000300800 */
[----:B------:R-:W3:Y:S01]  /*35e50*/  LDL.LU R59, [R1+0x44c] ;  /* 0x00044c00013b7983 */ /* 0x000ee20000300800 */
[----:B------:R-:W-:-:S02]  /*35e60*/  IMAD.MOV.U32 R42, RZ, RZ, R7 ;  /* 0x000000ffff2a7224 */ /* 0x000fc400078e0007 */
[----:B------:R-:W-:Y:S01]  /*35e70*/  IMAD.MOV.U32 R43, RZ, RZ, R6 ;  /* 0x000000ffff2b7224 */ /* 0x000fe200078e0006 */
[----:B---3--:R-:W-:Y:S04]  /*35e80*/  STL.64 [R1+0x22b0], R58 ;  /* 0x0022b03a01007387 */ /* 0x008fe80000100a00 */
[----:B--2---:R-:W-:Y:S04]  /*35e90*/  STL.64 [R1+0x22a8], R56 ;  /* 0x0022a83801007387 */ /* 0x004fe80000100a00 */
[----:B------:R1:W-:Y:S04]  /*35ea0*/  STL.64 [R1+0x22b8], R42 ;  /* 0x0022b82a01007387 */ /* 0x0003e80000100a00 */
[----:B0-----:R-:W2:Y:S04]  /*35eb0*/  LDL.LU R36, [R1+0x480] ;  /* 0x0004800001247983 */ /* 0x001ea80000300800 */
[----:B------:R-:W2:Y:S04]  /*35ec0*/  LDL.LU R37, [R1+0x484] ;  /* 0x0004840001257983 */ /* 0x000ea80000300800 */
[----:B------:R-:W3:Y:S04]  /*35ed0*/  LDL.LU R38, [R1+0x488] ;  /* 0x0004880001267983 */ /* 0x000ee80000300800 */
[----:B------:R-:W3:Y:S04]  /*35ee0*/  LDL.LU R39, [R1+0x48c] ;  /* 0x00048c0001277983 */ /* 0x000ee80000300800 */
[----:B---3--:R0:W-:Y:S04]  /*35ef0*/  STL.64 [R1+0x22c8], R38 ;  /* 0x0022c82601007387 */ /* 0x0081e80000100a00 */
[----:B--2---:R-:W-:Y:S04]  /*35f00*/  STL.64 [R1+0x22c0], R36 ;  /* 0x0022c02401007387 */ /* 0x004fe80000100a00 */
[----:B------:R-:W2:Y:S04]  /*35f10*/  LDL.LU R40, [R1+0xa0] ;  /* 0x0000a00001287983 */ /* 0x000ea80000300800 */
[----:B------:R-:W2:Y:S04]  /*35f20*/  LDL.LU R41, [R1+0xa4] ;  /* 0x0000a40001297983 */ /* 0x000ea80000300800 */
[----:B-1----:R-:W3:Y:S04]  /*35f30*/  LDL.LU R42, [R1+0xa8] ;  /* 0x0000a800012a7983 */ /* 0x002ee80000300800 */
[----:B------:R-:W3:Y:S04]  /*35f40*/  LDL.LU R43, [R1+0xac] ;  /* 0x0000ac00012b7983 */ /* 0x000ee80000300800 */
[----:B---3--:R-:W-:Y:S04]  /*35f50*/  STL.64 [R1+0x22d8], R42 ;  /* 0x0022d82a01007387 */ /* 0x008fe80000100a00 */
[----:B--2---:R1:W-:Y:S04]  /*35f60*/  STL.64 [R1+0x22d0], R40 ;  /* 0x0022d02801007387 */ /* 0x0043e80000100a00 */
        /* <DEDUP_REMOVED lines=16> */
[----:B------:R-:W4:Y:S01]  /*36070*/  LDL.LU R20, [R1+0x730] ;  /* 0x0007300001147983 */ /* 0x000f220000300800 */
[----:B------:R-:W-:-:S03]  /*36080*/  IMAD.MOV.U32 R60, RZ, RZ, R22 ;  /* 0x000000ffff3c7224 */ /* 0x000fc600078e0016 */
[----:B------:R-:W4:Y:S01]  /*36090*/  LDL.LU R21, [R1+0x734] ;  /* 0x0007340001157983 */ /* 0x000f220000300800 */
[----:B------:R-:W-:-:S03]  /*360a0*/  IMAD.MOV.U32 R2, RZ, RZ, R23 ;  /* 0x000000ffff027224 */ /* 0x000fc600078e0017 */
        /* <DEDUP_REMOVED lines=9> */
[----:B0-----:R-:W-:-:S03]  /*36140*/  IMAD.MOV.U32 R39, RZ, RZ, R4 ;  /* 0x000000ffff277224 */ /* 0x001fc600078e0004 */
[----:B------:R-:W4:Y:S01]  /*36150*/  LDL.LU R19, [R1+0x72c] ;  /* 0x00072c0001137983 */ /* 0x000f220000300800 */
[----:B------:R-:W-:-:S03]  /*36160*/  IMAD.MOV.U32 R38, RZ, RZ, R5 ;  /* 0x000000ffff267224 */ /* 0x000fc600078e0005 */
[----:B------:R-:W4:Y:S04]  /*36170*/  LDL.LU R4, [R1+0x700] ;  /* 0x0007000001047983 */ /* 0x000f280000300800 */
[----:B------:R-:W4:Y:S04]  /*36180*/  LDL.LU R5, [R1+0x704] ;  /* 0x0007040001057983 */ /* 0x000f280000300800 */
[----:B------:R-:W4:Y:S04]  /*36190*/  LDL.LU R6, [R1+0x708] ;  /* 0x0007080001067983 */ /* 0x000f280000300800 */
[----:B------:R-:W4:Y:S04]  /*361a0*/  LDL.LU R7, [R1+0x70c] ;  /* 0x00070c0001077983 */ /* 0x000f280000300800 */
[----:B-1----:R-:W4:Y:S04]  /*361b0*/  LDL.LU R40, [R1+0xb0] ;  /* 0x0000b00001287983 */ /* 0x002f280000300800 */
[----:B------:R-:W4:Y:S04]  /*361c0*/  LDL.LU R41, [R1+0xb4] ;  /* 0x0000b40001297983 */ /* 0x000f280000300800 */
[----:B------:R-:W4:Y:S04]  /*361d0*/  LDL.LU R42, [R1+0xb8] ;  /* 0x0000b800012a7983 */ /* 0x000f280000300800 */
[----:B------:R-:W4:Y:S04]  /*361e0*/  LDL.LU R43, [R1+0xbc] ;  /* 0x0000bc00012b7983 */ /* 0x000f280000300800 */
[----:B------:R-:W4:Y:S04]  /*361f0*/  LDL.64 R58, [R1+0x48] ;  /* 0x00004800013a7983 */ /* 0x000f280000100a00 */
[----:B------:R-:W4:Y:S04]  /*36200*/  LDL.LU R44, [R1+0x470] ;  /* 0x00047000012c7983 */ /* 0x000f280000300800 */
[----:B------:R-:W4:Y:S04]  /*36210*/  LDL.LU R45, [R1+0x474] ;  /* 0x00047400012d7983 */ /* 0x000f280000300800 */
[----:B------:R-:W4:Y:S04]  /*36220*/  LDL.LU R46, [R1+0x478] ;  /* 0x00047800012e7983 */ /* 0x000f280000300800 */
[----:B------:R-:W4:Y:S01]  /*36230*/  LDL.LU R47, [R1+0x47c] ;  /* 0x00047c00012f7983 */ /* 0x000f220000300800 */
[----:B---3--:R-:W-:-:S15]  /*36240*/  HMMA.16816.F32.BF16 R28, R48, R34, R28 ;  /* 0x00000022301c723c */ /* 0x008fde000004181c */
[----:B------:R-:W-:-:S08]  /*36250*/  NOP ;  /* 0x0000000000007918 */ /* 0x000fd00000000000 */
[----:B------:R-:W-:Y:S04]  /*36260*/  STL.64 [R1+0x750], R28 ;  /* 0x0007501c01007387 */ /* 0x000fe80000100a00 */
[----:B------:R0:W-:Y:S04]  /*36270*/  STL.64 [R1+0x758], R30 ;  /* 0x0007581e01007387 */ /* 0x0001e80000100a00 */
[----:B0-----:R-:W2:Y:S04]  /*36280*/  LDL.LU.64 R30, [R1+0x2350] ;  /* 0x00235000011e7983 */ /* 0x001ea80000300a00 */
[----:B------:R-:W3:Y:S04]  /*36290*/  LDL.LU.64 R28, [R1+0x2348] ;  /* 0x00234800011c7983 */ /* 0x000ee80000300a00 */
[----:B------:R-:W-:Y:S04]  /*362a0*/  STL.64 [R1+0x2260], R34 ;  /* 0x0022602201007387 */ /* 0x000fe80000100a00 */
[----:B------:R0:W-:Y:S04]  /*362b0*/  STL.64 [R1+0x2258], R32 ;  /* 0x0022582001007387 */ /* 0x0001e80000100a00 */
        /* <DEDUP_REMOVED lines=8> */
[----:B0-----:R-:W4:Y:S04]  /*36340*/  LDL.LU.64 R26, [R1+0x2340] ;  /* 0x00234000011a7983 */ /* 0x001f280000300a00 */
[----:B------:R-:W2:Y:S04]  /*36350*/  LDL.LU.64 R24, [R1+0x2338] ;  /* 0x0023380001187983 */ /* 0x000ea80000300a00 */
[----:B------:R0:W-:Y:S04]  /*36360*/  STL.64 [R1+0x2250], R30 ;  /* 0x0022501e01007387 */ /* 0x0001e80000100a00 */
[----:B---3--:R-:W-:Y:S01]  /*36370*/  STL.64 [R1+0x2248], R28 ;  /* 0x0022481c01007387 */ /* 0x008fe20000100a00 */
[----:B0-----:R-:W-:-:S02]  /*36380*/  IMAD.MOV.U32 R30, RZ, RZ, R60 ;  /* 0x000000ffff1e7224 */ /* 0x001fc400078e003c */
[----:B------:R-:W-:Y:S01]  /*36390*/  IMAD.MOV.U32 R31, RZ, RZ, R2 ;  /* 0x000000ffff1f7224 */ /* 0x000fe200078e0002 */
        /* <DEDUP_REMOVED lines=19> */
[----:B------:R-:W3:Y:S01]  /*364d0*/  LDL.LU.64 R16, [R1+0x2310] ;  /* 0x0023100001107983 */ /* 0x000ee20000300a00 */
        /* <DEDUP_REMOVED lines=10> */
[----:B0-----:R-:W4:Y:S02]  /*36580*/  LDL.LU.64 R6, [R1+0x22f8] ;  /* 0x0022f80001067983 */ /* 0x001f240000300a00 */
[----:B----4-:R-:W-:-:S15]  /*36590*/  HMMA.16816.F32.BF16 R8, R48, R6, R8 ;  /* 0x000000063008723c */ /* 0x010fde0000041808 */
[----:B------:R-:W-:-:S08]  /*365a0*/  NOP ;  /* 0x0000000000007918 */ /* 0x000fd00000000000 */
[----:B------:R-:W-:Y:S04]  /*365b0*/  STL.64 [R1+0x6f0], R8 ;  /* 0x0006f00801007387 */ /* 0x000fe80000100a00 */
[----:B------:R0:W-:Y:S04]  /*365c0*/  STL.64 [R1+0x6f8], R10 ;  /* 0x0006f80a01007387 */ /* 0x0001e80000100a00 */
[----:B0-----:R-:W4:Y:S02]  /*365d0*/  LDL.LU.64 R10, [R1+0x22f0] ;  /* 0x0022f000010a7983 */ /* 0x001f240000300a00 */
[----:B----4-:R-:W-:Y:S02]  /*365e0*/  HMMA.16816.F32.BF16 R48, R48, R10, R52 ;  /* 0x0000000a3030723c */ /* 0x010fe40000041834 */
[----:B------:R-:W4:Y:S04]  /*365f0*/  LDL.LU.64 R54, [R1+0x22e8] ;  /* 0x0022e80001367983 */ /* 0x000f280000300a00 */
[----:B------:R-:W4:-:S15]  /*36600*/  LDL.LU.64 R52, [R1+0x22e0] ;  /* 0x0022e00001347983 */ /* 0x000f1e0000300a00 */
[----:B------:R-:W-:-:S02]  /*36610*/  NOP ;  /* 0x0000000000007918 */ /* 0x000fc40000000000 */
[----:B------:R-:W-:Y:S04]  /*36620*/  STL.64 [R1+0x160], R48 ;  /* 0x0001603001007387 */ /* 0x000fe80000100a00 */
[----:B------:R0:W-:Y:S04]  /*36630*/  STL.64 [R1+0x168], R50 ;  /* 0x0001683201007387 */ /* 0x0001e80000100a00 */
[----:B0-----:R-:W2:Y:S01]  /*36640*/  LDL.64 R50, [R1+0x28] ;  /* 0x0000280001327983 */ /* 0x001ea20000100a00 */
[----:B----4-:R-:W-:Y:S03]  /*36650*/  HMMA.16816.F32.BF16 R36, R52, R38, R40 ;  /* 0x000000263424723c */ /* 0x010fe60000041828 */
[----:B------:R-:W4:Y:S04]  /*36660*/  LDL.LU.64 R42, [R1+0x22d8] ;  /* 0x0022d800012a7983 */ /* 0x000f280000300a00 */
[----:B------:R-:W4:-:S15]  /*36670*/  LDL.LU.64 R40, [R1+0x22d0] ;  /* 0x0022d00001287983 */ /* 0x000f1e0000300a00 */
[----:B------:R-:W-:-:S01]  /*36680*/  NOP ;  /* 0x0000000000007918 */ /* 0x000fc20000000000 */
        /* <DEDUP_REMOVED lines=8> */
[----:B0-----:R-:W3:Y:S01]  /*36710*/  LDL.LU.64 R42, [R1+0x22b8] ;  /* 0x0022b800012a7983 */ /* 0x001ee20000300a00 */
[----:B--2---:R-:W-:Y:S01]  /*36720*/  HMMA.16816.F32.BF16 R44, R52, R50, R44 ;  /* 0x00000032342c723c */ /* 0x004fe2000004182c */
[----:B------:R-:W-:-:S02]  /*36730*/  IMAD.MOV.U32 R5, RZ, RZ, R58 ;  /* 0x000000ffff057224 */ /* 0x000fc400078e003a */
[----:B------:R-:W-:Y:S02]  /*36740*/  IMAD.MOV.U32 R4, RZ, RZ, R59 ;  /* 0x000000ffff047224 */ /* 0x000fe400078e003b */
[----:B------:R-:W2:Y:S04]  /*36750*/  LDL.LU.64 R58, [R1+0x22b0] ;  /* 0x0022b000013a7983 */ /* 0x000ea80000300a00 */
[----:B------:R-:W2:Y:S01]  /*36760*/  LDL.LU.64 R56, [R1+0x22a8] ;  /* 0x0022a80001387983 */ /* 0x000ea20000300a00 */
[----:B---3--:R-:W-:Y:S03]  /*36770*/  HMMA.16816.F32.BF16 R40, R52, R42, R36 ;  /* 0x0000002a3428723c */ /* 0x008fe60000041824 */
[----:B------:R-:W3:Y:S04]  /*36780*/  LDL.LU.64 R38, [R1+0x22a0] ;  /* 0x0022a00001267983 */ /* 0x000ee80000300a00 */
[----:B------:R-:W4:-:S15]  /*36790*/  LDL.LU.64 R36, [R1+0x2298] ;  /* 0x0022980001247983 */ /* 0x000f1e0000300a00 */
[----:B------:R-:W-:-:S01]  /*367a0*/  NOP ;  /* 0x0000000000007918 */ /* 0x000fc20000000000 */
[----:B------:R-:W-:Y:S04]  /*367b0*/  STL.64 [R1+0x480], R40 ;  /* 0x0004802801007387 */ /* 0x000fe80000100a00 */
[----:B------:R0:W-:Y:S04]  /*367c0*/  STL.64 [R1+0x488], R42 ;  /* 0x0004882a01007387 */ /* 0x0001e80000100a00 */
[----:B0-----:R-:W2:Y:S04]  /*367d0*/  LDL.LU.64 R42, [R1+0x2290] ;  /* 0x00229000012a7983 */ /* 0x001ea80000300a00 */
[----:B------:R-:W3:Y:S04]  /*367e0*/  LDL.LU.64 R40, [R1+0x2288] ;  /* 0x0022880001287983 */ /* 0x000ee80000300a00 */
[----:B------:R-:W-:Y:S04]  /*367f0*/  STL.64 [R1+0x470], R44 ;  /* 0x0004702c01007387 */ /* 0x000fe80000100a00 */
[----:B------:R0:W-:Y:S04]  /*36800*/  STL.64 [R1+0x478], R46 ;  /* 0x0004782e01007387 */ /* 0x0001e80000100a00 */
[----:B0-----:R-:W4:Y:S01]  /*36810*/  LDL.LU.64 R46, [R1+0x2280] ;  /* 0x00228000012e7983 */ /* 0x001f220000300a00 */
[C---:B------:R-:W-:Y:S03]  /*36820*/  HMMA.16816.F32.BF16 R28, R52.reuse, R30, R24 ;  /* 0x0000001e341c723c */ /* 0x040fe60000041818 */
[----:B------:R-:W3:Y:S03]  /*36830*/  LDL.LU.64 R44, [R1+0x2278] ;  /* 0x00227800012c7983 */ /* 0x000ee60000300a00 */
[----:B----4-:R-:W-:Y:S01]  /*36840*/  HMMA.16816.F32.BF16 R24, R52, R46, R32 ;  /* 0x0000002e3418723c */ /* 0x010fe20000041820 */
[----:B------:R-:W4:-:S15]  /*36850*/  LDL.LU R32, [R1+0x430] ;  /* 0x0004300001207983 */ /* 0x000f1e0000300800 */
[----:B------:R-:W-:-:S01]  /*36860*/  NOP ;  /* 0x0000000000007918 */ /* 0x000fc20000000000 */
[----:B------:R-:W-:Y:S04]  /*36870*/  STL.64 [R1+0x460], R28 ;  /* 0x0004601c01007387 */ /* 0x000fe80000100a00 */
[----:B------:R-:W-:Y:S04]  /*36880*/  STL.64 [R1+0x468], R30 ;  /* 0x0004681e01007387 */ /* 0x000fe80000100a00 */
[----:B------:R-:W-:Y:S04]  /*36890*/  STL.64 [R1+0x450], R24 ;  /* 0x0004501801007387 */ /* 0x000fe80000100a00 */
[----:B------:R2:W-:Y:S04]  /*368a0*/  STL.64 [R1+0x458], R26 ;  /* 0x0004581a01007387 */ /* 0x0005e80000100a00 */
[----:B------:R-:W4:Y:S04]  /*368b0*/  LDL.LU R33, [R1+0x434] ;  /* 0x0004340001217983 */ /* 0x000f280000300800 */
[----:B------:R-:W4:Y:S04]  /*368c0*/  LDL.LU R34, [R1+0x438] ;  /* 0x0004380001227983 */ /* 0x000f280000300800 */
[----:B------:R-:W4:Y:S01]  /*368d0*/  LDL.LU R35, [R1+0x43c] ;  /* 0x00043c0001237983 */ /* 0x000f220000300800 */
[----:B------:R-:W-:-:S02]  /*368e0*/  IMAD.MOV.U32 R9, RZ, RZ, R50 ;  /* 0x000000ffff097224 */ /* 0x000fc400078e0032 */
[----:B------:R-:W-:Y:S02]  /*368f0*/  IMAD.MOV.U32 R8, RZ, RZ, R51 ;  /* 0x000000ffff087224 */ /* 0x000fe400078e0033 */
[----:B------:R-:W0:Y:S01]  /*36900*/  LDSM.16.MT88.4 R48, [R13+UR5+0x2080] ;  /* 0x002080050d30783b */ /* 0x000e220008004200 */
[----:B--2---:R-:W-:Y:S03]  /*36910*/  HMMA.16816.F32.BF16 R24, R52, R42, R56 ;  /* 0x0000002a3418723c */ /* 0x004fe60000041838 */
[----:B------:R-:W-:Y:S04]  /*36920*/  STL.64 [R1+0x21d8], R46 ;  /* 0x0021d82e01007387 */ /* 0x000fe80000100a00 */
[----:B---3--:R-:W-:Y:S04]  /*36930*/  STL.64 [R1+0x21d0], R44 ;  /* 0x0021d02c01007387 */ /* 0x008fe80000100a00 */
[----:B------:R-:W2:-:S12]  /*36940*/  LDL.LU R28, [R1+0x420] ;  /* 0x00042000011c7983 */ /* 0x000e980000300800 */
[----:B------:R1:W-:Y:S04]  /*36950*/  STL.64 [R1+0x440], R24 ;  /* 0x0004401801007387 */ /* 0x0003e80000100a00 */
        /* <DEDUP_REMOVED lines=8> */
[----:B-1----:R-:W2:Y:S04]  /*369e0*/  LDL.LU R24, [R1+0x410] ;  /* 0x0004100001187983 */ /* 0x002ea80000300800 */
[----:B------:R-:W2:Y:S04]  /*369f0*/  LDL.LU R25, [R1+0x414] ;  /* 0x0004140001197983 */ /* 0x000ea80000300800 */
[----:B---3--:R-:W3:Y:S04]  /*36a00*/  LDL.LU R26, [R1+0x418] ;  /* 0x00041800011a7983 */ /* 0x008ee80000300800 */
[----:B------:R-:W3:Y:S04]  /*36a10*/  LDL.LU R27, [R1+0x41c] ;  /* 0x00041c00011b7983 */ /* 0x000ee80000300800 */
[----:B------:R-:W3:Y:S04]  /*36a20*/  LDL.LU R44, [R1+0x3c0] ;  /* 0x0003c000012c7983 */ /* 0x000ee80000300800 */
[----:B------:R-:W3:Y:S04]  /*36a30*/  LDL.LU R45, [R1+0x3c4] ;  /* 0x0003c400012d7983 */ /* 0x000ee80000300800 */
[----:B------:R-:W3:Y:S04]  /*36a40*/  LDL.LU R46, [R1+0x3c8] ;  /* 0x0003c800012e7983 */ /* 0x000ee80000300800 */
[----:B------:R-:W3:Y:S04]  /*36a50*/  LDL.LU R47, [R1+0x3cc] ;  /* 0x0003cc00012f7983 */ /* 0x000ee80000300800 */
[----:B------:R-:W-:Y:S04]  /*36a60*/  STL.64 [R1+0x21c8], R42 ;  /* 0x0021c82a01007387 */ /* 0x000fe80000100a00 */
[----:B------:R1:W-:Y:S04]  /*36a70*/  STL.64 [R1+0x21c0], R40 ;  /* 0x0021c02801007387 */ /* 0x0003e80000100a00 */
[----:B-1----:R-:W3:Y:S04]  /*36a80*/  LDL.LU R40, [R1+0x3d0] ;  /* 0x0003d00001287983 */ /* 0x002ee80000300800 */
[----:B------:R-:W3:Y:S04]  /*36a90*/  LDL.LU R41, [R1+0x3d4] ;  /* 0x0003d40001297983 */ /* 0x000ee80000300800 */
[----:B------:R-:W3:Y:S04]  /*36aa0*/  LDL.LU R42, [R1+0x3d8] ;  /* 0x0003d800012a7983 */ /* 0x000ee80000300800 */
[----:B------:R-:W3:Y:S04]  /*36ab0*/  LDL.LU R43, [R1+0x3dc] ;  /* 0x0003dc00012b7983 */ /* 0x000ee80000300800 */
[----:B0-----:R-:W-:Y:S04]  /*36ac0*/  STL.64 [R1+0x2180], R50 ;  /* 0x0021803201007387 */ /* 0x001fe80000100a00 */
[----:B------:R0:W-:Y:S02]  /*36ad0*/  STL.64 [R1+0x2178], R48 ;  /* 0x0021783001007387 */ /* 0x0001e40000100a00 */
[----:B0-----:R-:W-:-:S02]  /*36ae0*/  IMAD.MOV.U32 R48, RZ, RZ, R3 ;  /* 0x000000ffff307224 */ /* 0x001fc400078e0003 */
[----:B------:R-:W-:Y:S01]  /*36af0*/  IMAD.MOV.U32 R49, RZ, RZ, R16 ;  /* 0x000000ffff317224 */ /* 0x000fe200078e0010 */
[----:B------:R-:W3:Y:S04]  /*36b00*/  LDL.LU R3, [R1+0x2270] ;  /* 0x0022700001037983 */ /* 0x000ee80000300800 */
[----:B------:R-:W3:Y:S01]  /*36b10*/  LDL.LU R16, [R1+0x226c] ;  /* 0x00226c0001107983 */ /* 0x000ee20000300800 */
[----:B------:R-:W-:-:S03]  /*36b20*/  IMAD.MOV.U32 R50, RZ, RZ, R17 ;  /* 0x000000ffff327224 */ /* 0x000fc600078e0011 */
[----:B------:R-:W3:Y:S01]  /*36b30*/  LDL.LU R17, [R1+0x2268] ;  /* 0x0022680001117983 */ /* 0x000ee20000300800 */
[----:B----4-:R-:W-:-:S15]  /*36b40*/  HMMA.16816.F32.BF16 R32, R52, R38, R32 ;  /* 0x000000263420723c */ /* 0x010fde0000041820 */
[----:B------:R-:W-:-:S08]  /*36b50*/  NOP ;  /* 0x0000000000007918 */ /* 0x000fd00000000000 */
[----:B------:R-:W-:Y:S04]  /*36b60*/  STL.64 [R1+0x430], R32 ;  /* 0x0004302001007387 */ /* 0x000fe80000100a00 */
[----:B------:R0:W-:Y:S04]  /*36b70*/  STL.64 [R1+0x438], R34 ;  /* 0x0004382201007387 */ /* 0x0001e80000100a00 */
[----:B0-----:R-:W2:Y:S04]  /*36b80*/  LDL.LU.64 R34, [R1+0x2260] ;  /* 0x0022600001227983 */ /* 0x001ea80000300a00 */
[----:B------:R-:W4:Y:S04]  /*36b90*/  LDL.LU.64 R32, [R1+0x2258] ;  /* 0x0022580001207983 */ /* 0x000f280000300a00 */
[----:B------:R-:W-:Y:S04]  /*36ba0*/  STL.64 [R1+0x21b8], R38 ;  /* 0x0021b82601007387 */ /* 0x000fe80000100a00 */
[----:B------:R0:W-:Y:S04]  /*36bb0*/  STL.64 [R1+0x21b0], R36 ;  /* 0x0021b02401007387 */ /* 0x0001e80000100a00 */
[----:B0-----:R-:W3:Y:S04]  /*36bc0*/  LDL.LU R36, [R1+0x3e0] ;  /* 0x0003e00001247983 */ /* 0x001ee80000300800 */
[----:B------:R-:W3:Y:S04]  /*36bd0*/  LDL.LU R37, [R1+0x3e4] ;  /* 0x0003e40001257983 */ /* 0x000ee80000300800 */
[----:B------:R-:W3:Y:S04]  /*36be0*/  LDL.LU R38, [R1+0x3e8] ;  /* 0x0003e80001267983 */ /* 0x000ee80000300800 */
[----:B------:R-:W3:Y:S01]  /*36bf0*/  LDL.LU R39, [R1+0x3ec] ;  /* 0x0003ec0001277983 */ /* 0x000ee20000300800 */
[----:B--2---:R-:W-:-:S15]  /*36c00*/  HMMA.16816.F32.BF16 R28, R52, R34, R28 ;  /* 0x00000022341c723c */ /* 0x004fde000004181c */
        /* <DEDUP_REMOVED lines=22> */
[----:B------:R-:W2:Y:S04]  /*36d70*/  LDL.LU R31, [R1+0x40c] ;  /* 0x00040c00011f7983 */ /* 0x000ea80000300800 */
[----:B---3--:R-:W-:Y:S04]  /*36d80*/  STL.64 [R1+0x21f8], R26 ;  /* 0x0021f81a01007387 */ /* 0x008fe80000100a00 */
[----:B----4-:R0:W-:Y:S01]  /*36d90*/  STL.64 [R1+0x21f0], R24 ;  /* 0x0021f01801007387 */ /* 0x0101e20000100a00 */
[C---:B--2---:R-:W-:Y:S06]  /*36da0*/  HMMA.16816.F32.BF16 R28, R52.reuse, R26, R28 ;  /* 0x0000001a341c723c */ /* 0x044fec000004181c */
[----:B0-----:R-:W-:-:S15]  /*36db0*/  HMMA.16816.F32.BF16 R24, R52, R22, R32 ;  /* 0x000000163418723c */ /* 0x001fde0000041820 */
[----:B------:R-:W-:-:S02]  /*36dc0*/  NOP ;  /* 0x0000000000007918 */ /* 0x000fc40000000000 */
[----:B------:R-:W-:Y:S04]  /*36dd0*/  STL.64 [R1+0x400], R28 ;  /* 0x0004001c01007387 */ /* 0x000fe80000100a00 */
        /* <DEDUP_REMOVED lines=8> */
[----:B-1----:R-:W-:-:S15]  /*36e60*/  HMMA.16816.F32.BF16 R16, R52, R14, R40 ;  /* 0x0000000e3410723c */ /* 0x002fde0000041828 */
[----:B------:R-:W-:-:S02]  /*36e70*/  NOP ;  /* 0x0000000000007918 */ /* 0x000fc40000000000 */
[----:B------:R-:W-:Y:S04]  /*36e80*/  STL.64 [R1+0x3e0], R20 ;  /* 0x0003e01401007387 */ /* 0x000fe80000100a00 */
[----:B------:R-:W-:Y:S04]  /*36e90*/  STL.64 [R1+0x3e8], R22 ;  /* 0x0003e81601007387 */ /* 0x000fe80000100a00 */
[----:B------:R-:W-:Y:S04]  /*36ea0*/  STL.64 [R1+0x2228], R14 ;  /* 0x0022280e01007387 */ /* 0x000fe80000100a00 */
[----:B------:R-:W-:Y:S04]  /*36eb0*/  STL [R1+0x2220], R13 ;  /* 0x0022200d01007387 */ /* 0x000fe80000100800 */
[----:B------:R-:W-:Y:S04]  /*36ec0*/  STL.64 [R1+0x3d0], R16 ;  /* 0x0003d01001007387 */ /* 0x000fe80000100a00 */
[----:B------:R0:W-:Y:S02]  /*36ed0*/  STL.64 [R1+0x3d8], R18 ;  /* 0x0003d81201007387 */ /* 0x0001e40000100a00 */
[----:B0-----:R-:W-:Y:S06]  /*36ee0*/  HMMA.16816.F32.BF16 R16, R52, R6, R44 ;  /* 0x000000063410723c */ /* 0x001fec000004182c */
[----:B------:R0:W-:-:S15]  /*36ef0*/  STL.64 [R1+0x2198], R6 ;  /* 0x0021980601007387 */ /* 0x0001de0000100a00 */
[----:B------:R-:W-:-:S02]  /*36f00*/  NOP ;  /* 0x0000000000007918 */ /* 0x000fc40000000000 */
[----:B------:R-:W-:Y:S04]  /*36f10*/  STL.64 [R1+0x3c0], R16 ;  /* 0x0003c01001007387 */ /* 0x000fe80000100a00 */
[----:B------:R-:W-:Y:S04]  /*36f20*/  STL.64 [R1+0x3c8], R18 ;  /* 0x0003c81201007387 */ /* 0x000fe80000100a00 */
[----:B------:R-:W2:Y:S01]  /*36f30*/  LDL.64 R46, [R1+0x18] ;  /* 0x00001800012e7983 */ /* 0x000ea20000100a00 */
[----:B------:R-:W-:Y:S02]  /*36f40*/  IMAD.MOV.U32 R51, RZ, RZ, R12 ;  /* 0x000000ffff337224 */ /* 0x000fe400078e000c */
[----:B------:R-:W-:Y:S07]  /*36f50*/  HMMA.16816.F32.BF16 R12, R52, R10, R56 ;  /* 0x0000000a340c723c */ /* 0x000fee0000041838 */
[----:B------:R-:W-:-:S02]  /*36f60*/  IMAD.MOV.U32 R55, RZ, RZ, R4 ;  /* 0x000000ffff377224 */ /* 0x000fc400078e0004 */
[----:B------:R-:W-:Y:S01]  /*36f70*/  IMAD.MOV.U32 R54, RZ, RZ, R5 ;  /* 0x000000ffff367224 */ /* 0x000fe200078e0005 */
[----:B--2---:R1:W-:-:S13]  /*36f80*/  STL.64 [R1+0x2230], R46 ;  /* 0x0022302e01007387 */ /* 0x0043da0000100a00 */
[----:B------:R2:W-:Y:S04]  /*36f90*/  STL.64 [R1+0x90], R12 ;  /* 0x0000900c01007387 */ /* 0x0005e80000100a00 */
[----:B------:R3:W-:Y:S04]  /*36fa0*/  STL.64 [R1+0x98], R14 ;  /* 0x0000980e01007387 */ /* 0x0007e80000100a00 */
        /* <DEDUP_REMOVED lines=8> */
[----:B-1----:R-:W4:Y:S04]  /*37030*/  LDL.64 R46, [R1+0x58] ;  /* 0x00005800012e7983 */ /* 0x002f280000100a00 */
[----:B--2---:R-:W2:Y:S04]  /*37040*/  LDL.LU R12, [R1+0x290] ;  /* 0x00029000010c7983 */ /* 0x004ea80000300800 */
[----:B------:R-:W2:Y:S04]  /*37050*/  LDL.LU R13, [R1+0x294] ;  /* 0x00029400010d7983 */ /* 0x000ea80000300800 */
[----:B---3--:R-:W2:Y:S04]  /*37060*/  LDL.LU R14, [R1+0x298] ;  /* 0x00029800010e7983 */ /* 0x008ea80000300800 */
[----:B------:R-:W2:Y:S04]  /*37070*/  LDL.LU R15, [R1+0x29c] ;  /* 0x00029c00010f7983 */ /* 0x000ea80000300800 */
        /* <DEDUP_REMOVED lines=22> */
[----:B------:R0:W-:Y:S01]  /*371e0*/  STL.64 [R1+0x2190], R10 ;  /* 0x0021900a01007387 */ /* 0x0001e20000100a00 */
[----:B------:R-:W-:-:S03]  /*371f0*/  IMAD.MOV.U32 R30, RZ, RZ, R9 ;  /* 0x000000ffff1e7224 */ /* 0x000fc600078e0009 */
[----:B------:R-:W3:Y:S04]  /*37200*/  LDL.LU R8, [R1+0xd40] ;  /* 0x000d400001087983 */ /* 0x000ee80000300800 */
[----:B------:R-:W3:Y:S04]  /*37210*/  LDL.LU R9, [R1+0xd44] ;  /* 0x000d440001097983 */ /* 0x000ee80000300800 */
[----:B0-----:R-:W3:Y:S04]  /*37220*/  LDL.LU R10, [R1+0xd48] ;  /* 0x000d4800010a7983 */ /* 0x001ee80000300800 */
[----:B------:R-:W3:Y:S01]  /*37230*/  LDL.LU R11, [R1+0xd4c] ;  /* 0x000d4c00010b7983 */ /* 0x000ee20000300800 */
[C---:B----4-:R-:W-:Y:S06]  /*37240*/  HMMA.16816.F32.BF16 R4, R48.reuse, R46, R4 ;  /* 0x0000002e3004723c */ /* 0x050fec0000041804 */
[----:B--2---:R-:W-:-:S15]  /*37250*/  HMMA.16816.F32.BF16 R52, R48, R54, R12 ;  /* 0x000000363034723c */ /* 0x004fde000004180c */
[----:B------:R-:W-:-:S02]  /*37260*/  NOP ;  /* 0x0000000000007918 */ /* 0x000fc40000000000 */
[----:B------:R0:W-:Y:S04]  /*37270*/  STL.64 [R1+0x1010], R4 ;  /* 0x0010100401007387 */ /* 0x0001e80000100a00 */
[----:B------:R1:W-:Y:S01]  /*37280*/  STL.64 [R1+0x1018], R6 ;  /* 0x0010180601007387 */ /* 0x0003e20000100a00 */
[----:B0-----:R-:W-:Y:S02]  /*37290*/  IMAD.MOV.U32 R5, RZ, RZ, R46 ;  /* 0x000000ffff057224 */ /* 0x001fe400078e002e */
[----:B------:R-:W-:Y:S02]  /*372a0*/  IMAD.MOV.U32 R4, RZ, RZ, R47 ;  /* 0x000000ffff047224 */ /* 0x000fe400078e002f */
[----:B------:R-:W2:Y:S04]  /*372b0*/  LDL.LU.64 R46, [R1+0x2230] ;  /* 0x00223000012e7983 */ /* 0x000ea80000300a00 */
[----:B------:R-:W4:Y:S04]  /*372c0*/  LDL.LU.64 R14, [R1+0x2228] ;  /* 0x00222800010e7983 */ /* 0x000f280000300a00 */
[----:B------:R-:W2:Y:S04]  /*372d0*/  LDL.LU R13, [R1+0x2220] ;  /* 0x00222000010d7983 */ /* 0x000ea80000300800 */
[----:B------:R-:W-:Y:S04]  /*372e0*/  STL.64 [R1+0x290], R52 ;  /* 0x0002903401007387 */ /* 0x000fe80000100a00 */
[----:B------:R-:W-:Y:S01]  /*372f0*/  STL.64 [R1+0x298], R54 ;  /* 0x0002983601007387 */ /* 0x000fe20000100a00 */
[C---:B---3--:R-:W-:Y:S06]  /*37300*/  HMMA.16816.F32.BF16 R16, R48.reuse, R22, R16 ;  /* 0x000000163010723c */ /* 0x048fec0000041810 */
[----:B------:R-:W-:Y:S01]  /*37310*/  HMMA.16816.F32.BF16 R28, R48, R30, R24 ;  /* 0x0000001e301c723c */ /* 0x000fe20000041818 */
[----:B-1----:R-:W-:-:S02]  /*37320*/  IMAD.MOV.U32 R7, RZ, RZ, R22 ;  /* 0x000000ffff077224 */ /* 0x002fc400078e0016 */
[----:B------:R-:W-:Y:S01]  /*37330*/  IMAD.MOV.U32 R6, RZ, RZ, R23 ;  /* 0x000000ffff067224 */ /* 0x000fe200078e0017 */
[----:B--2---:R-:W0:Y:S02]  /*37340*/  LDSM.16.MT88.4 R52, [R13+UR5+0x2100] ;  /* 0x002100050d34783b */ /* 0x004e240008004200 */
[----:B------:R-:W-:Y:S02]  /*37350*/  HMMA.16816.F32.BF16 R8, R48, R46, R8 ;  /* 0x0000002e3008723c */ /* 0x000fe40000041808 */
[----:B0-----:R-:W-:Y:S04]  /*37360*/  STL.64 [R1+0x20d0], R54 ;  /* 0x0020d03601007387 */ /* 0x001fe80000100a00 */
[----:B------:R0:W-:Y:S04]  /*37370*/  STL.64 [R1+0x20c8], R52 ;  /* 0x0020c83401007387 */ /* 0x0001e80000100a00 */
[----:B0-----:R-:W2:Y:S04]  /*37380*/  LDL.LU R52, [R1+0xce0] ;  /* 0x000ce00001347983 */ /* 0x001ea80000300800 */
[----:B------:R-:W2:Y:S04]  /*37390*/  LDL.LU R53, [R1+0xce4] ;  /* 0x000ce40001357983 */ /* 0x000ea80000300800 */
[----:B------:R-:W2:Y:S04]  /*373a0*/  LDL.LU R54, [R1+0xce8] ;  /* 0x000ce80001367983 */ /* 0x000ea80000300800 */
[----:B------:R-:W2:Y:S04]  /*373b0*/  LDL.LU R55, [R1+0xcec] ;  /* 0x000cec0001377983 */ /* 0x000ea80000300800 */
[----:B------:R-:W-:Y:S04]  /*373c0*/  STL.64 [R1+0xd60], R16 ;  /* 0x000d601001007387 */ /* 0x000fe80000100a00 */
[----:B------:R0:W-:Y:S04]  /*373d0*/  STL.64 [R1+0xd68], R18 ;  /* 0x000d681201007387 */ /* 0x0001e80000100a00 */
[----:B0-----:R-:W3:Y:S04]  /*373e0*/  LDL.LU.64 R18, [R1+0x2218] ;  /* 0x0022180001127983 */ /* 0x001ee80000300a00 */
[----:B------:R-:W4:Y:S04]  /*373f0*/  LDL.LU.64 R16, [R1+0x2210] ;  /* 0x0022100001107983 */ /* 0x000f280000300a00 */
[----:B------:R-:W3:Y:S04]  /*37400*/  LDL.LU.64 R22, [R1+0x2208] ;  /* 0x0022080001167983 */ /* 0x000ee80000300a00 */
[----:B------:R-:W4:Y:S04]  /*37410*/  LDL.LU.64 R20, [R1+0x2200] ;  /* 0x0022000001147983 */ /* 0x000f280000300a00 */
[----:B------:R-:W2:Y:S04]  /*37420*/  LDL.LU.64 R26, [R1+0x21f8] ;  /* 0x0021f800011a7983 */ /* 0x000ea80000300a00 */
[----:B------:R-:W3:Y:S04]  /*37430*/  LDL.LU.64 R24, [R1+0x21f0] ;  /* 0x0021f00001187983 */ /* 0x000ee80000300a00 */
[----:B------:R-:W-:Y:S04]  /*37440*/  STL.64 [R1+0xd50], R28 ;  /* 0x000d501c01007387 */ /* 0x000fe80000100a00 */
[----:B------:R0:W-:Y:S04]  /*37450*/  STL.64 [R1+0xd58], R30 ;  /* 0x000d581e01007387 */ /* 0x0001e80000100a00 */
[----:B0-----:R-:W4:Y:S04]  /*37460*/  LDL.LU.64 R30, [R1+0x21e8] ;  /* 0x0021e800011e7983 */ /* 0x001f280000300a00 */
[----:B------:R-:W2:Y:S04]  /*37470*/  LDL.LU.64 R28, [R1+0x21e0] ;  /* 0x0021e000011c7983 */ /* 0x000ea80000300a00 */
[----:B------:R0:W-:Y:S04]  /*37480*/  STL.64 [R1+0xd40], R8 ;  /* 0x000d400801007387 */ /* 0x0001e80000100a00 */
[----:B------:R-:W-:Y:S01]  /*37490*/  STL.64 [R1+0xd48], R10 ;  /* 0x000d480a01007387 */ /* 0x000fe20000100a00 */
[----:B0-----:R-:W-:-:S02]  /*374a0*/  IMAD.MOV.U32 R9, RZ, RZ, R46 ;  /* 0x000000ffff097224 */ /* 0x001fc400078e002e */
[----:B------:R-:W-:Y:S02]  /*374b0*/  IMAD.MOV.U32 R8, RZ, RZ, R47 ;  /* 0x000000ffff087224 */ /* 0x000fe400078e002f */
[----:B------:R-:W3:Y:S04]  /*374c0*/  LDL.LU.64 R46, [R1+0x21d8] ;  /* 0x0021d800012e7983 */ /* 0x000ee80000300a00 */
        /* <DEDUP_REMOVED lines=29> */
[----:B0-----:R-:W2:Y:S04]  /*376a0*/  LDL.LU.64 R34, [R1+0x21a8] ;  /* 0x0021a80001227983 */ /* 0x001ea80000300a00 */
[----:B------:R-:W3:Y:S04]  /*376b0*/  LDL.LU.64 R32, [R1+0x21a0] ;  /* 0x0021a00001207983 */ /* 0x000ee80000300a00 */
[----:B------:R-:W-:Y:S04]  /*376c0*/  STL.64 [R1+0x2110], R38 ;  /* 0x0021102601007387 */ /* 0x000fe80000100a00 */
[----:B----4-:R2:W-:Y:S02]  /*376d0*/  STL.64 [R1+0x2108], R36 ;  /* 0x0021082401007387 */ /* 0x0105e40000100a00 */
[C---:B--2---:R-:W-:Y:S06]  /*376e0*/  HMMA.16816.F32.BF16 R36, R48.reuse, R34, R40 ;  /* 0x000000223024723c */ /* 0x044fec0000041828 */
[----:B------:R-:W-:Y:S04]  /*376f0*/  STL.64 [R1+0x2120], R34 ;  /* 0x0021202201007387 */ /* 0x000fe80000100a00 */
[----:B---3--:R0:W-:Y:S02]  /*37700*/  STL.64 [R1+0x2118], R32 ;  /* 0x0021182001007387 */ /* 0x0081e40000100a00 */
[C---:B0-----:R-:W-:Y:S11]  /*37710*/  HMMA.16816.F32.BF16 R32, R48.reuse, R30, R44 ;  /* 0x0000001e3020723c */ /* 0x041ff6000004182c */
[----:B------:R-:W-:Y:S04]  /*37720*/  STL.64 [R1+0xd00], R36 ;  /* 0x000d002401007387 */ /* 0x000fe80000100a00 */
[----:B------:R-:W-:Y:S04]  /*37730*/  STL.64 [R1+0xd08], R38 ;  /* 0x000d082601007387 */ /* 0x000fe80000100a00 */
[----:B------:R-:W-:Y:S04]  /*37740*/  STL.64 [R1+0x2130], R30 ;  /* 0x0021301e01007387 */ /* 0x000fe80000100a00 */
[----:B------:R0:W-:Y:S04]  /*37750*/  STL.64 [R1+0x2128], R28 ;  /* 0x0021281c01007387 */ /* 0x0001e80000100a00 */
[----:B------:R-:W-:Y:S04]  /*37760*/  STL.64 [R1+0xcf0], R32 ;  /* 0x000cf02001007387 */ /* 0x000fe80000100a00 */
[----:B------:R-:W-:Y:S01]  /*37770*/  STL.64 [R1+0xcf8], R34 ;  /* 0x000cf82201007387 */ /* 0x000fe20000100a00 */
[C---:B0-----:R-:W-:Y:S06]  /*37780*/  HMMA.16816.F32.BF16 R28, R48.reuse, R26, R52 ;  /* 0x0000001a301c723c */ /* 0x041fec0000041834 */
[----:B------:R-:W-:Y:S04]  /*37790*/  STL.64 [R1+0x2140], R26 ;  /* 0x0021401a01007387 */ /* 0x000fe80000100a00 */
[----:B------:R0:W-:Y:S02]  /*377a0*/  STL.64 [R1+0x2138], R24 ;  /* 0x0021381801007387 */ /* 0x0001e40000100a00 */
[----:B0-----:R-:W-:Y:S01]  /*377b0*/  HMMA.16816.F32.BF16 R24, R48, R22, R56 ;  /* 0x000000163018723c */ /* 0x001fe20000041838 */
[----:B------:R-:W-:-:S02]  /*377c0*/  IMAD.MOV.U32 R46, RZ, RZ, R9 ;  /* 0x000000ffff2e7224 */ /* 0x000fc400078e0009 */
[----:B------:R-:W-:-:S08]  /*377d0*/  IMAD.MOV.U32 R47, RZ, RZ, R8 ;  /* 0x000000ffff2f7224 */ /* 0x000fd000078e0008 */
[----:B------:R-:W-:Y:S04]  /*377e0*/  STL.64 [R1+0xce0], R28 ;  /* 0x000ce01c01007387 */ /* 0x000fe80000100a00 */
[----:B------:R0:W-:Y:S08]  /*377f0*/  STL.64 [R1+0xce8], R30 ;  /* 0x000ce81e01007387 */ /* 0x0001f00000100a00 */
[----:B------:R-:W-:Y:S04]  /*37800*/  STL.64 [R1+0xcd0], R24 ;  /* 0x000cd01801007387 */ /* 0x000fe80000100a00 */
[----:B------:R-:W-:Y:S04]  /*37810*/  STL.64 [R1+0xcd8], R26 ;  /* 0x000cd81a01007387 */ /* 0x000fe80000100a00 */
[----:B------:R-:W-:Y:S04]  /*37820*/  STL.64 [R1+0x2148], R46 ;  /* 0x0021482e01007387 */ /* 0x000fe80000100a00 */
[----:B------:R-:W2:Y:S04]  /*37830*/  LDL.LU R32, [R1+0xa10] ;  /* 0x000a100001207983 */ /* 0x000ea80000300800 */
[----:B------:R-:W2:Y:S04]  /*37840*/  LDL.LU R33, [R1+0xa14] ;  /* 0x000a140001217983 */ /* 0x000ea80000300800 */
[----:B------:R-:W3:Y:S04]  /*37850*/  LDL.LU R34, [R1+0xa18] ;  /* 0x000a180001227983 */ /* 0x000ee80000300800 */
[----:B------:R-:W3:Y:S01]  /*37860*/  LDL.LU R35, [R1+0xa1c] ;  /* 0x000a1c0001237983 */ /* 0x000ee20000300800 */
[----:B0-----:R-:W-:-:S02]  /*37870*/  IMAD.MOV.U32 R30, RZ, RZ, R7 ;  /* 0x000000ffff1e7224 */ /* 0x001fc400078e0007 */
[----:B------:R-:W-:Y:S01]  /*37880*/  IMAD.MOV.U32 R31, RZ, RZ, R6 ;  /* 0x000000ffff1f7224 */ /* 0x000fe200078e0006 */
[----:B---3--:R-:W-:Y:S04]  /*37890*/  STL.64 [R1+0x2158], R34 ;  /* 0x0021582201007387 */ /* 0x008fe80000100a00 */
[----:B--2---:R0:W-:Y:S04]  /*378a0*/  STL.64 [R1+0x2150], R32 ;  /* 0x0021502001007387 */ /* 0x0041e80000100a00 */
[----:B------:R1:W-:Y:S04]  /*378b0*/  STL.64 [R1+0x2160], R30 ;  /* 0x0021601e01007387 */ /* 0x0003e80000100a00 */
[----:B0-----:R-:W2:Y:S04]  /*378c0*/  LDL.LU R32, [R1+0x200] ;  /* 0x0002000001207983 */ /* 0x001ea80000300800 */
[----:B------:R-:W2:Y:S04]  /*378d0*/  LDL.LU R33, [R1+0x204] ;  /* 0x0002040001217983 */ /* 0x000ea80000300800 */
[----:B------:R-:W3:Y:S04]  /*378e0*/  LDL.LU R34, [R1+0x208] ;  /* 0x0002080001227983 */ /* 0x000ee80000300800 */
[----:B------:R-:W3:Y:S01]  /*378f0*/  LDL.LU R35, [R1+0x20c] ;  /* 0x00020c0001237983 */ /* 0x000ee20000300800 */
[----:B-1----:R-:W-:-:S02]  /*37900*/  IMAD.MOV.U32 R30, RZ, RZ, R5 ;  /* 0x000000ffff1e7224 */ /* 0x002fc400078e0005 */
[----:B------:R-:W-:Y:S01]  /*37910*/  IMAD.MOV.U32 R31, RZ, RZ, R4 ;  /* 0x000000ffff1f7224 */ /* 0x000fe200078e0004 */
[----:B---3--:R-:W-:Y:S04]  /*37920*/  STL.64 [R1+0x2170], R34 ;  /* 0x0021702201007387 */ /* 0x008fe80000100a00 */
[----:B--2---:R0:W-:Y:S04]  /*37930*/  STL.64 [R1+0x2168], R32 ;  /* 0x0021682001007387 */ /* 0x0041e80000100a00 */
        /* <DEDUP_REMOVED lines=17> */
[----:B------:R-:W3:Y:S04]  /*37a50*/  LDL.LU R28, [R1+0x280] ;  /* 0x00028000011c7983 */ /* 0x000ee80000300800 */
[----:B------:R-:W3:Y:S04]  /*37a60*/  LDL.LU R29, [R1+0x284] ;  /* 0x00028400011d7983 */ /* 0x000ee80000300800 */
[----:B-1----:R-:W3:Y:S04]  /*37a70*/  LDL.LU R30, [R1+0x288] ;  /* 0x00028800011e7983 */ /* 0x002ee80000300800 */
[----:B------:R-:W3:Y:S04]  /*37a80*/  LDL.LU R31, [R1+0x28c] ;  /* 0x00028c00011f7983 */ /* 0x000ee80000300800 */
[----:B------:R-:W3:Y:S04]  /*37a90*/  LDL.LU.64 R46, [R1+0x48] ;  /* 0x00004800012e7983 */ /* 0x000ee80000300a00 */
        /* <DEDUP_REMOVED lines=16> */
[----:B------:R-:W-:Y:S04]  /*37ba0*/  STL.64 [R1+0x20e0], R22 ;  /* 0x0020e01601007387 */ /* 0x000fe80000100a00 */
[----:B------:R0:W-:Y:S04]  /*37bb0*/  STL.64 [R1+0x20d8], R20 ;  /* 0x0020d81401007387 */ /* 0x0001e80000100a00 */
[----:B0-----:R-:W3:Y:S04]  /*37bc0*/  LDL.LU R20, [R1+0x9c0] ;  /* 0x0009c00001147983 */ /* 0x001ee80000300800 */
[----:B------:R-:W3:Y:S04]  /*37bd0*/  LDL.LU R21, [R1+0x9c4] ;  /* 0x0009c40001157983 */ /* 0x000ee80000300800 */
[----:B------:R-:W3:Y:S04]  /*37be0*/  LDL.LU R22, [R1+0x9c8] ;  /* 0x0009c80001167983 */ /* 0x000ee80000300800 */
[----:B------:R-:W3:Y:S01]  /*37bf0*/  LDL.LU R23, [R1+0x9cc] ;  /* 0x0009cc0001177983 */ /* 0x000ee20000300800 */
[C---:B----4-:R-:W-:Y:S06]  /*37c00*/  HMMA.16816.F32.BF16 R56, R48.reuse, R18, R56 ;  /* 0x000000123038723c */ /* 0x050fec0000041838 */
[----:B--2---:R-:W-:-:S15]  /*37c10*/  HMMA.16816.F32.BF16 R4, R48, R14, R4 ;  /* 0x0000000e3004723c */ /* 0x004fde0000041804 */
[----:B------:R-:W-:-:S02]  /*37c20*/  NOP ;  /* 0x0000000000007918 */ /* 0x000fc40000000000 */
[----:B------:R-:W-:Y:S04]  /*37c30*/  STL.64 [R1+0xcc0], R56 ;  /* 0x000cc03801007387 */ /* 0x000fe80000100a00 */
[----:B------:R-:W-:Y:S04]  /*37c40*/  STL.64 [R1+0xcc8], R58 ;  /* 0x000cc83a01007387 */ /* 0x000fe80000100a00 */
[----:B------:R-:W0:Y:S04]  /*37c50*/  LDSM.16.MT88.4 R56, [R13+UR5+0x2180] ;  /* 0x002180050d38783b */ /* 0x000e280008004200 */
[----:B0-----:R0:W-:Y:S04]  /*37c60*/  STL.64 [R1+0x2028], R58 ;  /* 0x0020283a01007387 */ /* 0x0011e80000100a00 */
[----:B------:R-:W-:Y:S04]  /*37c70*/  STL.64 [R1+0x2020], R56 ;  /* 0x0020203801007387 */ /* 0x000fe80000100a00 */
[----:B0-----:R-:W2:Y:S04]  /*37c80*/  LDL.LU.64 R58, [R1+0x28] ;  /* 0x00002800013a7983 */ /* 0x001ea80000300a00 */
[----:B------:R-:W-:Y:S04]  /*37c90*/  STL.64 [R1+0xcb0], R4 ;  /* 0x000cb00401007387 */ /* 0x000fe80000100a00 */
[----:B------:R0:W-:Y:S04]  /*37ca0*/  STL.64 [R1+0xcb8], R6 ;  /* 0x000cb80601007387 */ /* 0x0001e80000100a00 */
[----:B0-----:R-:W3:Y:S02]  /*37cb0*/  LDL.LU.64 R6, [R1+0x2198] ;  /* 0x0021980001067983 */ /* 0x001ee40000300a00 */
[----:B---3--:R-:W-:-:S15]  /*37cc0*/  HMMA.16816.F32.BF16 R8, R48, R6, R8 ;  /* 0x000000063008723c */ /* 0x008fde0000041808 */
[----:B------:R-:W-:-:S08]  /*37cd0*/  NOP ;  /* 0x0000000000007918 */ /* 0x000fd00000000000 */
[----:B------:R-:W-:Y:S04]  /*37ce0*/  STL.64 [R1+0xca0], R8 ;  /* 0x000ca00801007387 */ /* 0x000fe80000100a00 */
[----:B------:R0:W-:Y:S04]  /*37cf0*/  STL.64 [R1+0xca8], R10 ;  /* 0x000ca80a01007387 */ /* 0x0001e80000100a00 */
[----:B0-----:R-:W3:Y:S02]  /*37d00*/  LDL.LU.64 R10, [R1+0x2190] ;  /* 0x00219000010a7983 */ /* 0x001ee40000300a00 */
[----:B---3--:R-:W-:Y:S02]  /*37d10*/  HMMA.16816.F32.BF16 R48, R48, R10, R28 ;  /* 0x0000000a3030723c */ /* 0x008fe4000004181c */
[----:B------:R-:W3:-:S15]  /*37d20*/  LDL.LU.64 R30, [R1+0x2188] ;  /* 0x00218800011e7983 */ /* 0x000ede0000300a00 */
[----:B------:R-:W-:-:S06]  /*37d30*/  NOP ;  /* 0x0000000000007918 */ /* 0x000fcc0000000000 */
[----:B------:R-:W-:Y:S04]  /*37d40*/  STL.64 [R1+0x280], R48 ;  /* 0x0002803001007387 */ /* 0x000fe80000100a00 */
[----:B------:R0:W-:Y:S04]  /*37d50*/  STL.64 [R1+0x288], R50 ;  /* 0x0002883201007387 */ /* 0x0001e80000100a00 */
[----:B0-----:R-:W3:Y:S04]  /*37d60*/  LDL.LU.64 R50, [R1+0x2180] ;  /* 0x0021800001327983 */ /* 0x001ee80000300a00 */
[----:B------:R-:W3:Y:S02]  /*37d70*/  LDL.LU.64 R48, [R1+0x2178] ;  /* 0x0021780001307983 */ /* 0x000ee40000300a00 */
[----:B---3--:R-:W-:Y:S02]  /*37d80*/  HMMA.16816.F32.BF16 R28, R48, R30, R32 ;  /* 0x0000001e301c723c */ /* 0x008fe40000041820 */
[----:B------:R-:W3:Y:S04]  /*37d90*/  LDL.LU.64 R34, [R1+0x2170] ;  /* 0x0021700001227983 */ /* 0x000ee80000300a00 */
[----:B------:R-:W3:Y:S01]  /*37da0*/  LDL.LU.64 R32, [R1+0x2168] ;  /* 0x0021680001207983 */ /* 0x000ee20000300a00 */
[----:B------:R-:W-:-:S02]  /*37db0*/  IMAD.MOV.U32 R5, RZ, RZ, R46 ;  /* 0x000000ffff057224 */ /* 0x000fc400078e002e */
[----:B------:R-:W-:-:S14]  /*37dc0*/  IMAD.MOV.U32 R4, RZ, RZ, R47 ;  /* 0x000000ffff047224 */ /* 0x000fdc00078e002f */
[----:B------:R-:W-:Y:S04]  /*37dd0*/  STL.64 [R1+0x210], R28 ;  /* 0x0002101c01007387 */ /* 0x000fe80000100a00 */
[----:B------:R0:W-:Y:S04]  /*37de0*/  STL.64 [R1+0x218], R30 ;  /* 0x0002181e01007387 */ /* 0x0001e80000100a00 */
[----:B0-----:R-:W4:Y:S01]  /*37df0*/  LDL.LU.64 R30, [R1+0x2160] ;  /* 0x00216000011e7983 */ /* 0x001f220000300a00 */
[----:B---3--:R-:W-:-:S15]  /*37e00*/  HMMA.16816.F32.BF16 R32, R48, R46, R32 ;  /* 0x0000002e3020723c */ /* 0x008fde0000041820 */
[----:B------:R-:W-:-:S08]  /*37e10*/  NOP ;  /* 0x0000000000007918 */ /* 0x000fd00000000000 */
[----:B------:R-:W-:Y:S04]  /*37e20*/  STL.64 [R1+0x200], R32 ;  /* 0x0002002001007387 */ /* 0x000fe80000100a00 */
[----:B------:R0:W-:Y:S04]  /*37e30*/  STL.64 [R1+0x208], R34 ;  /* 0x0002082201007387 */ /* 0x0001e80000100a00 */
[----:B0-----:R-:W2:Y:S04]  /*37e40*/  LDL.LU.64 R34, [R1+0x2158] ;  /* 0x0021580001227983 */ /* 0x001ea80000300a00 */
[----:B------:R-:W2:Y:S04]  /*37e50*/  LDL.LU.64 R32, [R1+0x2150] ;  /* 0x0021500001207983 */ /* 0x000ea80000300a00 */
[----:B------:R-:W3:Y:S01]  /*37e60*/  LDL.LU.64 R46, [R1+0x2148] ;  /* 0x00214800012e7983 */ /* 0x000ee20000300a00 */
[----:B----4-:R-:W-:Y:S03]  /*37e70*/  HMMA.16816.F32.BF16 R28, R48, R30, R24 ;  /* 0x0000001e301c723c */ /* 0x010fe60000041818 */
[----:B------:R-:W4:Y:S04]  /*37e80*/  LDL.LU.64 R26, [R1+0x2140] ;  /* 0x00214000011a7983 */ /* 0x000f280000300a00 */
[----:B------:R-:W4:-:S15]  /*37e90*/  LDL.LU.64 R24, [R1+0x2138] ;  /* 0x0021380001187983 */ /* 0x000f1e0000300a00 */
[----:B------:R-:W-:-:S01]  /*37ea0*/  NOP ;  /* 0x0000000000007918 */ /* 0x000fc20000000000 */
[----:B------:R-:W-:Y:S04]  /*37eb0*/  STL.64 [R1+0xa20], R28 ;  /* 0x000a201c01007387 */ /* 0x000fe80000100a00 */
[----:B------:R0:W-:Y:S04]  /*37ec0*/  STL.64 [R1+0xa28], R30 ;  /* 0x000a281e01007387 */ /* 0x0001e80000100a00 */
[----:B0-----:R-:W4:Y:S04]  /*37ed0*/  LDL.LU.64 R30, [R1+0x2130] ;  /* 0x00213000011e7983 */ /* 0x001f280000300a00 */
[----:B------:R-:W4:Y:S01]  /*37ee0*/  LDL.LU.64 R28, [R1+0x2128] ;  /* 0x00212800011c7983 */ /* 0x000f220000300a00 */
        /* <DEDUP_REMOVED lines=8> */
[----:B------:R-:W4:Y:S04]  /*37f70*/  LDL.LU R56, [R1+0x9d0] ;  /* 0x0009d00001387983 */ /* 0x000f280000300800 */
[----:B------:R-:W4:Y:S04]  /*37f80*/  LDL.LU R57, [R1+0x9d4] ;  /* 0x0009d40001397983 */ /* 0x000f280000300800 */
[----:B0-----:R-:W4:Y:S04]  /*37f90*/  LDL.LU R58, [R1+0x9d8] ;  /* 0x0009d800013a7983 */ /* 0x001f280000300800 */
[----:B------:R-:W4:Y:S04]  /*37fa0*/  LDL.LU R59, [R1+0x9dc] ;  /* 0x0009dc00013b7983 */ /* 0x000f280000300800 */
[----:B------:R-:W4:Y:S04]  /*37fb0*/  LDL.LU.64 R38, [R1+0x2110] ;  /* 0x0021100001267983 */ /* 0x000f280000300a00 */
[----:B------:R-:W3:Y:S04]  /*37fc0*/  LDL.LU.64 R36, [R1+0x2108] ;  /* 0x0021080001247983 */ /* 0x000ee80000300a00 */
[----:B------:R-:W-:Y:S04]  /*37fd0*/  STL.64 [R1+0xa00], R44 ;  /* 0x000a002c01007387 */ /* 0x000fe80000100a00 */
[----:B------:R0:W-:Y:S04]  /*37fe0*/  STL.64 [R1+0xa08], R46 ;  /* 0x000a082e01007387 */ /* 0x0001e80000100a00 */
[----:B0-----:R-:W2:Y:S04]  /*37ff0*/  LDL.LU.64 R46, [R1+0x2100] ;  /* 0x00210000012e7983 */ /* 0x001ea80000300a00 */
[----:B------:R-:W4:Y:S01]  /*38000*/  LDL.LU.64 R44, [R1+0x20f8] ;  /* 0x0020f800012c7983 */ /* 0x000f220000300a00 */
        /* <DEDUP_REMOVED lines=12> */
[C---:B------:R-:W-:Y:S03]  /*380d0*/  HMMA.16816.F32.BF16 R20, R48.reuse, R34, R20 ;  /* 0x000000223014723c */ /* 0x040fe60000041814 */
[----:B--2---:R-:W-:Y:S04]  /*380e0*/  STL.64 [R1+0x2068], R42 ;  /* 0x0020682a01007387 */ /* 0x004fe80000100a00 */
[----:B---3--:R0:W-:Y:S01]  /*380f0*/  STL.64 [R1+0x2060], R40 ;  /* 0x0020602801007387 */ /* 0x0081e20000100a00 */
[C---:B----4-:R-:W-:Y:S06]  /*38100*/  HMMA.16816.F32.BF16 R44, R48.reuse, R42, R44 ;  /* 0x0000002a302c723c */ /* 0x050fec000004182c */
[----:B0-----:R-:W-:-:S15]  /*38110*/  HMMA.16816.F32.BF16 R40, R48, R38, R56 ;  /* 0x000000263028723c */ /* 0x001fde0000041838 */
[----:B------:R-:W-:-:S02]  /*38120*/  NOP ;  /* 0x0000000000007918 */ /* 0x000fc40000000000 */
[----:B------:R0:W-:Y:S04]  /*38130*/  STL.64 [R1+0x9e0], R44 ;  /* 0x0009e02c01007387 */ /* 0x0001e80000100a00 */
        /* <DEDUP_REMOVED lines=9> */
[----:B0-----:R-:W2:Y:S01]  /*381d0*/  LDL.LU R44, [R1+0x1f0] ;  /* 0x0001f000012c7983 */ /* 0x001ea20000300800 */
[----:B-1----:R-:W-:-:S15]  /*381e0*/  HMMA.16816.F32.BF16 R20, R48, R30, R52 ;  /* 0x0000001e3014723c */ /* 0x002fde0000041834 */
[----:B------:R-:W-:-:S08]  /*381f0*/  NOP ;  /* 0x0000000000007918 */ /* 0x000fd00000000000 */
[----:B------:R0:W-:Y:S04]  /*38200*/  STL.64 [R1+0x9b0], R20 ;  /* 0x0009b01401007387 */ /* 0x0001e80000100a00 */
[----:B------:R1:W-:Y:S04]  /*38210*/  STL.64 [R1+0x9b8], R22 ;  /* 0x0009b81601007387 */ /* 0x0003e80000100a00 */
        /* <DEDUP_REMOVED lines=25> */
[----:B------:R-:W3:Y:S04]  /*383b0*/  LDL.LU R58, [R1+0x138] ;  /* 0x00013800013a7983 */ /* 0x000ee80000300800 */
[----:B------:R-:W3:Y:S04]  /*383c0*/  LDL.LU R59, [R1+0x13c] ;  /* 0x00013c00013b7983 */ /* 0x000ee80000300800 */
[----:B---3--:R-:W-:Y:S04]  /*383d0*/  STL.64 [R1+0x20a0], R58 ;  /* 0x0020a03a01007387 */ /* 0x008fe80000100a00 */
[----:B--2---:R0:W-:Y:S04]  /*383e0*/  STL.64 [R1+0x2098], R56 ;  /* 0x0020983801007387 */ /* 0x0041e80000100a00 */
[----:B0-----:R-:W2:Y:S04]  /*383f0*/  LDL.LU R56, [R1+0x140] ;  /* 0x0001400001387983 */ /* 0x001ea80000300800 */
[----:B------:R-:W2:Y:S04]  /*38400*/  LDL.LU R57, [R1+0x144] ;  /* 0x0001440001397983 */ /* 0x000ea80000300800 */
[----:B------:R-:W3:Y:S04]  /*38410*/  LDL.LU R58, [R1+0x148] ;  /* 0x00014800013a7983 */ /* 0x000ee80000300800 */
[----:B------:R-:W3:Y:S01]  /*38420*/  LDL.LU R59, [R1+0x14c] ;  /* 0x00014c00013b7983 */ /* 0x000ee20000300800 */
[C---:B------:R-:W-:Y:S03]  /*38430*/  HMMA.16816.F32.BF16 R20, R48.reuse, R26, R20 ;  /* 0x0000001a3014723c */ /* 0x040fe60000041814 */
[----:B---3--:R0:W-:Y:S04]  /*38440*/  STL.64 [R1+0x20b0], R58 ;  /* 0x0020b03a01007387 */ /* 0x0081e80000100a00 */
[----:B--2---:R-:W-:Y:S04]  /*38450*/  STL.64 [R1+0x20a8], R56 ;  /* 0x0020a83801007387 */ /* 0x004fe80000100a00 */
[----:B0-----:R-:W2:Y:S04]  /*38460*/  LDL.LU.64 R58, [R1+0x58] ;  /* 0x00005800013a7983 */ /* 0x001ea80000300a00 */
[----:B------:R-:W-:Y:S04]  /*38470*/  STL.64 [R1+0x2048], R30 ;  /* 0x0020481e01007387 */ /* 0x000fe80000100a00 */
[----:B------:R0:W-:Y:S04]  /*38480*/  STL.64 [R1+0x2040], R28 ;  /* 0x0020401c01007387 */ /* 0x0001e80000100a00 */
[----:B0-----:R-:W3:Y:S04]  /*38490*/  LDL.LU R28, [R1+0x6e0] ;  /* 0x0006e000011c7983 */ /* 0x001ee80000300800 */
[----:B------:R-:W3:Y:S04]  /*384a0*/  LDL.LU R29, [R1+0x6e4] ;  /* 0x0006e400011d7983 */ /* 0x000ee80000300800 */
[----:B------:R-:W4:Y:S04]  /*384b0*/  LDL.LU R30, [R1+0x6e8] ;  /* 0x0006e800011e7983 */ /* 0x000f280000300800 */
[----:B------:R-:W4:Y:S04]  /*384c0*/  LDL.LU R31, [R1+0x6ec] ;  /* 0x0006ec00011f7983 */ /* 0x000f280000300800 */
[----:B----4-:R-:W-:Y:S04]  /*384d0*/  STL.64 [R1+0x20c0], R30 ;  /* 0x0020c01e01007387 */ /* 0x010fe80000100a00 */
[----:B---3--:R0:W-:Y:S04]  /*384e0*/  STL.64 [R1+0x20b8], R28 ;  /* 0x0020b81c01007387 */ /* 0x0081e80000100a00 */
[----:B0-----:R-:W3:Y:S04]  /*384f0*/  LDL.LU R28, [R1+0x150] ;  /* 0x00015000011c7983 */ /* 0x001ee80000300800 */
[----:B------:R-:W3:Y:S04]  /*38500*/  LDL.LU R29, [R1+0x154] ;  /* 0x00015400011d7983 */ /* 0x000ee80000300800 */
[----:B------:R-:W3:Y:S04]  /*38510*/  LDL.LU R30, [R1+0x158] ;  /* 0x00015800011e7983 */ /* 0x000ee80000300800 */
[----:B------:R-:W3:Y:S04]  /*38520*/  LDL.LU R31, [R1+0x15c] ;  /* 0x00015c00011f7983 */ /* 0x000ee80000300800 */
[----:B------:R-:W-:Y:S04]  /*38530*/  STL.64 [R1+0x9a0], R20 ;  /* 0x0009a01401007387 */ /* 0x000fe80000100a00 */
[----:B------:R0:W-:Y:S04]  /*38540*/  STL.64 [R1+0x9a8], R22 ;  /* 0x0009a81601007387 */ /* 0x0001e80000100a00 */
[----:B0-----:R-:W4:Y:S04]  /*38550*/  LDL.LU.64 R22, [R1+0x20e0] ;  /* 0x0020e00001167983 */ /* 0x001f280000300a00 */
[----:B------:R-:W3:Y:S04]  /*38560*/  LDL.LU.64 R20, [R1+0x20d8] ;  /* 0x0020d80001147983 */ /* 0x000ee80000300a00 */
[----:B------:R0:W-:Y:S04]  /*38570*/  STL.64 [R1+0x2038], R26 ;  /* 0x0020381a01007387 */ /* 0x0001e80000100a00 */
[----:B------:R-:W-:Y:S04]  /*38580*/  STL.64 [R1+0x2030], R24 ;  /* 0x0020301801007387 */ /* 0x000fe80000100a00 */
[----:B0-----:R-:W3:Y:S01]  /*38590*/  LDL.LU.64 R26, [R1+0x38] ;  /* 0x00003800011a7983 */ /* 0x001ee20000300a00 */
[C---:B------:R-:W-:Y:S06]  /*385a0*/  HMMA.16816.F32.BF16 R32, R48.reuse, R18, R32 ;  /* 0x000000123020723c */ /* 0x040fec0000041820 */
[----:B----4-:R-:W-:-:S15]  /*385b0*/  HMMA.16816.F32.BF16 R52, R48, R22, R52 ;  /* 0x000000163034723c */ /* 0x010fde0000041834 */
[----:B------:R-:W-:-:S08]  /*385c0*/  NOP ;  /* 0x0000000000007918 */ /* 0x000fd00000000000 */
[----:B------:R-:W-:Y:S04]  /*385d0*/  STL.64 [R1+0x990], R52 ;  /* 0x0009903401007387 */ /* 0x000fe80000100a00 */
[----:B------:R0:W-:Y:S04]  /*385e0*/  STL.64 [R1+0x998], R54 ;  /* 0x0009983601007387 */ /* 0x0001e80000100a00 */
[----:B0-----:R-:W3:Y:S04]  /*385f0*/  LDL.LU.64 R54, [R1+0x20d0] ;  /* 0x0020d00001367983 */ /* 0x001ee80000300a00 */
[----:B------:R-:W3:Y:S04]  /*38600*/  LDL.LU.64 R52, [R1+0x20c8] ;  /* 0x0020c80001347983 */ /* 0x000ee80000300a00 */
[----:B------:R-:W-:Y:S04]  /*38610*/  STL.64 [R1+0x980], R32 ;  /* 0x0009802001007387 */ /* 0x000fe80000100a00 */
[----:B------:R0:W-:Y:S01]  /*38620*/  STL.64 [R1+0x988], R34 ;  /* 0x0009882201007387 */ /* 0x0001e20000100a00 */
[C---:B------:R-:W-:Y:S06]  /*38630*/  HMMA.16816.F32.BF16 R40, R48.reuse, R6, R40 ;  /* 0x000000063028723c */ /* 0x040fec0000041828 */
[C---:B0-----:R-:W-:Y:S06]  /*38640*/  HMMA.16816.F32.BF16 R32, R48.reuse, R14, R36 ;  /* 0x0000000e3020723c */ /* 0x041fec0000041824 */
[----:B------:R-:W-:-:S15]  /*38650*/  HMMA.16816.F32.BF16 R36, R48, R10, R44 ;  /* 0x0000000a3024723c */ /* 0x000fde000004182c */
[----:B------:R-:W-:-:S02]  /*38660*/  NOP ;  /* 0x0000000000007918 */ /* 0x000fc40000000000 */
[----:B------:R0:W-:Y:S04]  /*38670*/  STL.64 [R1+0x970], R32 ;  /* 0x0009702001007387 */ /* 0x0001e80000100a00 */
[----:B------:R1:W-:Y:S04]  /*38680*/  STL.64 [R1+0x978], R34 ;  /* 0x0009782201007387 */ /* 0x0003e80000100a00 */
[----:B0-----:R-:W4:Y:S04]  /*38690*/  LDL.LU R32, [R1+0x6d0] ;  /* 0x0006d00001207983 */ /* 0x001f280000300800 */
[----:B------:R0:W-:Y:S04]  /*386a0*/  STL.64 [R1+0x960], R40 ;  /* 0x0009602801007387 */ /* 0x0001e80000100a00 */
[----:B------:R2:W-:Y:S04]  /*386b0*/  STL.64 [R1+0x968], R42 ;  /* 0x0009682a01007387 */ /* 0x0005e80000100a00 */
[----:B------:R2:W-:Y:S04]  /*386c0*/  STL.64 [R1+0x1f0], R36 ;  /* 0x0001f02401007387 */ /* 0x0005e80000100a00 */
[----:B------:R2:W-:Y:S04]  /*386d0*/  STL.64 [R1+0x1f8], R38 ;  /* 0x0001f82601007387 */ /* 0x0005e80000100a00 */
[----:B------:R-:W4:Y:S04]  /*386e0*/  LDL.LU R33, [R1+0x6d4] ;  /* 0x0006d40001217983 */ /* 0x000f280000300800 */
[----:B-1----:R-:W4:Y:S04]  /*386f0*/  LDL.LU R34, [R1+0x6d8] ;  /* 0x0006d80001227983 */ /* 0x002f280000300800 */
[----:B------:R-:W4:Y:S04]  /*38700*/  LDL.LU R35, [R1+0x6dc] ;  /* 0x0006dc0001237983 */ /* 0x000f280000300800 */
[----:B------:R-:W4:Y:S04]  /*38710*/  LDL.LU.64 R46, [R1+0x18] ;  /* 0x00001800012e7983 */ /* 0x000f280000300a00 */
[----:B0-----:R-:W4:Y:S04]  /*38720*/  LDL.LU R40, [R1+0x6c0] ;  /* 0x0006c00001287983 */ /* 0x001f280000300800 */
[----:B------:R-:W4:Y:S04]  /*38730*/  LDL.LU R41, [R1+0x6c4] ;  /* 0x0006c40001297983 */ /* 0x000f280000300800 */
[----:B--2---:R-:W2:Y:S04]  /*38740*/  LDL.LU R42, [R1+0x6c8] ;  /* 0x0006c800012a7983 */ /* 0x004ea80000300800 */
[----:B------:R-:W2:Y:S04]  /*38750*/  LDL.LU R43, [R1+0x6cc] ;  /* 0x0006cc00012b7983 */ /* 0x000ea80000300800 */
[----:B------:R-:W2:Y:S04]  /*38760*/  LDL.LU R36, [R1+0x6b0] ;  /* 0x0006b00001247983 */ /* 0x000ea80000300800 */
[----:B------:R-:W2:Y:S04]  /*38770*/  LDL.LU R37, [R1+0x6b4] ;  /* 0x0006b40001257983 */ /* 0x000ea80000300800 */
[----:B------:R-:W2:Y:S04]  /*38780*/  LDL.LU R38, [R1+0x6b8] ;  /* 0x0006b80001267983 */ /* 0x000ea80000300800 */
[----:B------:R-:W2:Y:S01]  /*38790*/  LDL.LU R39, [R1+0x6bc] ;  /* 0x0006bc0001277983 */ /* 0x000ea20000300800 */
[----:B------:R-:W-:-:S02]  /*387a0*/  IMAD.MOV.U32 R49, RZ, RZ, R58 ;  /* 0x000000ffff317224 */ /* 0x000fc400078e003a */
[----:B------:R-:W-:Y:S01]  /*387b0*/  IMAD.MOV.U32 R48, RZ, RZ, R59 ;  /* 0x000000ffff307224 */ /* 0x000fe200078e003b */
[----:B---3--:R-:W-:-:S15]  /*387c0*/  HMMA.16816.F32.BF16 R28, R52, R58, R28 ;  /* 0x0000003a341c723c */ /* 0x008fde000004181c */
[----:B------:R-:W-:-:S08]  /*387d0*/  NOP ;  /* 0x0000000000007918 */ /* 0x000fd00000000000 */
[----:B------:R-:W-:Y:S04]  /*387e0*/  STL.64 [R1+0x150], R28 ;  /* 0x0001501c01007387 */ /* 0x000fe80000100a00 */
[----:B------:R0:W-:Y:S04]  /*387f0*/  STL.64 [R1+0x158], R30 ;  /* 0x0001581e01007387 */ /* 0x0001e80000100a00 */
[----:B0-----:R-:W3:Y:S04]  /*38800*/  LDL.LU.64 R30, [R1+0x20c0] ;  /* 0x0020c000011e7983 */ /* 0x001ee80000300a00 */
[----:B------:R-:W3:Y:S04]  /*38810*/  LDL.LU.64 R28, [R1+0x20b8] ;  /* 0x0020b800011c7983 */ /* 0x000ee80000300a00 */
[----:B------:R-:W4:Y:S04]  /*38820*/  LDL.LU.64 R58, [R1+0x20b0] ;  /* 0x0020b000013a7983 */ /* 0x000f280000300a00 */
[----:B------:R-:W4:Y:S01]  /*38830*/  LDL.LU.64 R56, [R1+0x20a8] ;  /* 0x0020a80001387983 */ /* 0x000f220000300a00 */
[----:B------:R-:W-:-:S02]  /*38840*/  IMAD.MOV.U32 R50, RZ, RZ, R5 ;  /* 0x000000ffff327224 */ /* 0x000fc400078e0005 */
[----:B------:R-:W-:-:S07]  /*38850*/  IMAD.MOV.U32 R51, RZ, RZ, R4 ;  /* 0x000000ffff337224 */ /* 0x000fce00078e0004 */
[----:B----4-:R-:W-:-:S15]  /*38860*/  HMMA.16816.F32.BF16 R56, R52, R50, R56 ;  /* 0x000000323438723c */ /* 0x010fde0000041838 */
[----:B------:R-:W-:-:S08]  /*38870*/  NOP ;  /* 0x0000000000007918 */ /* 0x000fd00000000000 */
[----:B------:R-:W-:Y:S04]  /*38880*/  STL.64 [R1+0x140], R56 ;  /* 0x0001403801007387 */ /* 0x000fe80000100a00 */
[----:B------:R0:W-:Y:S04]  /*38890*/  STL.64 [R1+0x148], R58 ;  /* 0x0001483a01007387 */ /* 0x0001e80000100a00 */
[----:B0-----:R-:W4:Y:S04]  /*388a0*/  LDL.LU.64 R58, [R1+0x20a0] ;  /* 0x0020a000013a7983 */ /* 0x001f280000300a00 */
[----:B------:R-:W4:Y:S02]  /*388b0*/  LDL.LU.64 R56, [R1+0x2098] ;  /* 0x0020980001387983 */ /* 0x000f240000300a00 */
[----:B----4-:R-:W-:-:S15]  /*388c0*/  HMMA.16816.F32.BF16 R56, R52, R26, R56 ;  /* 0x0000001a3438723c */ /* 0x010fde0000041838 */
[----:B------:R-:W-:-:S08]  /*388d0*/  NOP ;  /* 0x0000000000007918 */ /* 0x000fd00000000000 */
[----:B------:R-:W-:Y:S04]  /*388e0*/  STL.64 [R1+0x130], R56 ;  /* 0x0001303801007387 */ /* 0x000fe80000100a00 */
[----:B------:R0:W-:Y:S04]  /*388f0*/  STL.64 [R1+0x138], R58 ;  /* 0x0001383a01007387 */ /* 0x0001e80000100a00 */
[----:B0-----:R-:W3:Y:S01]  /*38900*/  LDL.LU.64 R58, [R1+0x2090] ;  /* 0x00209000013a7983 */ /* 0x001ee20000300a00 */
[----:B------:R-:W-:Y:S02]  /*38910*/  IMAD.MOV.U32 R5, RZ, RZ, R26 ;  /* 0x000000ffff057224 */ /* 0x000fe400078e001a */
[----:B------:R-:W-:Y:S01]  /*38920*/  IMAD.MOV.U32 R4, RZ, RZ, R27 ;  /* 0x000000ffff047224 */ /* 0x000fe200078e001b */
[----:B------:R-:W-:Y:S06]  /*38930*/  HMMA.16816.F32.BF16 R32, R52, R46, R32 ;  /* 0x0000002e3420723c */ /* 0x000fec0000041820 */
[----:B------:R-:W-:-:S02]  /*38940*/  IMAD.MOV.U32 R13, RZ, RZ, R46 ;  /* 0x000000ffff0d7224 */ /* 0x000fc400078e002e */
[----:B------:R-:W-:Y:S01]  /*38950*/  IMAD.MOV.U32 R12, RZ, RZ, R47 ;  /* 0x000000ffff0c7224 */ /* 0x000fe200078e002f */
[----:B---3--:R-:W-:Y:S06]  /*38960*/  HMMA.16816.F32.BF16 R24, R52, R58, R28 ;  /* 0x0000003a3418723c */ /* 0x008fec000004181c */
[----:B------:R-:W-:Y:S02]  /*38970*/  IMAD.MOV.U32 R9, RZ, RZ, R58 ;  /* 0x000000ffff097224 */ /* 0x000fe400078e003a */
[----:B------:R-:W-:-:S15]  /*38980*/  IMAD.MOV.U32 R8, RZ, RZ, R59 ;  /* 0x000000ffff087224 */ /* 0x000fde00078e003b */
[----:B------:R0:W-:Y:S04]  /*38990*/  STL.64 [R1+0x6e0], R24 ;  /* 0x0006e01801007387 */ /* 0x0001e80000100a00 */
[----:B------:R1:W-:Y:S04]  /*389a0*/  STL.64 [R1+0x6e8], R26 ;  /* 0x0006e81a01007387 */ /* 0x0003e80000100a00 */
        /* <DEDUP_REMOVED lines=14> */
[----:B0-----:R-:W3:Y:S04]  /*38a90*/  LDL.LU.64 R34, [R1+0x2088] ;  /* 0x0020880001227983 */ /* 0x001ee80000300a00 */
[----:B------:R-:W4:Y:S04]  /*38aa0*/  LDL.LU.64 R32, [R1+0x2080] ;  /* 0x0020800001207983 */ /* 0x000f280000300a00 */
[----:B------:R-:W2:Y:S04]  /*38ab0*/  LDL.LU.64 R46, [R1+0x2078] ;  /* 0x00207800012e7983 */ /* 0x000ea80000300a00 */
[----:B------:R-:W3:Y:S01]  /*38ac0*/  LDL.LU.64 R44, [R1+0x2070] ;  /* 0x00207000012c7983 */ /* 0x000ee20000300a00 */
[----:B--2---:R-:W-:-:S15]  /*38ad0*/  HMMA.16816.F32.BF16 R40, R52, R46, R40 ;  /* 0x0000002e3428723c */ /* 0x004fde0000041828 */
[----:B------:R-:W-:-:S08]  /*38ae0*/  NOP ;  /* 0x0000000000007918 */ /* 0x000fd00000000000 */
[----:B------:R-:W-:Y:S04]  /*38af0*/  STL.64 [R1+0x6c0], R40 ;  /* 0x0006c02801007387 */ /* 0x000fe80000100a00 */
[----:B------:R0:W-:Y:S04]  /*38b00*/  STL.64 [R1+0x6c8], R42 ;  /* 0x0006c82a01007387 */ /* 0x0001e80000100a00 */
[----:B0-----:R-:W2:Y:S04]  /*38b10*/  LDL.LU.64 R42, [R1+0x2068] ;  /* 0x00206800012a7983 */ /* 0x001ea80000300a00 */
[----:B------:R-:W4:Y:S04]  /*38b20*/  LDL.LU.64 R40, [R1+0x2060] ;  /* 0x0020600001287983 */ /* 0x000f280000300a00 */
[----:B------:R-:W-:Y:S04]  /*38b30*/  STL.64 [R1+0x1fe0], R46 ;  /* 0x001fe02e01007387 */ /* 0x000fe80000100a00 */
[----:B---3--:R0:W-:Y:S04]  /*38b40*/  STL.64 [R1+0x1fd8], R44 ;  /* 0x001fd82c01007387 */ /* 0x0081e80000100a00 */
        /* <DEDUP_REMOVED lines=11> */
[----:B----4-:R3:W-:Y:S01]  /*38c00*/  STL.64 [R1+0x1fc8], R40 ;  /* 0x001fc82801007387 */ /* 0x0107e20000100a00 */
[C---:B------:R-:W-:Y:S06]  /*38c10*/  HMMA.16816.F32.BF16 R28, R52.reuse, R34, R28 ;  /* 0x00000022341c723c */ /* 0x040fec000004181c */
[----:B---3--:R-:W-:Y:S01]  /*38c20*/  HMMA.16816.F32.BF16 R40, R52, R38, R44 ;  /* 0x000000263428723c */ /* 0x008fe2000004182c */
[----:B------:R-:W3:-:S15]  /*38c30*/  LDL.LU R44, [R1+0x630] ;  /* 0x00063000012c7983 */ /* 0x000ede0000300800 */
[----:B------:R-:W-:-:S07]  /*38c40*/  NOP ;  /* 0x0000000000007918 */ /* 0x000fce0000000000 */
        /* <DEDUP_REMOVED lines=40> */
[----:B------:R0:W-:Y:S02]  /*38ed0*/  STL.64 [R1+0x1f90], R20 ;  /* 0x001f901401007387 */ /* 0x0001e40000100a00 */
[----:B0-----:R-:W-:Y:S02]  /*38ee0*/  HMMA.16816.F32.BF16 R20, R52, R18, R56 ;  /* 0x000000123414723c */ /* 0x001fe40000041838 */
[----:B------:R-:W-:Y:S04]  /*38ef0*/  STL.64 [R1+0x660], R24 ;  /* 0x0006601801007387 */ /* 0x000fe80000100a00 */
[----:B------:R-:W-:-:S15]  /*38f00*/  STL.64 [R1+0x668], R26 ;  /* 0x0006681a01007387 */ /* 0x000fde0000100a00 */
[----:B------:R-:W-:-:S02]  /*38f10*/  NOP ;  /* 0x0000000000007918 */ /* 0x000fc40000000000 */
[----:B------:R0:W-:Y:S04]  /*38f20*/  STL.64 [R1+0x650], R20 ;  /* 0x0006501401007387 */ /* 0x0001e80000100a00 */
[----:B------:R1:W-:Y:S04]  /*38f30*/  STL.64 [R1+0x658], R22 ;  /* 0x0006581601007387 */ /* 0x0003e80000100a00 */
[----:B0-----:R-:W2:Y:S04]  /*38f40*/  LDL.LU R20, [R1+0x80] ;  /* 0x0000800001147983 */ /* 0x001ea80000300800 */
[----:B------:R-:W2:Y:S04]  /*38f50*/  LDL.LU R21, [R1+0x84] ;  /* 0x0000840001157983 */ /* 0x000ea80000300800 */
[----:B-1----:R-:W2:Y:S04]  /*38f60*/  LDL.LU R22, [R1+0x88] ;  /* 0x0000880001167983 */ /* 0x002ea80000300800 */
[----:B------:R-:W2:Y:S04]  /*38f70*/  LDL.LU R23, [R1+0x8c] ;  /* 0x00008c0001177983 */ /* 0x000ea80000300800 */
[----:B------:R-:W3:Y:S04]  /*38f80*/  LDL.LU R56, [R1+0x120] ;  /* 0x0001200001387983 */ /* 0x000ee80000300800 */
[----:B------:R-:W3:Y:S04]  /*38f90*/  LDL.LU R57, [R1+0x124] ;  /* 0x0001240001397983 */ /* 0x000ee80000300800 */
[----:B------:R-:W3:Y:S04]  /*38fa0*/  LDL.LU R58, [R1+0x128] ;  /* 0x00012800013a7983 */ /* 0x000ee80000300800 */
[----:B------:R-:W3:Y:S01]  /*38fb0*/  LDL.LU R59, [R1+0x12c] ;  /* 0x00012c00013b7983 */ /* 0x000ee20000300800 */
[C---:B------:R-:W-:Y:S06]  /*38fc0*/  HMMA.16816.F32.BF16 R36, R52.reuse, R14, R40 ;  /* 0x0000000e3424723c */ /* 0x040fec0000041828 */
[----:B------:R-:W-:Y:S01]  /*38fd0*/  HMMA.16816.F32.BF16 R32, R52, R6, R44 ;  /* 0x000000063420723c */ /* 0x000fe2000004182c */
[----:B------:R-:W4:Y:S04]  /*38fe0*/  LDL.LU R28, [R1+0x70] ;  /* 0x00007000011c7983 */ /* 0x000f280000300800 */
[----:B------:R-:W4:Y:S04]  /*38ff0*/  LDL.LU R29, [R1+0x74] ;  /* 0x00007400011d7983 */ /* 0x000f280000300800 */
[----:B------:R-:W4:Y:S04]  /*39000*/  LDL.LU R30, [R1+0x78] ;  /* 0x00007800011e7983 */ /* 0x000f280000300800 */
[----:B------:R-:W4:Y:S04]  /*39010*/  LDL.LU R31, [R1+0x7c] ;  /* 0x00007c00011f7983 */ /* 0x000f280000300800 */
[----:B------:R-:W-:Y:S04]  /*39020*/  STL.64 [R1+0x1f88], R18 ;  /* 0x001f881201007387 */ /* 0x000fe80000100a00 */
[----:B------:R-:W-:Y:S01]  /*39030*/  STL.64 [R1+0x2008], R14 ;  /* 0x0020080e01007387 */ /* 0x000fe20000100a00 */
[----:B------:R-:W-:-:S02]  /*39040*/  IMAD.MOV.U32 R46, RZ, RZ, R13 ;  /* 0x000000ffff2e7224 */ /* 0x000fc400078e000d */
[----:B------:R-:W-:Y:S01]  /*39050*/  IMAD.MOV.U32 R47, RZ, RZ, R12 ;  /* 0x000000ffff2f7224 */ /* 0x000fe200078e000c */
[----:B------:R0:W-:Y:S04]  /*39060*/  STL.64 [R1+0x640], R36 ;  /* 0x0006402401007387 */ /* 0x0001e80000100a00 */
[----:B------:R1:W-:Y:S04]  /*39070*/  STL.64 [R1+0x648], R38 ;  /* 0x0006482601007387 */ /* 0x0003e80000100a00 */
[----:B------:R-:W-:Y:S04]  /*39080*/  STL.64 [R1+0x2010], R6 ;  /* 0x0020100601007387 */ /* 0x000fe80000100a00 */
[----:B------:R-:W-:Y:S04]  /*39090*/  STL.64 [R1+0x630], R32 ;  /* 0x0006302001007387 */ /* 0x000fe80000100a00 */
[----:B------:R-:W-:Y:S04]  /*390a0*/  STL.64 [R1+0x638], R34 ;  /* 0x0006382201007387 */ /* 0x000fe80000100a00 */
        /* <DEDUP_REMOVED lines=17> */
[----:B---3--:R-:W-:Y:S03]  /*391c0*/  HMMA.16816.F32.BF16 R52, R52, R10, R56 ;  /* 0x0000000a3434723c */ /* 0x008fe60000041838 */
[----:B------:R-:W2:Y:S04]  /*391d0*/  LDL.LU.64 R58, [R1+0x2028] ;  /* 0x00202800013a7983 */ /* 0x000ea80000300a00 */
[----:B------:R-:W2:Y:S01]  /*391e0*/  LDL.LU.64 R56, [R1+0x2020] ;  /* 0x0020200001387983 */ /* 0x000ea20000300a00 */
[----:B------:R-:W-:-:S02]  /*391f0*/  IMAD.MOV.U32 R26, RZ, RZ, R49 ;  /* 0x000000ffff1a7224 */ /* 0x000fc400078e0031 */
[----:B------:R-:W-:-:S13]  /*39200*/  IMAD.MOV.U32 R27, RZ, RZ, R48 ;  /* 0x000000ffff1b7224 */ /* 0x000fda00078e0030 */
[----:B------:R0:W-:Y:S04]  /*39210*/  STL.64 [R1+0x120], R52 ;  /* 0x0001203401007387 */ /* 0x0001e80000100a00 */
[----:B------:R1:W-:Y:S04]  /*39220*/  STL.64 [R1+0x128], R54 ;  /* 0x0001283601007387 */ /* 0x0003e80000100a00 */
[----:B0-----:R-:W3:Y:S01]  /*39230*/  LDL.LU R52, [R1+0x320] ;  /* 0x0003200001347983 */ /* 0x001ee20000300800 */
[----:B-1----:R-:W-:Y:S02]  /*39240*/  IMAD.MOV.U32 R55, RZ, RZ, R16 ;  /* 0x000000ffff377224 */ /* 0x002fe400078e0010 */
[----:B------:R-:W-:-:S02]  /*39250*/  IMAD.MOV.U32 R54, RZ, RZ, R17 ;  /* 0x000000ffff367224 */ /* 0x000fc400078e0011 */
[----:B------:R-:W-:Y:S02]  /*39260*/  IMAD.MOV.U32 R6, RZ, RZ, R5 ;  /* 0x000000ffff067224 */ /* 0x000fe400078e0005 */
[----:B------:R-:W-:Y:S01]  /*39270*/  IMAD.MOV.U32 R7, RZ, RZ, R4 ;  /* 0x000000ffff077224 */ /* 0x000fe200078e0004 */
[C---:B--2---:R-:W-:Y:S06]  /*39280*/  HMMA.16816.F32.BF16 R24, R56.reuse, R26, R20 ;  /* 0x0000001a3818723c */ /* 0x044fec0000041814 */
[----:B----4-:R-:W-:-:S15]  /*39290*/  HMMA.16816.F32.BF16 R20, R56, R50, R28 ;  /* 0x000000323814723c */ /* 0x010fde000004181c */
[----:B------:R-:W-:-:S02]  /*392a0*/  NOP ;  /* 0x0000000000007918 */ /* 0x000fc40000000000 */
[----:B------:R0:W-:Y:S04]  /*392b0*/  STL.64 [R1+0x80], R24 ;  /* 0x0000801801007387 */ /* 0x0001e80000100a00 */
[----:B------:R1:W-:Y:S04]  /*392c0*/  STL.64 [R1+0x88], R26 ;  /* 0x0000881a01007387 */ /* 0x0003e80000100a00 */
[----:B------:R2:W-:Y:S04]  /*392d0*/  STL.64 [R1+0x70], R20 ;  /* 0x0000701401007387 */ /* 0x0005e80000100a00 */
[----:B------:R4:W-:Y:S04]  /*392e0*/  STL.64 [R1+0x78], R22 ;  /* 0x0000781601007387 */ /* 0x0009e80000100a00 */
        /* <DEDUP_REMOVED lines=9> */
[----:B------:R-:W3:Y:S04]  /*39380*/  LDL.LU R28, [R1+0x360] ;  /* 0x00036000011c7983 */ /* 0x000ee80000300800 */
[----:B------:R-:W3:Y:S04]  /*39390*/  LDL.LU R29, [R1+0x364] ;  /* 0x00036400011d7983 */ /* 0x000ee80000300800 */
[----:B------:R-:W3:Y:S04]  /*393a0*/  LDL.LU R30, [R1+0x368] ;  /* 0x00036800011e7983 */ /* 0x000ee80000300800 */
[----:B------:R-:W3:Y:S04]  /*393b0*/  LDL.LU R31, [R1+0x36c] ;  /* 0x00036c00011f7983 */ /* 0x000ee80000300800 */
[----:B--2---:R-:W2:Y:S04]  /*393c0*/  LDL.LU R20, [R1+0x340] ;  /* 0x0003400001147983 */ /* 0x004ea80000300800 */
[----:B------:R-:W2:Y:S04]  /*393d0*/  LDL.LU R21, [R1+0x344] ;  /* 0x0003440001157983 */ /* 0x000ea80000300800 */
[----:B----4-:R-:W2:Y:S04]  /*393e0*/  LDL.LU R22, [R1+0x348] ;  /* 0x0003480001167983 */ /* 0x010ea80000300800 */
[----:B------:R-:W2:Y:S04]  /*393f0*/  LDL.LU R23, [R1+0x34c] ;  /* 0x00034c0001177983 */ /* 0x000ea80000300800 */
[----:B------:R-:W4:Y:S04]  /*39400*/  LDL.LU R48, [R1+0x310] ;  /* 0x0003100001307983 */ /* 0x000f280000300800 */
[----:B------:R-:W4:Y:S04]  /*39410*/  LDL.LU R49, [R1+0x314] ;  /* 0x0003140001317983 */ /* 0x000f280000300800 */
[----:B------:R-:W4:Y:S04]  /*39420*/  LDL.LU R50, [R1+0x318] ;  /* 0x0003180001327983 */ /* 0x000f280000300800 */
[----:B------:R-:W4:Y:S01]  /*39430*/  LDL.LU R51, [R1+0x31c] ;  /* 0x00031c0001337983 */ /* 0x000f220000300800 */
[----:B------:R-:W-:Y:S03]  /*39440*/  HMMA.16816.F32.BF16 R4, R56, R6, R44 ;  /* 0x000000063804723c */ /* 0x000fe6000004182c */
[----:B------:R-:W3:Y:S01]  /*39450*/  LDL.LU.64 R46, [R1+0x2018] ;  /* 0x00201800012e7983 */ /* 0x000ee20000300a00 */
[----:B------:R-:W-:-:S02]  /*39460*/  IMAD.MOV.U32 R34, RZ, RZ, R9 ;  /* 0x000000ffff227224 */ /* 0x000fc400078e0009 */
[----:B------:R-:W-:-:S07]  /*39470*/  IMAD.MOV.U32 R35, RZ, RZ, R8 ;  /* 0x000000ffff237224 */ /* 0x000fce00078e0008 */
[C---:B------:R-:W-:Y:S10]  /*39480*/  HMMA.16816.F32.BF16 R32, R56.reuse, R34, R12 ;  /* 0x000000223820723c */ /* 0x040ff4000004180c */
[----:B------:R-:W-:Y:S04]  /*39490*/  STL.64 [R1+0x60], R4 ;  /* 0x0000600401007387 */ /* 0x000fe80000100a00 */
[----:B------:R0:W-:Y:S04]  /*394a0*/  STL.64 [R1+0x68], R6 ;  /* 0x0000680601007387 */ /* 0x0001e80000100a00 */
[----:B0-----:R-:W4:Y:S04]  /*394b0*/  LDL.LU.64 R6, [R1+0x2010] ;  /* 0x0020100001067983 */ /* 0x001f280000300a00 */
[----:B------:R-:W4:Y:S04]  /*394c0*/  LDL.LU.64 R14, [R1+0x2008] ;  /* 0x00200800010e7983 */ /* 0x000f280000300a00 */
[----:B------:R-:W-:Y:S04]  /*394d0*/  STL.64 [R1+0x3b0], R32 ;  /* 0x0003b02001007387 */ /* 0x000fe80000100a00 */
[----:B------:R0:W-:Y:S04]  /*394e0*/  STL.64 [R1+0x3b8], R34 ;  /* 0x0003b82201007387 */ /* 0x0001e80000100a00 */
[----:B0-----:R-:W2:Y:S04]  /*394f0*/  LDL.LU.64 R34, [R1+0x2000] ;  /* 0x0020000001227983 */ /* 0x001ea80000300a00 */
[----:B------:R0:W5:Y:S01]  /*39500*/  LDL.LU.64 R32, [R1+0x1ff8] ;  /* 0x001ff80001207983 */ /* 0x0001620000300a00 */
[----:B---3--:R-:W-:Y:S03]  /*39510*/  HMMA.16816.F32.BF16 R44, R56, R46, R36 ;  /* 0x0000002e382c723c */ /* 0x008fe60000041824 */
[----:B------:R-:W3:Y:S04]  /*39520*/  LDL.LU.64 R38, [R1+0x1ff0] ;  /* 0x001ff00001267983 */ /* 0x000ee80000300a00 */
[----:B------:R0:W5:-:S15]  /*39530*/  LDL.LU.64 R36, [R1+0x1fe8] ;  /* 0x001fe80001247983 */ /* 0x00015e0000300a00 */
[----:B------:R-:W-:-:S01]  /*39540*/  NOP ;  /* 0x0000000000007918 */ /* 0x000fc20000000000 */
[----:B------:R-:W-:Y:S04]  /*39550*/  STL.64 [R1+0x3a0], R44 ;  /* 0x0003a02c01007387 */ /* 0x000fe80000100a00 */
[----:B------:R1:W-:Y:S04]  /*39560*/  STL.64 [R1+0x3a8], R46 ;  /* 0x0003a82e01007387 */ /* 0x0003e80000100a00 */
[----:B-1----:R-:W4:Y:S04]  /*39570*/  LDL.LU.64 R46, [R1+0x1fe0] ;  /* 0x001fe000012e7983 */ /* 0x002f280000300a00 */
[----:B------:R-:W2:Y:S01]  /*39580*/  LDL.LU.64 R44, [R1+0x1fd8] ;  /* 0x001fd800012c7983 */ /* 0x000ea20000300a00 */
[----:B----4-:R-:W-:-:S15]  /*39590*/  HMMA.16816.F32.BF16 R40, R56, R46, R40 ;  /* 0x0000002e3828723c */ /* 0x010fde0000041828 */
[----:B------:R-:W-:-:S08]  /*395a0*/  NOP ;  /* 0x0000000000007918 */ /* 0x000fd00000000000 */
[----:B------:R-:W-:Y:S04]  /*395b0*/  STL.64 [R1+0x390], R40 ;  /* 0x0003902801007387 */ /* 0x000fe80000100a00 */
[----:B------:R1:W-:Y:S04]  /*395c0*/  STL.64 [R1+0x398], R42 ;  /* 0x0003982a01007387 */ /* 0x0003e80000100a00 */
[----:B-1----:R-:W4:Y:S04]  /*395d0*/  LDL.LU.64 R42, [R1+0x1fd0] ;  /* 0x001fd000012a7983 */ /* 0x002f280000300a00 */
[----:B------:R-:W3:Y:S04]  /*395e0*/  LDL.LU.64 R40, [R1+0x1fc8] ;  /* 0x001fc80001287983 */ /* 0x000ee80000300a00 */
[----:B------:R-:W2:Y:S04]  /*395f0*/  LDL.LU R47, [R1+0x1380] ;  /* 0x00138000012f7983 */ /* 0x000ea80000300800 */
[----:B--2---:R-:W-:Y:S04]  /*39600*/  STL [R1+0x1f80], R47 ;  /* 0x001f802f01007387 */ /* 0x004fe80000100800 */
[----:B------:R1:W-:Y:S04]  /*39610*/  STL.64 [R1+0x1f78], R44 ;  /* 0x001f782c01007387 */ /* 0x0003e80000100a00 */
[----:B-1----:R-:W4:Y:S04]  /*39620*/  LDL.LU R44, [R1+0x380] ;  /* 0x00038000012c7983 */ /* 0x002f280000300800 */
[----:B------:R-:W4:Y:S04]  /*39630*/  LDL.LU R45, [R1+0x384] ;  /* 0x00038400012d7983 */ /* 0x000f280000300800 */
[----:B------:R-:W4:Y:S04]  /*39640*/  LDL.LU R46, [R1+0x388] ;  /* 0x00038800012e7983 */ /* 0x000f280000300800 */
[----:B------:R-:W4:Y:S04]  /*39650*/  LDL.LU R47, [R1+0x38c] ;  /* 0x00038c00012f7983 */ /* 0x000f280000300800 */
[----:B------:R-:W2:Y:S04]  /*39660*/  LDL.LU.64 R8, [R1+0x1098] ;  /* 0x0010980001087983 */ /* 0x000ea80000300a00 */
[----:B------:R-:W2:Y:S01]  /*39670*/  LDL.LU.64 R12, [R1+0x1088] ;  /* 0x00108800010c7983 */ /* 0x000ea20000300a00 */
[----:B----4-:R-:W-:-:S15]  /*39680*/  HMMA.16816.F32.BF16 R44, R56, R42, R44 ;  /* 0x0000002a382c723c */ /* 0x010fde000004182c */
[----:B------:R-:W-:-:S08]  /*39690*/  NOP ;  /* 0x0000000000007918 */ /* 0x000fd00000000000 */
[----:B------:R1:W-:Y:S04]  /*396a0*/  STL.64 [R1+0x380], R44 ;  /* 0x0003802c01007387 */ /* 0x0003e80000100a00 */
[----:B------:R4:W-:Y:S04]  /*396b0*/  STL.64 [R1+0x388], R46 ;  /* 0x0003882e01007387 */ /* 0x0009e80000100a00 */
[----:B------:R-:W2:Y:S04]  /*396c0*/  LDL.LU.64 R4, [R1+0x1068] ;  /* 0x0010680001047983 */ /* 0x000ea80000300a00 */
[----:B-1----:R-:W2:Y:S04]  /*396d0*/  LDL.LU R44, [R1+0x300] ;  /* 0x00030000012c7983 */ /* 0x002ea80000300800 */
[----:B------:R-:W2:Y:S01]  /*396e0*/  LDL.LU R45, [R1+0x304] ;  /* 0x00030400012d7983 */ /* 0x000ea20000300800 */
[----:B----4-:R-:W-:-:S02]  /*396f0*/  IMAD.MOV.U32 R46, RZ, RZ, R3 ;  /* 0x000000ffff2e7224 */ /* 0x010fc400078e0003 */
[----:B------:R-:W-:Y:S02]  /*39700*/  IMAD.MOV.U32 R47, RZ, RZ, R2 ;  /* 0x000000ffff2f7224 */ /* 0x000fe400078e0002 */
[----:B------:R-:W4:Y:S04]  /*39710*/  LDL.LU.64 R2, [R1+0x1070] ;  /* 0x0010700001027983 */ /* 0x000f280000300a00 */
[----:B---3--:R1:W-:Y:S04]  /*39720*/  STL.64 [R1+0x1f70], R40 ;  /* 0x001f702801007387 */ /* 0x0083e80000100a00 */
[----:B-1----:R-:W3:Y:S04]  /*39730*/  LDL.LU R40, [R1+0x370] ;  /* 0x0003700001287983 */ /* 0x002ee80000300800 */
[----:B------:R-:W3:Y:S04]  /*39740*/  LDL.LU R41, [R1+0x374] ;  /* 0x0003740001297983 */ /* 0x000ee80000300800 */
[----:B------:R-:W3:Y:S04]  /*39750*/  LDL.LU R42, [R1+0x378] ;  /* 0x00037800012a7983 */ /* 0x000ee80000300800 */
[----:B------:R-:W3:Y:S01]  /*39760*/  LDL.LU R43, [R1+0x37c] ;  /* 0x00037c00012b7983 */ /* 0x000ee20000300800 */
[C---:B------:R-:W-:Y:S06]  /*39770*/  HMMA.16816.F32.BF16 R28, R56.reuse, R34, R28 ;  /* 0x00000022381c723c */ /* 0x040fec000004181c */
[----:B---3--:R-:W-:Y:S01]  /*39780*/  HMMA.16816.F32.BF16 R40, R56, R38, R40 ;  /* 0x000000263828723c */ /* 0x008fe20000041828 */
[----:B------:R-:W3:-:S15]  /*39790*/  LDL.LU.64 R38, [R1+0x1080] ;  /* 0x0010800001267983 */ /* 0x000ede0000300a00 */
[----:B------:R-:W-:-:S07]  /*397a0*/  NOP ;  /* 0x0000000000007918 */ /* 0x000fce0000000000 */
[----:B------:R1:W-:Y:S04]  /*397b0*/  STL.64 [R1+0x370], R40 ;  /* 0x0003702801007387 */ /* 0x0003e80000100a00 */
[----:B------:R0:W-:Y:S04]  /*397c0*/  STL.64 [R1+0x378], R42 ;  /* 0x0003782a01007387 */ /* 0x0001e80000100a00 */
[----:B-1----:R-:W4:Y:S04]  /*397d0*/  LDL.LU R40, [R1+0x1050] ;  /* 0x0010500001287983 */ /* 0x002f280000300800 */
[----:B------:R-:W4:Y:S01]  /*397e0*/  LDL.LU R41, [R1+0x1054] ;  /* 0x0010540001297983 */ /* 0x000f220000300800 */
[----:B0-----:R-:W-:-:S03]  /*397f0*/  IMAD.MOV.U32 R42, RZ, RZ, R60 ;  /* 0x000000ffff2a7224 */ /* 0x001fc600078e003c */
[----:B------:R-:W3:Y:S04]  /*39800*/  LDL.LU R60, [R1+0x1fc0] ;  /* 0x001fc000013c7983 */ /* 0x000ee80000300800 */
[----:B------:R-:W-:Y:S04]  /*39810*/  STL.64 [R1+0x360], R28 ;  /* 0x0003601c01007387 */ /* 0x000fe80000100a00 */
[----:B------:R0:W-:Y:S04]  /*39820*/  STL.64 [R1+0x368], R30 ;  /* 0x0003681e01007387 */ /* 0x0001e80000100a00 */
[----:B0-----:R-:W2:Y:S04]  /*39830*/  LDL.LU.64 R30, [R1+0x1fb8] ;  /* 0x001fb800011e7983 */ /* 0x001ea80000300a00 */
[----:B------:R0:W5:Y:S04]  /*39840*/  LDL.LU.64 R28, [R1+0x1fb0] ;  /* 0x001fb000011c7983 */ /* 0x0001680000300a00 */
[----:B------:R-:W3:Y:S01]  /*39850*/  LDL.LU.64 R34, [R1+0x1078] ;  /* 0x0010780001227983 */ /* 0x000ee20000300a00 */
[----:B--2---:R-:W-:-:S15]  /*39860*/  HMMA.16816.F32.BF16 R24, R56, R30, R24 ;  /* 0x0000001e3818723c */ /* 0x004fde0000041818 */
[----:B------:R-:W-:-:S08]  /*39870*/  NOP ;  /* 0x0000000000007918 */ /* 0x000fd00000000000 */
[----:B------:R-:W-:Y:S04]  /*39880*/  STL.64 [R1+0x350], R24 ;  /* 0x0003501801007387 */ /* 0x000fe80000100a00 */
[----:B------:R1:W-:Y:S04]  /*39890*/  STL.64 [R1+0x358], R26 ;  /* 0x0003581a01007387 */ /* 0x0003e80000100a00 */
[----:B-1----:R-:W2:Y:S04]  /*398a0*/  LDL.LU.64 R26, [R1+0x1fa8] ;  /* 0x001fa800011a7983 */ /* 0x002ea80000300a00 */
[----:B------:R0:W5:Y:S04]  /*398b0*/  LDL.LU.64 R24, [R1+0x1fa0] ;  /* 0x001fa00001187983 */ /* 0x0001680000300a00 */
[----:B------:R-:W4:Y:S01]  /*398c0*/  LDL.LU.64 R30, [R1+0x1090] ;  /* 0x00109000011e7983 */ /* 0x000f220000300a00 */
[----:B--2---:R-:W-:-:S15]  /*398d0*/  HMMA.16816.F32.BF16 R20, R56, R26, R20 ;  /* 0x0000001a3814723c */ /* 0x004fde0000041814 */
[----:B------:R-:W-:-:S08]  /*398e0*/  NOP ;  /* 0x0000000000007918 */ /* 0x000fd00000000000 */
[----:B------:R-:W-:Y:S04]  /*398f0*/  STL.64 [R1+0x340], R20 ;  /* 0x0003401401007387 */ /* 0x000fe80000100a00 */
[----:B------:R1:W-:Y:S04]  /*39900*/  STL.64 [R1+0x348], R22 ;  /* 0x0003481601007387 */ /* 0x0003e80000100a00 */
[----:B-1----:R-:W2:Y:S04]  /*39910*/  LDL.LU.64 R22, [R1+0x1f98] ;  /* 0x001f980001167983 */ /* 0x002ea80000300a00 */
[----:B------:R0:W5:Y:S01]  /*39920*/  LDL.LU.64 R20, [R1+0x1f90] ;  /* 0x001f900001147983 */ /* 0x0001620000300a00 */
[----:B--2---:R-:W-:-:S15]  /*39930*/  HMMA.16816.F32.BF16 R16, R56, R22, R16 ;  /* 0x000000163810723c */ /* 0x004fde0000041810 */
[----:B------:R-:W-:-:S08]  /*39940*/  NOP ;  /* 0x0000000000007918 */ /* 0x000fd00000000000 */
[----:B------:R-:W-:Y:S04]  /*39950*/  STL.64 [R1+0x330], R16 ;  /* 0x0003301001007387 */ /* 0x000fe80000100a00 */
[----:B------:R1:W-:Y:S04]  /*39960*/  STL.64 [R1+0x338], R18 ;  /* 0x0003381201007387 */ /* 0x0003e80000100a00 */
[----:B-1----:R-:W2:Y:S02]  /*39970*/  LDL.LU.64 R18, [R1+0x1f88] ;  /* 0x001f880001127983 */ /* 0x002ea40000300a00 */
[C---:B--2---:R-:W-:Y:S06]  /*39980*/  HMMA.16816.F32.BF16 R52, R56.reuse, R18, R52 ;  /* 0x000000123834723c */ /* 0x044fec0000041834 */
[----:B------:R-:W-:Y:S01]  /*39990*/  HMMA.16816.F32.BF16 R16, R56, R14, R48 ;  /* 0x0000000e3810723c */ /* 0x000fe20000041830 */
[----:B------:R-:W2:-:S15]  /*399a0*/  LDL.LU R50, [R1+0x1394] ;  /* 0x0013940001327983 */ /* 0x000e9e0000300800 */
[----:B------:R-:W-:-:S01]  /*399b0*/  NOP ;  /* 0x0000000000007918 */ /* 0x000fc20000000000 */
[----:B------:R1:W-:Y:S04]  /*399c0*/  STL.64 [R1+0x320], R52 ;  /* 0x0003203401007387 */ /* 0x0003e80000100a00 */
[----:B------:R3:W-:Y:S04]  /*399d0*/  STL.64 [R1+0x328], R54 ;  /* 0x0003283601007387 */ /* 0x0007e80000100a00 */
[----:B-1----:R-:W2:Y:S04]  /*399e0*/  LDL.LU R52, [R1+0x1b58] ;  /* 0x001b580001347983 */ /* 0x002ea80000300800 */
[----:B------:R1:W-:Y:S04]  /*399f0*/  STL.64 [R1+0x310], R16 ;  /* 0x0003101001007387 */ /* 0x0003e80000100a00 */
[----:B------:R0:W-:Y:S04]  /*39a00*/  STL.64 [R1+0x318], R18 ;  /* 0x0003181201007387 */ /* 0x0001e80000100a00 */
[----:B------:R-:W2:Y:S04]  /*39a10*/  LDL.LU R53, [R1+0x1b50] ;  /* 0x001b500001357983 */ /* 0x000ea80000300800 */
[----:B---3--:R-:W3:Y:S04]  /*39a20*/  LDL.LU R54, [R1+0x1b48] ;  /* 0x001b480001367983 */ /* 0x008ee80000300800 */
[----:B------:R-:W3:Y:S04]  /*39a30*/  LDL.LU R55, [R1+0x1b40] ;  /* 0x001b400001377983 */ /* 0x000ee80000300800 */
[----:B------:R-:W3:Y:S04]  /*39a40*/  LDL.LU R48, [R1+0x1b38] ;  /* 0x001b380001307983 */ /* 0x000ee80000300800 */
[----:B------:R-:W3:Y:S04]  /*39a50*/  LDL.LU R49, [R1+0x1390] ;  /* 0x0013900001317983 */ /* 0x000ee80000300800 */
[----:B------:R-:W3:Y:S01]  /*39a60*/  LDL.LU R51, [R1+0x1b30] ;  /* 0x001b300001337983 */ /* 0x000ee20000300800 */
[----:B-1----:R-:W-:-:S02]  /*39a70*/  IADD3 R16, P2, R12, UR11, RZ ;  /* 0x0000000b0c107c10 */ /* 0x002fc4000ff5e0ff */
[----:B------:R-:W-:Y:S02]  /*39a80*/  IADD3 R17, P3, R4, UR11, RZ ;  /* 0x0000000b04117c10 */ /* 0x000fe4000ff7e0ff */
[----:B------:R-:W-:Y:S02]  /*39a90*/  IADD3.X R12, R13, UR4, RZ, P2, !PT ;  /* 0x000000040d0c7c10 */ /* 0x000fe400097fe4ff */
[----:B------:R-:W-:Y:S02]  /*39aa0*/  IADD3.X R13, R5, UR4, RZ, P3, !PT ;  /* 0x00000004050d7c10 */ /* 0x000fe40009ffe4ff */
[C---:B------:R-:W-:Y:S01]  /*39ab0*/  HMMA.16816.F32.BF16 R4, R56.reuse, R6, R44 ;  /* 0x000000063804723c */ /* 0x040fe2000004182c */
[----:B------:R-:W3:Y:S01]  /*39ac0*/  LDL.LU R47, [R1+0x1f80] ;  /* 0x001f8000012f7983 */ /* 0x000ee20000300800 */
[----:B------:R-:W-:Y:S01]  /*39ad0*/  IMAD.MOV.U32 R43, RZ, RZ, R0 ;  /* 0x000000ffff2b7224 */ /* 0x000fe200078e0000 */
[----:B------:R-:W-:Y:S02]  /*39ae0*/  IADD3 R14, P0, R8, UR11, RZ ;  /* 0x0000000b080e7c10 */ /* 0x000fe4000ff1e0ff */
[----:B----4-:R-:W-:Y:S01]  /*39af0*/  IADD3 R15, P1, R30, UR11, RZ ;  /* 0x0000000b1e0f7c10 */ /* 0x010fe2000ff3e0ff */
[----:B------:R1:W5:Y:S03]  /*39b00*/  LDL.LU.64 R44, [R1+0x1f78] ;  /* 0x001f7800012c7983 */ /* 0x0003660000300a00 */
[----:B------:R-:W-:Y:S01]  /*39b10*/  HMMA.16816.F32.BF16 R56, R56, R10, R40 ;  /* 0x0000000a3838723c */ /* 0x000fe20000041828 */
[----:B------:R-:W-:-:S02]  /*39b20*/  IADD3.X R8, R9, UR4, RZ, P0, !PT ;  /* 0x0000000409087c10 */ /* 0x000fc400087fe4ff */
[----:B0-----:R-:W-:Y:S02]  /*39b30*/  IADD3 R18, P0, R2, UR11, RZ ;  /* 0x0000000b02127c10 */ /* 0x001fe4000ff1e0ff */
[----:B------:R-:W-:Y:S02]  /*39b40*/  IADD3.X R9, R31, UR4, RZ, P1, !PT ;  /* 0x000000041f097c10 */ /* 0x000fe40008ffe4ff */
[----:B------:R-:W-:Y:S02]  /*39b50*/  IMAD.MOV.U32 R10, RZ, RZ, R14 ;  /* 0x000000ffff0a7224 */ /* 0x000fe400078e000e */
[----:B------:R-:W-:Y:S02]  /*39b60*/  IMAD.MOV.U32 R11, RZ, RZ, R8 ;  /* 0x000000ffff0b7224 */ /* 0x000fe400078e0008 */
[----:B------:R-:W-:Y:S01]  /*39b70*/  IMAD.MOV.U32 R8, RZ, RZ, R15 ;  /* 0x000000ffff087224 */ /* 0x000fe200078e000f */
[----:B------:R-:W-:Y:S02]  /*39b80*/  IADD3.X R2, R3, UR4, RZ, P0, !PT ;  /* 0x0000000403027c10 */ /* 0x000fe400087fe4ff */
[----:B------:R-:W-:Y:S04]  /*39b90*/  STL.64 [R1+0x300], R4 ;  /* 0x0003000401007387 */ /* 0x000fe80000100a00 */
[----:B------:R-:W-:Y:S04]  /*39ba0*/  STL.64 [R1+0x308], R6 ;  /* 0x0003080601007387 */ /* 0x000fe80000100a00 */
[----:B------:R1:W5:Y:S01]  /*39bb0*/  LDL.LU.64 R40, [R1+0x1f70] ;  /* 0x001f700001287983 */ /* 0x0003620000300a00 */
[----:B------:R-:W-:-:S02]  /*39bc0*/  IMAD.MOV.U32 R14, RZ, RZ, R16 ;  /* 0x000000ffff0e7224 */ /* 0x000fc400078e0010 */
[----:B------:R-:W-:Y:S01]  /*39bd0*/  IMAD.MOV.U32 R15, RZ, RZ, R12 ;  /* 0x000000ffff0f7224 */ /* 0x000fe200078e000c */
[----:B------:R-:W-:Y:S04]  /*39be0*/  STL.64 [R1], R56 ;  /* 0x0000003801007387 */ /* 0x000fe80000100a00 */
[----:B------:R-:W-:Y:S01]  /*39bf0*/  STL.64 [R1+0x8], R58 ;  /* 0x0000083a01007387 */ /* 0x000fe20000100a00 */
[----:B--2---:R-:W-:Y:S01]  /*39c00*/  IADD3 R50, P5, R50, UR11, RZ ;  /* 0x0000000b32327c10 */ /* 0x004fe2000ffbe0ff */
[----:B---3--:R-:W-:-:S05]  /*39c10*/  VIADD R47, R47, 0x1 ;  /* 0x000000012f2f7836 */ /* 0x008fca0000000000 */
[----:B------:R-:W-:Y:S04]  /*39c20*/  STL [R1+0x1380], R47 ;  /* 0x0013802f01007387 */ /* 0x000fe80000100800 */
[----:B------:R0:W-:Y:S04]  /*39c30*/  STL.64 [R1+0x1098], R10 ;  /* 0x0010980a01007387 */ /* 0x0001e80000100a00 */
[----:B------:R2:W-:Y:S04]  /*39c40*/  STL.64 [R1+0x1090], R8 ;  /* 0x0010900801007387 */ /* 0x0005e80000100a00 */
[----:B------:R-:W-:Y:S01]  /*39c50*/  STL.64 [R1+0x1088], R14 ;  /* 0x0010880e01007387 */ /* 0x000fe20000100a00 */
[----:B0-----:R-:W-:-:S02]  /*39c60*/  IMAD.MOV.U32 R10, RZ, RZ, R17 ;  /* 0x000000ffff0a7224 */ /* 0x001fc400078e0011 */
[----:B------:R-:W-:Y:S02]  /*39c70*/  IMAD.MOV.U32 R11, RZ, RZ, R13 ;  /* 0x000000ffff0b7224 */ /* 0x000fe400078e000d */
[----:B--2---:R-:W-:Y:S02]  /*39c80*/  IMAD.MOV.U32 R8, RZ, RZ, R18 ;  /* 0x000000ffff087224 */ /* 0x004fe400078e0012 */
[----:B------:R-:W-:Y:S01]  /*39c90*/  IMAD.MOV.U32 R9, RZ, RZ, R2 ;  /* 0x000000ffff097224 */ /* 0x000fe200078e0002 */
[----:B------:R-:W-:Y:S04]  /*39ca0*/  STL.64 [R1+0x1068], R10 ;  /* 0x0010680a01007387 */ /* 0x000fe80000100a00 */
[----:B------:R0:W-:Y:S04]  /*39cb0*/  STL [R1+0x1394], R50 ;  /* 0x0013943201007387 */ /* 0x0001e80000100800 */
[----:B------:R2:W-:Y:S04]  /*39cc0*/  STL.64 [R1+0x1070], R8 ;  /* 0x0010700801007387 */ /* 0x0005e80000100a00 */
[----:B0-----:R-:W3:Y:S01]  /*39cd0*/  LDL.LU R50, [R1+0x1b54] ;  /* 0x001b540001327983 */ /* 0x001ee20000300800 */
[----:B------:R-:W-:-:S02]  /*39ce0*/  IADD3 R6, P2, R38, UR11, RZ ;  /* 0x0000000b26067c10 */ /* 0x000fc4000ff5e0ff */
[----:B------:R-:W-:Y:S02]  /*39cf0*/  IADD3 R5, P1, R34, UR11, RZ ;  /* 0x0000000b22057c10 */ /* 0x000fe4000ff3e0ff */
[----:B------:R-:W-:Y:S02]  /*39d00*/  IADD3 R52, P4, R52, UR11, RZ ;  /* 0x0000000b34347c10 */ /* 0x000fe4000ff9e0ff */
[----:B------:R-:W-:Y:S02]  /*39d10*/  IADD3 R53, P3, R53, UR11, RZ ;  /* 0x0000000b35357c10 */ /* 0x000fe4000ff7e0ff */
[----:B------:R-:W-:Y:S02]  /*39d20*/  IADD3.X R4, R39, UR4, RZ, P2, !PT ;  /* 0x0000000427047c10 */ /* 0x000fe400097fe4ff */
[----:B------:R-:W-:Y:S02]  /*39d30*/  IADD3.X R3, R35, UR4, RZ, P1, !PT ;  /* 0x0000000423037c10 */ /* 0x000fe40008ffe4ff */
[----:B------:R-:W-:-:S02]  /*39d40*/  IADD3 R54, P2, R54, UR11, RZ ;  /* 0x0000000b36367c10 */ /* 0x000fc4000ff5e0ff */
[----:B------:R-:W-:Y:S01]  /*39d50*/  IADD3 R55, P1, R55, UR11, RZ ;  /* 0x0000000b37377c10 */ /* 0x000fe2000ff3e0ff */
[----:B------:R-:W-:Y:S01]  /*39d60*/  STL [R1+0x1b58], R52 ;  /* 0x001b583401007387 */ /* 0x000fe20000100800 */
[----:B------:R-:W-:-:S03]  /*39d70*/  IADD3 R48, P6, R48, UR11, RZ ;  /* 0x0000000b30307c10 */ /* 0x000fc6000ffde0ff */
[----:B------:R-:W-:Y:S01]  /*39d80*/  STL [R1+0x1b50], R53 ;  /* 0x001b503501007387 */ /* 0x000fe20000100800 */
[----:B------:R-:W-:-:S03]  /*39d90*/  IADD3.X R49, R49, UR4, RZ, P5, !PT ;  /* 0x0000000431317c10 */ /* 0x000fc6000affe4ff */
[----:B------:R-:W-:Y:S04]  /*39da0*/  STL [R1+0x1b48], R54 ;  /* 0x001b483601007387 */ /* 0x000fe80000100800 */
[----:B------:R-:W-:Y:S01]  /*39db0*/  STL [R1+0x1b40], R55 ;  /* 0x001b403701007387 */ /* 0x000fe20000100800 */
[----:B------:R-:W-:-:S03]  /*39dc0*/  IADD3 R51, P5, R51, UR11, RZ ;  /* 0x0000000b33337c10 */ /* 0x000fc6000ffbe0ff */
[----:B--2---:R-:W2:Y:S04]  /*39dd0*/  LDL.LU R8, [R1+0x1b28] ;  /* 0x001b280001087983 */ /* 0x004ea80000300800 */
[----:B------:R-:W-:Y:S04]  /*39de0*/  STL [R1+0x1b38], R48 ;  /* 0x001b383001007387 */ /* 0x000fe80000100800 */
[----:B------:R-:W4:Y:S04]  /*39df0*/  LDL.LU R57, [R1+0x1b4c] ;  /* 0x001b4c0001397983 */ /* 0x000f280000300800 */
[----:B------:R-:W-:Y:S04]  /*39e00*/  STL [R1+0x1390], R49 ;  /* 0x0013903101007387 */ /* 0x000fe80000100800 */
        /* <DEDUP_REMOVED lines=19> */
[----:B------:R-:W-:-:S03]  /*39f40*/  ISETP.NE.U32.AND P0, PT, R47, UR8, PT ;  /* 0x000000082f007c0c */ /* 0x000fc6000bf05070 */
[----:B------:R-:W4:Y:S04]  /*39f50*/  LDL.LU R46, [R1+0x1ad8] ;  /* 0x001ad800012e7983 */ /* 0x000f280000300800 */
[----:B------:R-:W4:Y:S04]  /*39f60*/  LDL.LU R47, [R1+0x1afc] ;  /* 0x001afc00012f7983 */ /* 0x000f280000300800 */
[----:B0-----:R-:W4:Y:S04]  /*39f70*/  LDL.LU R51, [R1+0x1ad0] ;  /* 0x001ad00001337983 */ /* 0x001f280000300800 */
[----:B------:R-:W4:Y:S04]  /*39f80*/  LDL.LU R52, [R1+0x1af4] ;  /* 0x001af40001347983 */ /* 0x000f280000300800 */
[----:B------:R-:W4:Y:S04]  /*39f90*/  LDL.LU R53, [R1+0x1ac8] ;  /* 0x001ac80001357983 */ /* 0x000f280000300800 */
[----:B------:R-:W4:Y:S01]  /*39fa0*/  LDL.LU R54, [R1+0x1aec] ;  /* 0x001aec0001367983 */ /* 0x000f220000300800 */
[----:B---3--:R-:W-:-:S05]  /*39fb0*/  IADD3.X R50, R50, UR4, RZ, P4, !PT ;  /* 0x0000000432327c10 */ /* 0x008fca000a7fe4ff */
[----:B------:R0:W-:Y:S04]  /*39fc0*/  STL [R1+0x1b54], R50 ;  /* 0x001b543201007387 */ /* 0x0001e80000100800 */
[----:B------:R-:W3:Y:S04]  /*39fd0*/  LDL.LU R55, [R1+0x1ac0] ;  /* 0x001ac00001377983 */ /* 0x000ee80000300800 */
[----:B------:R-:W3:Y:S04]  /*39fe0*/  LDL.LU R48, [R1+0x1ae4] ;  /* 0x001ae40001307983 */ /* 0x000ee80000300800 */
[----:B------:R-:W3:Y:S04]  /*39ff0*/  LDL.LU R49, [R1+0x1ab8] ;  /* 0x001ab80001317983 */ /* 0x000ee80000300800 */
[----:B0-----:R-:W3:Y:S01]  /*3a000*/  LDL.LU R50, [R1+0x1adc] ;  /* 0x001adc0001327983 */ /* 0x001ee20000300800 */
[----:B--2---:R-:W-:-:S02]  /*3a010*/  IADD3 R8, P4, R8, UR11, RZ ;  /* 0x0000000b08087c10 */ /* 0x004fc4000ff9e0ff */
[----:B----4-:R-:W-:Y:S02]  /*3a020*/  IADD3.X R57, R57, UR4, RZ, P3, !PT ;  /* 0x0000000439397c10 */ /* 0x010fe40009ffe4ff */
[----:B------:R-:W-:Y:S02]  /*3a030*/  IADD3 R58, P3, R58, UR11, RZ ;  /* 0x0000000b3a3a7c10 */ /* 0x000fe4000ff7e0ff */
[----:B------:R-:W-:Y:S02]  /*3a040*/  IADD3.X R59, R59, UR4, RZ, P2, !PT ;  /* 0x000000043b3b7c10 */ /* 0x000fe400097fe4ff */
[----:B------:R-:W-:Y:S01]  /*3a050*/  IADD3 R10, P2, R10, UR11, RZ ;  /* 0x0000000b0a0a7c10 */ /* 0x000fe2000ff5e0ff */
[----:B------:R-:W-:Y:S01]  /*3a060*/  STL [R1+0x1b28], R8 ;  /* 0x001b280801007387 */ /* 0x000fe20000100800 */
[----:B------:R-:W-:-:S03]  /*3a070*/  IADD3.X R11, R11, UR4, RZ, P1, !PT ;  /* 0x000000040b0b7c10 */ /* 0x000fc60008ffe4ff */
[----:B------:R-:W-:Y:S01]  /*3a080*/  STL [R1+0x1b4c], R57 ;  /* 0x001b4c3901007387 */ /* 0x000fe20000100800 */
[----:B------:R-:W-:-:S03]  /*3a090*/  IADD3 R7, P1, R7, UR11, RZ ;  /* 0x0000000b07077c10 */ /* 0x000fc6000ff3e0ff */
        /* <DEDUP_REMOVED lines=25> */
[----:B------:R-:W-:Y:S02]  /*3a230*/  IADD3.X R43, R43, UR4, RZ, P6, !PT ;  /* 0x000000042b2b7c10 */ /* 0x000fe4000b7fe4ff */
[----:B------:R-:W-:Y:S01]  /*3a240*/  IADD3.X R47, R47, UR4, RZ, P5, !PT ;  /* 0x000000042f2f7c10 */ /* 0x000fe2000affe4ff */
[----:B------:R-:W-:Y:S01]  /*3a250*/  STL [R1+0x1b14], R35 ;  /* 0x001b142301007387 */ /* 0x000fe20000100800 */
[----:B------:R-:W-:-:S03]  /*3a260*/  IADD3 R51, P5, R51, UR11, RZ ;  /* 0x0000000b33337c10 */ /* 0x000fc6000ffbe0ff */
[----:B------:R-:W-:Y:S01]  /*3a270*/  STL [R1+0x1ae8], R38 ;  /* 0x001ae82601007387 */ /* 0x000fe20000100800 */
[----:B------:R-:W-:-:S03]  /*3a280*/  IADD3 R46, P6, R46, UR11, RZ ;  /* 0x0000000b2e2e7c10 */ /* 0x000fc6000ffde0ff */
[----:B------:R-:W-:Y:S04]  /*3a290*/  STL [R1+0x1b0c], R39 ;  /* 0x001b0c2701007387 */ /* 0x000fe80000100800 */
[----:B------:R-:W-:Y:S04]  /*3a2a0*/  STL [R1+0x1ae0], R42 ;  /* 0x001ae02a01007387 */ /* 0x000fe80000100800 */
[----:B------:R-:W-:Y:S01]  /*3a2b0*/  STL [R1+0x1b04], R43 ;  /* 0x001b042b01007387 */ /* 0x000fe20000100800 */
[----:B------:R-:W-:-:S03]  /*3a2c0*/  IADD3.X R52, R52, UR4, RZ, P4, !PT ;  /* 0x0000000434347c10 */ /* 0x000fc6000a7fe4ff */
[----:B------:R0:W-:Y:S01]  /*3a2d0*/  STL [R1+0x1ad0], R51 ;  /* 0x001ad03301007387 */ /* 0x0001e20000100800 */
[----:B------:R-:W-:-:S03]  /*3a2e0*/  IADD3 R53, P4, R53, UR11, RZ ;  /* 0x0000000b35357c10 */ /* 0x000fc6000ff9e0ff */
[----:B------:R2:W-:Y:S01]  /*3a2f0*/  STL [R1+0x1ad8], R46 ;  /* 0x001ad82e01007387 */ /* 0x0005e20000100800 */
[----:B------:R-:W-:-:S03]  /*3a300*/  IADD3.X R54, R54, UR4, RZ, P3, !PT ;  /* 0x0000000436367c10 */ /* 0x000fc60009ffe4ff */
[----:B0-----:R-:W4:Y:S04]  /*3a310*/  LDL.LU R51, [R1+0x1ab0] ;  /* 0x001ab00001337983 */ /* 0x001f280000300800 */
[----:B------:R0:W-:Y:S04]  /*3a320*/  STL [R1+0x1afc], R47 ;  /* 0x001afc2f01007387 */ /* 0x0001e80000100800 */
[----:B------:R-:W-:Y:S04]  /*3a330*/  STL [R1+0x1af4], R52 ;  /* 0x001af43401007387 */ /* 0x000fe80000100800 */
[----:B------:R-:W-:Y:S04]  /*3a340*/  STL [R1+0x1ac8], R53 ;  /* 0x001ac83501007387 */ /* 0x000fe80000100800 */
[----:B------:R-:W-:Y:S01]  /*3a350*/  STL [R1+0x1aec], R54 ;  /* 0x001aec3601007387 */ /* 0x000fe20000100800 */
[----:B---3--:R-:W-:-:S02]  /*3a360*/  IADD3 R55, P3, R55, UR11, RZ ;  /* 0x0000000b37377c10 */ /* 0x008fc4000ff7e0ff */
[----:B------:R-:W-:Y:S02]  /*3a370*/  IADD3.X R48, R48, UR4, RZ, P2, !PT ;  /* 0x0000000430307c10 */ /* 0x000fe400097fe4ff */
[----:B------:R-:W-:Y:S01]  /*3a380*/  IADD3 R49, P2, R49, UR11, RZ ;  /* 0x0000000b31317c10 */ /* 0x000fe2000ff5e0ff */
[----:B------:R-:W-:Y:S04]  /*3a390*/  STL [R1+0x1ac0], R55 ;  /* 0x001ac03701007387 */ /* 0x000fe80000100800 */
[----:B------:R-:W3:Y:S04]  /*3a3a0*/  LDL.LU R8, [R1+0x1ad4] ;  /* 0x001ad40001087983 */ /* 0x000ee80000300800 */
[----:B------:R-:W-:Y:S04]  /*3a3b0*/  STL [R1+0x1ae4], R48 ;  /* 0x001ae43001007387 */ /* 0x000fe80000100800 */
[----:B------:R-:W3:Y:S01]  /*3a3c0*/  LDL.LU R57, [R1+0x1aa8] ;  /* 0x001aa80001397983 */ /* 0x000ee20000300800 */
[----:B------:R-:W-:-:S03]  /*3a3d0*/  IADD3.X R50, R50, UR4, RZ, P1, !PT ;  /* 0x0000000432327c10 */ /* 0x000fc60008ffe4ff */
[----:B------:R-:W-:Y:S04]  /*3a3e0*/  STL [R1+0x1ab8], R49 ;  /* 0x001ab83101007387 */ /* 0x000fe80000100800 */
[----:B------:R-:W3:Y:S04]  /*3a3f0*/  LDL.LU R58, [R1+0x1acc] ;  /* 0x001acc00013a7983 */ /* 0x000ee80000300800 */
        /* <DEDUP_REMOVED lines=18> */
[----:B--2---:R-:W2:Y:S04]  /*3a520*/  LDL.LU R46, [R1+0x1a84] ;  /* 0x001a8400012e7983 */ /* 0x004ea80000300800 */
[----:B0-----:R-:W2:Y:S04]  /*3a530*/  LDL.LU R47, [R1+0x1a58] ;  /* 0x001a5800012f7983 */ /* 0x001ea80000300800 */
[----:B-1----:R-:W2:Y:S04]  /*3a540*/  LDL.LU R50, [R1+0x1a7c] ;  /* 0x001a7c0001327983 */ /* 0x002ea80000300800 */
[----:B------:R-:W2:Y:S04]  /*3a550*/  LDL.LU R52, [R1+0x1a50] ;  /* 0x001a500001347983 */ /* 0x000ea80000300800 */
[----:B------:R-:W2:Y:S04]  /*3a560*/  LDL.LU R53, [R1+0x1a74] ;  /* 0x001a740001357983 */ /* 0x000ea80000300800 */
[----:B------:R-:W2:Y:S01]  /*3a570*/  LDL.LU R54, [R1+0x1a48] ;  /* 0x001a480001367983 */ /* 0x000ea20000300800 */
[----:B----4-:R-:W-:-:S05]  /*3a580*/  IADD3 R51, P1, R51, UR11, RZ ;  /* 0x0000000b33337c10 */ /* 0x010fca000ff3e0ff */
[----:B------:R0:W-:Y:S04]  /*3a590*/  STL [R1+0x1ab0], R51 ;  /* 0x001ab03301007387 */ /* 0x0001e80000100800 */
[----:B------:R-:W4:Y:S04]  /*3a5a0*/  LDL.LU R55, [R1+0x1a6c] ;  /* 0x001a6c0001377983 */ /* 0x000f280000300800 */
[----:B------:R-:W4:Y:S04]  /*3a5b0*/  LDL.LU R48, [R1+0x1a40] ;  /* 0x001a400001307983 */ /* 0x000f280000300800 */
[----:B------:R-:W4:Y:S04]  /*3a5c0*/  LDL.LU R49, [R1+0x1a64] ;  /* 0x001a640001317983 */ /* 0x000f280000300800 */
[----:B0-----:R-:W4:Y:S01]  /*3a5d0*/  LDL.LU R51, [R1+0x1a38] ;  /* 0x001a380001337983 */ /* 0x001f220000300800 */
[----:B---3--:R-:W-:-:S02]  /*3a5e0*/  IADD3.X R8, R8, UR4, RZ, P6, !PT ;  /* 0x0000000408087c10 */ /* 0x008fc4000b7fe4ff */
[----:B------:R-:W-:Y:S02]  /*3a5f0*/  IADD3 R57, P6, R57, UR11, RZ ;  /* 0x0000000b39397c10 */ /* 0x000fe4000ffde0ff */
[----:B------:R-:W-:Y:S01]  /*3a600*/  IADD3.X R58, R58, UR4, RZ, P5, !PT ;  /* 0x000000043a3a7c10 */ /* 0x000fe2000affe4ff */
[----:B------:R-:W-:Y:S01]  /*3a610*/  STL [R1+0x1ad4], R8 ;  /* 0x001ad40801007387 */ /* 0x000fe20000100800 */
        /* <DEDUP_REMOVED lines=32> */
[----:B--2---:R-:W-:-:S03]  /*3a820*/  IADD3.X R50, R50, UR4, RZ, P1, !PT ;  /* 0x0000000432327c10 */ /* 0x004fc60008ffe4ff */
[----:B------:R-:W-:Y:S01]  /*3a830*/  STL [R1+0x1a94], R38 ;  /* 0x001a942601007387 */ /* 0x000fe20000100800 */
[----:B------:R-:W-:-:S03]  /*3a840*/  IADD3.X R46, R46, UR4, RZ, P2, !PT ;  /* 0x000000042e2e7c10 */ /* 0x000fc600097fe4ff */
[----:B------:R-:W-:Y:S04]  /*3a850*/  STL [R1+0x1a68], R39 ;  /* 0x001a682701007387 */ /* 0x000fe80000100800 */
[----:B------:R-:W-:Y:S04]  /*3a860*/  STL [R1+0x1a8c], R42 ;  /* 0x001a8c2a01007387 */ /* 0x000fe80000100800 */
[----:B------:R-:W-:Y:S04]  /*3a870*/  STL [R1+0x1a60], R43 ;  /* 0x001a602b01007387 */ /* 0x000fe80000100800 */
[----:B------:R0:W-:Y:S04]  /*3a880*/  STL [R1+0x1a7c], R50 ;  /* 0x001a7c3201007387 */ /* 0x0001e80000100800 */
[----:B------:R1:W-:Y:S04]  /*3a890*/  STL [R1+0x1a84], R46 ;  /* 0x001a842e01007387 */ /* 0x0003e80000100800 */
[----:B0-----:R-:W2:Y:S01]  /*3a8a0*/  LDL.LU R50, [R1+0x1a5c] ;  /* 0x001a5c0001327983 */ /* 0x001ea20000300800 */
[----:B------:R-:W-:-:S02]  /*3a8b0*/  IADD3 R47, P2, R47, UR11, RZ ;  /* 0x0000000b2f2f7c10 */ /* 0x000fc4000ff5e0ff */
[----:B------:R-:W-:Y:S02]  /*3a8c0*/  IADD3 R52, P1, R52, UR11, RZ ;  /* 0x0000000b34347c10 */ /* 0x000fe4000ff3e0ff */
[----:B------:R-:W-:Y:S02]  /*3a8d0*/  IADD3.X R53, R53, UR4, RZ, P6, !PT ;  /* 0x0000000435357c10 */ /* 0x000fe4000b7fe4ff */
[----:B------:R-:W-:Y:S01]  /*3a8e0*/  IADD3 R54, P6, R54, UR11, RZ ;  /* 0x0000000b36367c10 */ /* 0x000fe2000ffde0ff */
[----:B------:R0:W-:Y:S04]  /*3a8f0*/  STL [R1+0x1a58], R47 ;  /* 0x001a582f01007387 */ /* 0x0001e80000100800 */
[----:B------:R-:W-:Y:S01]  /*3a900*/  STL [R1+0x1a50], R52 ;  /* 0x001a503401007387 */ /* 0x000fe20000100800 */
[----:B----4-:R-:W-:-:S02]  /*3a910*/  IADD3.X R55, R55, UR4, RZ, P5, !PT ;  /* 0x0000000437377c10 */ /* 0x010fc4000affe4ff */
[----:B------:R-:W-:Y:S01]  /*3a920*/  IADD3 R48, P5, R48, UR11, RZ ;  /* 0x0000000b30307c10 */ /* 0x000fe2000ffbe0ff */
[----:B------:R-:W-:Y:S01]  /*3a930*/  STL [R1+0x1a74], R53 ;  /* 0x001a743501007387 */ /* 0x000fe20000100800 */
[----:B------:R-:W-:-:S03]  /*3a940*/  IADD3.X R49, R49, UR4, RZ, P4, !PT ;  /* 0x0000000431317c10 */ /* 0x000fc6000a7fe4ff */
[----:B------:R-:W-:Y:S04]  /*3a950*/  STL [R1+0x1a48], R54 ;  /* 0x001a483601007387 */ /* 0x000fe80000100800 */
[----:B------:R-:W-:Y:S04]  /*3a960*/  STL [R1+0x1a6c], R55 ;  /* 0x001a6c3701007387 */ /* 0x000fe80000100800 */
[----:B------:R-:W3:Y:S04]  /*3a970*/  LDL.LU R8, [R1+0x1a30] ;  /* 0x001a300001087983 */ /* 0x000ee80000300800 */
[----:B------:R-:W-:Y:S04]  /*3a980*/  STL [R1+0x1a40], R48 ;  /* 0x001a403001007387 */ /* 0x000fe80000100800 */
[----:B------:R-:W4:Y:S01]  /*3a990*/  LDL.LU R57, [R1+0x1a54] ;  /* 0x001a540001397983 */ /* 0x000f220000300800 */
[----:B------:R-:W-:-:S03]  /*3a9a0*/  IADD3 R51, P4, R51, UR11, RZ ;  /* 0x0000000b33337c10 */ /* 0x000fc6000ff9e0ff */
        /* <DEDUP_REMOVED lines=20> */
[----:B-1----:R-:W4:Y:S04]  /*3aaf0*/  LDL.LU R46, [R1+0x19e0] ;  /* 0x0019e000012e7983 */ /* 0x002f280000300800 */
[----:B0-----:R-:W4:Y:S04]  /*3ab00*/  LDL.LU R47, [R1+0x1a04] ;  /* 0x001a0400012f7983 */ /* 0x001f280000300800 */
[----:B------:R-:W4:Y:S04]  /*3ab10*/  LDL.LU R51, [R1+0x19d8] ;  /* 0x0019d80001337983 */ /* 0x000f280000300800 */
[----:B------:R-:W4:Y:S04]  /*3ab20*/  LDL.LU R52, [R1+0x19fc] ;  /* 0x0019fc0001347983 */ /* 0x000f280000300800 */
[----:B------:R-:W4:Y:S04]  /*3ab30*/  LDL.LU R53, [R1+0x19d0] ;  /* 0x0019d00001357983 */ /* 0x000f280000300800 */
[----:B------:R-:W4:Y:S01]  /*3ab40*/  LDL.LU R54, [R1+0x19f4] ;  /* 0x0019f40001367983 */ /* 0x000f220000300800 */
[----:B--2---:R-:W-:-:S05]  /*3ab50*/  IADD3.X R50, R50, UR4, RZ, P3, !PT ;  /* 0x0000000432327c10 */ /* 0x004fca0009ffe4ff */
[----:B------:R0:W-:Y:S04]  /*3ab60*/  STL [R1+0x1a5c], R50 ;  /* 0x001a5c3201007387 */ /* 0x0001e80000100800 */
[----:B------:R-:W2:Y:S04]  /*3ab70*/  LDL.LU R55, [R1+0x19c8] ;  /* 0x0019c80001377983 */ /* 0x000ea80000300800 */
[----:B------:R-:W2:Y:S04]  /*3ab80*/  LDL.LU R48, [R1+0x19ec] ;  /* 0x0019ec0001307983 */ /* 0x000ea80000300800 */
[----:B------:R-:W2:Y:S04]  /*3ab90*/  LDL.LU R49, [R1+0x19c0] ;  /* 0x0019c00001317983 */ /* 0x000ea80000300800 */
[----:B0-----:R-:W2:Y:S01]  /*3aba0*/  LDL.LU R50, [R1+0x19e4] ;  /* 0x0019e40001327983 */ /* 0x001ea20000300800 */
[----:B---3--:R-:W-:-:S02]  /*3abb0*/  IADD3 R8, P3, R8, UR11, RZ ;  /* 0x0000000b08087c10 */ /* 0x008fc4000ff7e0ff */
[----:B----4-:R-:W-:Y:S02]  /*3abc0*/  IADD3.X R57, R57, UR4, RZ, P2, !PT ;  /* 0x0000000439397c10 */ /* 0x010fe400097fe4ff */
[----:B------:R-:W-:Y:S01]  /*3abd0*/  IADD3 R58, P2, R58, UR11, RZ ;  /* 0x0000000b3a3a7c10 */ /* 0x000fe2000ff5e0ff */
[----:B------:R-:W-:Y:S01]  /*3abe0*/  STL [R1+0x1a30], R8 ;  /* 0x001a300801007387 */ /* 0x000fe20000100800 */
[----:B------:R-:W-:Y:S02]  /*3abf0*/  IADD3.X R59, R59, UR4, RZ, P1, !PT ;  /* 0x000000043b3b7c10 */ /* 0x000fe40008ffe4ff */
[----:B------:R-:W-:Y:S02]  /*3ac00*/  IADD3 R10, P1, R10, UR11, RZ ;  /* 0x0000000b0a0a7c10 */ /* 0x000fe4000ff3e0ff */
[----:B------:R-:W-:Y:S01]  /*3ac10*/  IADD3.X R11, R11, UR4, RZ, P6, !PT ;  /* 0x000000040b0b7c10 */ /* 0x000fe2000b7fe4ff */
        /* <DEDUP_REMOVED lines=41> */
[----:B0-----:R-:W3:Y:S04]  /*3aeb0*/  LDL.LU R51, [R1+0x19b8] ;  /* 0x0019b80001337983 */ /* 0x001ee80000300800 */
[----:B------:R0:W-:Y:S04]  /*3aec0*/  STL [R1+0x1a04], R47 ;  /* 0x001a042f01007387 */ /* 0x0001e80000100800 */
[----:B------:R-:W-:Y:S04]  /*3aed0*/  STL [R1+0x19fc], R52 ;  /* 0x0019fc3401007387 */ /* 0x000fe80000100800 */
[----:B------:R-:W-:Y:S04]  /*3aee0*/  STL [R1+0x19d0], R53 ;  /* 0x0019d03501007387 */ /* 0x000fe80000100800 */
[----:B------:R-:W-:Y:S01]  /*3aef0*/  STL [R1+0x19f4], R54 ;  /* 0x0019f43601007387 */ /* 0x000fe20000100800 */
[----:B--2---:R-:W-:-:S02]  /*3af00*/  IADD3 R55, P2, R55, UR11, RZ ;  /* 0x0000000b37377c10 */ /* 0x004fc4000ff5e0ff */
[----:B------:R-:W-:Y:S02]  /*3af10*/  IADD3.X R48, R48, UR4, RZ, P1, !PT ;  /* 0x0000000430307c10 */ /* 0x000fe40008ffe4ff */
[----:B------:R-:W-:Y:S01]  /*3af20*/  IADD3 R49, P1, R49, UR11, RZ ;  /* 0x0000000b31317c10 */ /* 0x000fe2000ff3e0ff */
[----:B------:R-:W-:Y:S04]  /*3af30*/  STL [R1+0x19c8], R55 ;  /* 0x0019c83701007387 */ /* 0x000fe80000100800 */
[----:B------:R-:W2:Y:S04]  /*3af40*/  LDL.LU R8, [R1+0x19dc] ;  /* 0x0019dc0001087983 */ /* 0x000ea80000300800 */
[----:B------:R-:W-:Y:S04]  /*3af50*/  STL [R1+0x19ec], R48 ;  /* 0x0019ec3001007387 */ /* 0x000fe80000100800 */
[----:B------:R-:W4:Y:S01]  /*3af60*/  LDL.LU R57, [R1+0x19b0] ;  /* 0x0019b00001397983 */ /* 0x000f220000300800 */
[----:B------:R-:W-:-:S03]  /*3af70*/  IADD3.X R50, R50, UR4, RZ, P6, !PT ;  /* 0x0000000432327c10 */ /* 0x000fc6000b7fe4ff */
        /* <DEDUP_REMOVED lines=26> */
[----:B---3--:R-:W-:-:S05]  /*3b120*/  IADD3 R51, P6, R51, UR11, RZ ;  /* 0x0000000b33337c10 */ /* 0x008fca000ffde0ff */
[----:B------:R0:W-:Y:S04]  /*3b130*/  STL [R1+0x19b8], R51 ;  /* 0x0019b83301007387 */ /* 0x0001e80000100800 */
[----:B------:R-:W3:Y:S04]  /*3b140*/  LDL.LU R55, [R1+0x1974] ;  /* 0x0019740001377983 */ /* 0x000ee80000300800 */
[----:B------:R-:W3:Y:S04]  /*3b150*/  LDL.LU R48, [R1+0x1948] ;  /* 0x0019480001307983 */ /* 0x000ee80000300800 */
[----:B------:R-:W3:Y:S04]  /*3b160*/  LDL.LU R49, [R1+0x196c] ;  /* 0x00196c0001317983 */ /* 0x000ee80000300800 */
[----:B0-----:R-:W3:Y:S01]  /*3b170*/  LDL.LU R51, [R1+0x1940] ;  /* 0x0019400001337983 */ /* 0x001ee20000300800 */
[----:B--2---:R-:W-:-:S02]  /*3b180*/  IADD3.X R8, R8, UR4, RZ, P5, !PT ;  /* 0x0000000408087c10 */ /* 0x004fc4000affe4ff */
[----:B----4-:R-:W-:Y:S02]  /*3b190*/  IADD3 R57, P5, R57, UR11, RZ ;  /* 0x0000000b39397c10 */ /* 0x010fe4000ffbe0ff */
        /* <DEDUP_REMOVED lines=48> */
[----:B------:R-:W-:Y:S04]  /*3b4a0*/  STL [R1+0x1958], R52 ;  /* 0x0019583401007387 */ /* 0x000fe80000100800 */
[----:B------:R-:W-:Y:S01]  /*3b4b0*/  STL [R1+0x197c], R53 ;  /* 0x00197c3501007387 */ /* 0x000fe20000100800 */
[----:B---3--:R-:W-:-:S02]  /*3b4c0*/  IADD3.X R55, R55, UR4, RZ, P4, !PT ;  /* 0x0000000437377c10 */ /* 0x008fc4000a7fe4ff */
[----:B------:R-:W-:Y:S02]  /*3b4d0*/  IADD3 R48, P4, R48, UR11, RZ ;  /* 0x0000000b30307c10 */ /* 0x000fe4000ff9e0ff */
[----:B------:R-:W-:Y:S01]  /*3b4e0*/  IADD3.X R49, R49, UR4, RZ, P3, !PT ;  /* 0x0000000431317c10 */ /* 0x000fe20009ffe4ff */
        /* <DEDUP_REMOVED lines=182> */
[----:B------:R-:W-:Y:S04]  /*3c050*/  STL [R1+0x1884], R53 ;  /* 0x0018843501007387 */ /* 0x000fe80000100800 */
[----:B------:R-:W-:Y:S01]  /*3c060*/  STL [R1+0x1858], R54 ;  /* 0x0018583601007387 */ /* 0x000fe20000100800 */
[----:B---3--:R-:W-:-:S02]  /*3c070*/  IADD3.X R55, R55, UR4, RZ, P3, !PT ;  /* 0x0000000437377c10 */ /* 0x008fc40009ffe4ff */
[----:B------:R-:W-:Y:S02]  /*3c080*/  IADD3 R48, P3, R48, UR11, RZ ;  /* 0x0000000b30307c10 */ /* 0x000fe4000ff7e0ff */
[----:B------:R-:W-:Y:S01]  /*3c090*/  IADD3.X R49, R49, UR4, RZ, P2, !PT ;  /* 0x0000000431317c10 */ /* 0x000fe200097fe4ff */
        /* <DEDUP_REMOVED lines=1575> */
[----:B------:R4:W-:Y:S04]  /*42310*/  STL [R1+0x1e7c], R52 ;  /* 0x001e7c3401007387 */ /* 0x0009e80000100800 */
[----:B------:R4:W-:Y:S04]  /*42320*/  STL [R1+0x1ee8], R53 ;  /* 0x001ee83501007387 */ /* 0x0009e80000100800 */
[----:B------:R4:W-:Y:S01]  /*42330*/  STL [R1+0x1e84], R54 ;  /* 0x001e843601007387 */ /* 0x0009e20000100800 */
[----:B--2---:R-:W-:-:S02]  /*42340*/  IADD3 R55, P4, R55, UR10, RZ ;  /* 0x0000000a37377c10 */ /* 0x004fc4000ff9e0ff */
[----:B------:R-:W-:Y:S02]  /*42350*/  IADD3.X R48, R48, UR9, RZ, P3, !PT ;  /* 0x0000000930307c10 */ /* 0x000fe40009ffe4ff */
[----:B------:R-:W-:Y:S01]  /*42360*/  IADD3 R49, P3, R49, UR10, RZ ;  /* 0x0000000a31317c10 */ /* 0x000fe2000ff7e0ff */
[----:B------:R2:W-:Y:S04]  /*42370*/  STL [R1+0x1ef0], R55 ;  /* 0x001ef03701007387 */ /* 0x0005e80000100800 */
[----:B------:R-:W3:Y:S04]  /*42380*/  LDL.LU R8, [R1+0x1e9c] ;  /* 0x001e9c0001087983 */ /* 0x000ee80000300800 */
[----:B------:R3:W-:Y:S04]  /*42390*/  STL [R1+0x1e8c], R48 ;  /* 0x001e8c3001007387 */ /* 0x0007e80000100800 */
[----:B------:R-:W3:Y:S01]  /*423a0*/  LDL.LU R57, [R1+0x1f08] ;  /* 0x001f080001397983 */ /* 0x000ee20000300800 */
[----:B------:R-:W-:-:S03]  /*423b0*/  IADD3.X R50, R50, UR9, RZ, P2, !PT ;  /* 0x0000000932327c10 */ /* 0x000fc600097fe4ff */
[----:B------:R3:W-:Y:S04]  /*423c0*/  STL [R1+0x1ef8], R49 ;  /* 0x001ef83101007387 */ /* 0x0007e80000100800 */
        /* <DEDUP_REMOVED lines=19> */
[----:B-1----:R-:W3:Y:S04]  /*42500*/  LDL.LU R46, [R1+0x1eec] ;  /* 0x001eec00012e7983 */ /* 0x002ee80000300800 */
[----:B0-----:R-:W3:Y:S04]  /*42510*/  LDL.LU R47, [R1+0x1f44] ;  /* 0x001f4400012f7983 */ /* 0x001ee80000300800 */
[----:B----4-:R-:W4:Y:S04]  /*42520*/  LDL.LU R52, [R1+0x1ef4] ;  /* 0x001ef40001347983 */ /* 0x010f280000300800 */
[----:B------:R-:W4:Y:S04]  /*42530*/  LDL.LU R53, [R1+0x1efc] ;  /* 0x001efc0001357983 */ /* 0x000f280000300800 */
[----:B------:R-:W4:Y:S04]  /*42540*/  LDL.LU R54, [R1+0x1f3c] ;  /* 0x001f3c0001367983 */ /* 0x000f280000300800 */
[----:B--2---:R-:W2:Y:S01]  /*42550*/  LDL.LU R55, [R1+0x1f04] ;  /* 0x001f040001377983 */ /* 0x004ea20000300800 */
[----:B---3--:R-:W-:-:S05]  /*42560*/  IADD3 R51, P2, R51, UR10, RZ ;  /* 0x0000000a33337c10 */ /* 0x008fca000ff5e0ff */
[----:B------:R0:W-:Y:S04]  /*42570*/  STL [R1+0x1f00], R51 ;  /* 0x001f003301007387 */ /* 0x0001e80000100800 */
[----:B------:R-:W3:Y:S04]  /*42580*/  LDL.LU R48, [R1+0x1f0c] ;  /* 0x001f0c0001307983 */ /* 0x000ee80000300800 */
[----:B------:R-:W3:Y:S04]  /*42590*/  LDL.LU R49, [R1+0x1f14] ;  /* 0x001f140001317983 */ /* 0x000ee80000300800 */
[----:B------:R-:W3:Y:S04]  /*425a0*/  LDL.LU R50, [R1+0x1f1c] ;  /* 0x001f1c0001327983 */ /* 0x000ee80000300800 */
[----:B0-----:R-:W3:Y:S01]  /*425b0*/  LDL.LU R51, [R1+0x1f24] ;  /* 0x001f240001337983 */ /* 0x001ee20000300800 */
[----:B------:R-:W-:-:S02]  /*425c0*/  IADD3.X R8, R8, UR9, RZ, P1, !PT ;  /* 0x0000000908087c10 */ /* 0x000fc40008ffe4ff */
        /* <DEDUP_REMOVED lines=36> */
[----:B----4-:R-:W-:Y:S01]  /*42810*/  IADD3.X R52, R52, UR9, RZ, P2, !PT ;  /* 0x0000000934347c10 */ /* 0x010fe200097fe4ff */
[----:B------:R-:W-:Y:S01]  /*42820*/  STL [R1+0x1edc], R38 ;  /* 0x001edc2601007387 */ /* 0x000fe20000100800 */
[----:B------:R-:W-:-:S03]  /*42830*/  IADD3 R60, P2, R60, UR10, RZ ;  /* 0x0000000a3c3c7c10 */ /* 0x000fc6000ff5e0ff */
[----:B------:R-:W-:Y:S01]  /*42840*/  STL [R1+0x1f4c], R39 ;  /* 0x001f4c2701007387 */ /* 0x000fe20000100800 */
[----:B------:R-:W-:-:S03]  /*42850*/  IADD3 R47, P3, R47, UR10, RZ ;  /* 0x0000000a2f2f7c10 */ /* 0x000fc6000ff7e0ff */
[----:B------:R-:W-:Y:S04]  /*42860*/  STL [R1+0x1ee4], R42 ;  /* 0x001ee42a01007387 */ /* 0x000fe80000100800 */
[----:B------:R-:W-:Y:S04]  /*42870*/  STL [R1+0x1f48], R43 ;  /* 0x001f482b01007387 */ /* 0x000fe80000100800 */
[----:B------:R-:W-:Y:S04]  /*42880*/  STL [R1+0x1eec], R46 ;  /* 0x001eec2e01007387 */ /* 0x000fe80000100800 */
[----:B------:R0:W-:Y:S04]  /*42890*/  STL [R1+0x1f40], R60 ;  /* 0x001f403c01007387 */ /* 0x0001e80000100800 */
[----:B------:R-:W-:Y:S04]  /*428a0*/  STL [R1+0x1f44], R47 ;  /* 0x001f442f01007387 */ /* 0x000fe80000100800 */
[----:B0-----:R-:W4:Y:S01]  /*428b0*/  LDL.LU R60, [R1+0x1f68] ;  /* 0x001f6800013c7983 */ /* 0x001f220000300800 */
[----:B------:R-:W0:Y:S01]  /*428c0*/  S2R R0, SR_TID.X ;  /* 0x0000000000007919 */ /* 0x000e220000002100 */
[----:B------:R-:W-:-:S02]  /*428d0*/  IADD3.X R53, R53, UR9, RZ, P1, !PT ;  /* 0x0000000935357c10 */ /* 0x000fc40008ffe4ff */
[----:B------:R-:W-:Y:S02]  /*428e0*/  IADD3 R54, P1, R54, UR10, RZ ;  /* 0x0000000a36367c10 */ /* 0x000fe4000ff3e0ff */
[----:B--2---:R-:W-:Y:S01]  /*428f0*/  IADD3.X R55, R55, UR9, RZ, P6, !PT ;  /* 0x0000000937377c10 */ /* 0x004fe2000b7fe4ff */
[----:B------:R-:W-:Y:S04]  /*42900*/  STL [R1+0x1ef4], R52 ;  /* 0x001ef43401007387 */ /* 0x000fe80000100800 */
[----:B------:R-:W-:Y:S04]  /*42910*/  STL [R1+0x1efc], R53 ;  /* 0x001efc3501007387 */ /* 0x000fe80000100800 */
[----:B------:R-:W-:Y:S01]  /*42920*/  STL [R1+0x1f3c], R54 ;  /* 0x001f3c3601007387 */ /* 0x000fe20000100800 */
[----:B------:R-:W-:-:S03]  /*42930*/  IMAD.MOV.U32 R9, RZ, RZ, R3 ;  /* 0x000000ffff097224 */ /* 0x000fc600078e0003 */
[----:B------:R-:W-:Y:S01]  /*42940*/  STL [R1+0x1f04], R55 ;  /* 0x001f043701007387 */ /* 0x000fe20000100800 */
[----:B------:R-:W-:Y:S02]  /*42950*/  IMAD.MOV.U32 R2, RZ, RZ, R6 ;  /* 0x000000ffff027224 */ /* 0x000fe400078e0006 */
[----:B------:R-:W-:Y:S02]  /*42960*/  IMAD.MOV.U32 R3, RZ, RZ, R4 ;  /* 0x000000ffff037224 */ /* 0x000fe400078e0004 */
[----:B------:R-:W-:Y:S01]  /*42970*/  IMAD.MOV.U32 R8, RZ, RZ, R5 ;  /* 0x000000ffff087224 */ /* 0x000fe200078e0005 */
[----:B---3--:R-:W-:Y:S02]  /*42980*/  IADD3.X R48, R48, UR9, RZ, P5, !PT ;  /* 0x0000000930307c10 */ /* 0x008fe4000affe4ff */
[----:B------:R-:W-:Y:S02]  /*42990*/  IADD3.X R49, R49, UR9, RZ, P4, !PT ;  /* 0x0000000931317c10 */ /* 0x000fe4000a7fe4ff */
[----:B------:R-:W-:Y:S01]  /*429a0*/  IADD3.X R50, R50, UR9, RZ, P3, !PT ;  /* 0x0000000932327c10 */ /* 0x000fe20009ffe4ff */
[----:B------:R-:W-:Y:S04]  /*429b0*/  STL [R1+0x1f0c], R48 ;  /* 0x001f0c3001007387 */ /* 0x000fe80000100800 */
[----:B------:R-:W-:Y:S01]  /*429c0*/  STL [R1+0x1f14], R49 ;  /* 0x001f143101007387 */ /* 0x000fe20000100800 */
[----:B------:R-:W-:-:S02]  /*429d0*/  IADD3.X R51, R51, UR9, RZ, P2, !PT ;  /* 0x0000000933337c10 */ /* 0x000fc400097fe4ff */
[----:B0-----:R-:W-:-:S05]  /*429e0*/  LOP3.LUT R0, R0, 0x1f, RZ, 0xc0, !PT ;  /* 0x0000001f00007812 */ /* 0x001fca00078ec0ff */
[----:B------:R-:W-:Y:S01]  /*429f0*/  IMAD.SHL.U32 R0, R0, 0x2, RZ ;  /* 0x0000000200007824 */ /* 0x000fe200078e00ff */
[----:B----4-:R-:W-:-:S05]  /*42a00*/  IADD3.X R60, R60, UR9, RZ, P1, !PT ;  /* 0x000000093c3c7c10 */ /* 0x010fca0008ffe4ff */
[----:B------:R0:W-:Y:S04]  /*42a10*/  STL [R1+0x1f2c], R60 ;  /* 0x001f2c3c01007387 */ /* 0x0001e80000100800 */
[----:B------:R1:W-:Y:S04]  /*42a20*/  STL [R1+0x1f1c], R50 ;  /* 0x001f1c3201007387 */ /* 0x0003e80000100800 */
[----:B0-----:R1:W5:Y:S04]  /*42a30*/  LDL.LU R60, [R1+0x1f64] ;  /* 0x001f6400013c7983 */ /* 0x0013680000300800 */
[----:B------:R1:W-:Y:S04]  /*42a40*/  STL [R1+0x1f24], R51 ;  /* 0x001f243301007387 */ /* 0x0003e80000100800 */
[----:B------:R1:W-:Y:S04]  /*42a50*/  STL.64 [R1+0x1080], R2 ;  /* 0x0010800201007387 */ /* 0x0003e80000100a00 */
[----:B------:R1:W-:Y:S01]  /*42a60*/  STL.64 [R1+0x1078], R8 ;  /* 0x0010780801007387 */ /* 0x0003e20000100a00 */
[----:B------:R-:W-:Y:S05]  /*42a70*/  @P0 BRA `(.L_x_1) ;  /* 0xfffffd3800500947 */ /* 0x000fea000383ffff */
[----:B------:R0:W-:Y:S04]  /*42a80*/  STL [R1+0x2080], R56 ;  /* 0x0020803801007387 */ /* 0x0001e80000100800 */
[----:B0-----:R-:W2:Y:S04]  /*42a90*/  LDL.LU R56, [R1+0x4] ;  /* 0x0000040001387983 */ /* 0x001ea80000300800 */
[----:B--2---:R0:W-:Y:S04]  /*42aa0*/  STL [R1+0x2084], R56 ;  /* 0x0020843801007387 */ /* 0x0041e80000100800 */
[----:B0-----:R-:W2:Y:S04]  /*42ab0*/  LDL.LU R56, [R1+0xcc] ;  /* 0x0000cc0001387983 */ /* 0x001ea80000300800 */
[----:B------:R-:W3:Y:S04]  /*42ac0*/  LDL.LU R61, [R1+0x1f4] ;  /* 0x0001f400013d7983 */ /* 0x000ee80000300800 */
[----:B---3--:R0:W-:Y:S04]  /*42ad0*/  STL [R1+0x2088], R61 ;  /* 0x0020883d01007387 */ /* 0x0081e80000100800 */
[----:B0-----:R-:W2:Y:S04]  /*42ae0*/  LDL.LU R61, [R1+0xc] ;  /* 0x00000c00013d7983 */ /* 0x001ea80000300800 */
[----:B------:R-:W3:Y:S04]  /*42af0*/  LDL.LU R0, [R1+0x244] ;  /* 0x0002440001007983 */ /* 0x000ee80000300800 */
[----:B------:R-:W4:Y:S04]  /*42b00*/  LDL.LU R6, [R1+0x22c] ;  /* 0x00022c0001067983 */ /* 0x000f280000300800 */
[----:B------:R-:W4:Y:S04]  /*42b10*/  LDL.LU R4, [R1+0x26c] ;  /* 0x00026c0001047983 */ /* 0x000f280000300800 */
[----:B------:R-:W3:Y:S04]  /*42b20*/  LDL.LU R5, [R1+0x224] ;  /* 0x0002240001057983 */ /* 0x000ee80000300800 */
[----:B-1----:R-:W3:Y:S04]  /*42b30*/  LDL.LU R3, [R1+0x264] ;  /* 0x0002640001037983 */ /* 0x002ee80000300800 */
        /* <DEDUP_REMOVED lines=39> */
[----:B-----5:R0:W-:Y:S04]  /*42db0*/  STL [R1+0x1fe0], R41 ;  /* 0x001fe02901007387 */ /* 0x0201e80000100800 */
[----:B0-----:R-:W4:Y:S04]  /*42dc0*/  LDL.LU R41, [R1+0x24c] ;  /* 0x00024c0001297983 */ /* 0x001f280000300800 */
[----:B------:R0:W-:Y:S04]  /*42dd0*/  STL [R1+0x1fdc], R40 ;  /* 0x001fdc2801007387 */ /* 0x0001e80000100800 */
        /* <DEDUP_REMOVED lines=15> */
[----:B------:R0:W-:Y:S01]  /*42ed0*/  STL [R1+0x1f78], R28 ;  /* 0x001f781c01007387 */ /* 0x0001e20000100800 */
[----:B--2---:R-:W-:-:S03]  /*42ee0*/  F2FP.BF16.F32.PACK_AB R56, R61, R56 ;  /* 0x000000383d38723e */ /* 0x004fc600000010ff */
[----:B0-----:R-:W2:Y:S04]  /*42ef0*/  LDL.LU R28, [R1+0x12c] ;  /* 0x00012c00011c7983 */ /* 0x001ea80000300800 */
[----:B------:R0:W-:Y:S04]  /*42f00*/  STL [R1+0x1f74], R33 ;  /* 0x001f742101007387 */ /* 0x0001e80000100800 */
        /* <DEDUP_REMOVED lines=9> */
[----:B------:R-:W2:Y:S04]  /*42fa0*/  LDL.LU R61, [R1+0x2088] ;  /* 0x00208800013d7983 */ /* 0x000ea80000300800 */
[----:B------:R0:W-:Y:S04]  /*42fb0*/  STL [R1+0x123c], R56 ;  /* 0x00123c3801007387 */ /* 0x0001e80000100800 */
[----:B0-----:R-:W2:Y:S01]  /*42fc0*/  LDL.LU R56, [R1+0x2084] ;  /* 0x0020840001387983 */ /* 0x001ea20000300800 */
[----:B---3--:R-:W-:-:S02]  /*42fd0*/  F2FP.BF16.F32.PACK_AB R3, R5, R3 ;  /* 0x000000030503723e */ /* 0x008fc400000010ff */
[----:B----4-:R-:W-:Y:S02]  /*42fe0*/  F2FP.BF16.F32.PACK_AB R2, R18, R2 ;  /* 0x000000021202723e */ /* 0x010fe400000010ff */
[----:B--2---:R-:W-:Y:S02]  /*42ff0*/  F2FP.BF16.F32.PACK_AB R60, R56, R60 ;  /* 0x0000003c383c723e */ /* 0x004fe400000010ff */
[----:B------:R-:W2:Y:S01]  /*43000*/  LDL.LU R56, [R1+0x2080] ;  /* 0x0020800001387983 */ /* 0x000ea20000300800 */
[----:B------:R-:W-:Y:S02]  /*43010*/  F2FP.BF16.F32.PACK_AB R44, R44, R45 ;  /* 0x0000002d2c2c723e */ /* 0x000fe400000010ff */
[----:B------:R-:W-:Y:S01]  /*43020*/  F2FP.BF16.F32.PACK_AB R32, R32, R33 ;  /* 0x000000212020723e */ /* 0x000fe200000010ff */
[----:B------:R-:W-:Y:S01]  /*43030*/  STL [R1+0x1238], R60 ;  /* 0x0012383c01007387 */ /* 0x000fe20000100800 */
[----:B------:R-:W-:Y:S02]  /*43040*/  F2FP.BF16.F32.PACK_AB R28, R28, R29 ;  /* 0x0000001d1c1c723e */ /* 0x000fe400000010ff */
[----:B------:R-:W-:Y:S01]  /*43050*/  F2FP.BF16.F32.PACK_AB R25, R24, R25 ;  /* 0x000000191819723e */ /* 0x000fe200000010ff */
[----:B------:R-:W-:Y:S01]  /*43060*/  STL [R1+0x1234], R44 ;  /* 0x0012342c01007387 */ /* 0x000fe20000100800 */
[----:B------:R-:W-:-:S02]  /*43070*/  F2FP.BF16.F32.PACK_AB R20, R20, R21 ;  /* 0x000000151414723e */ /* 0x000fc400000010ff */
[----:B------:R-:W-:Y:S01]  /*43080*/  F2FP.BF16.F32.PACK_AB R24, R36, R37 ;  /* 0x000000252418723e */ /* 0x000fe200000010ff */
[----:B------:R-:W-:Y:S01]  /*43090*/  STL [R1+0x1230], R32 ;  /* 0x0012302001007387 */ /* 0x000fe20000100800 */
[----:B------:R-:W-:-:S03]  /*430a0*/  F2FP.BF16.F32.PACK_AB R21, R40, R41 ;  /* 0x000000292815723e */ /* 0x000fc600000010ff */
[----:B------:R-:W-:Y:S04]  /*430b0*/  STL [R1+0x122c], R28 ;  /* 0x00122c1c01007387 */ /* 0x000fe80000100800 */
[----:B------:R-:W-:Y:S04]  /*430c0*/  STL [R1+0x1228], R25 ;  /* 0x0012281901007387 */ /* 0x000fe80000100800 */
[----:B------:R0:W-:Y:S04]  /*430d0*/  STL [R1+0x1224], R20 ;  /* 0x0012241401007387 */ /* 0x0001e80000100800 */
[----:B------:R-:W-:Y:S04]  /*430e0*/  STL [R1+0x1220], R24 ;  /* 0x0012201801007387 */ /* 0x000fe80000100800 */
[----:B------:R-:W-:Y:S01]  /*430f0*/  STL [R1+0x120c], R21 ;  /* 0x00120c1501007387 */ /* 0x000fe20000100800 */
[----:B0-----:R-:W-:-:S02]  /*43100*/  F2FP.BF16.F32.PACK_AB R20, R61, R0 ;  /* 0x000000003d14723e */ /* 0x001fc400000010ff */
[----:B------:R-:W-:-:S03]  /*43110*/  F2FP.BF16.F32.PACK_AB R0, R6, R4 ;  /* 0x000000040600723e */ /* 0x000fc600000010ff */
[----:B------:R-:W-:Y:S04]  /*43120*/  STL [R1+0x1208], R20 ;  /* 0x0012081401007387 */ /* 0x000fe80000100800 */
[----:B------:R0:W-:Y:S04]  /*43130*/  STL [R1+0x1204], R0 ;  /* 0x0012040001007387 */ /* 0x0001e80000100800 */
[----:B------:R1:W-:Y:S04]  /*43140*/  STL [R1+0x1200], R3 ;  /* 0x0012000301007387 */ /* 0x0003e80000100800 */
[----:B------:R3:W-:Y:S01]  /*43150*/  STL [R1+0x121c], R2 ;  /* 0x00121c0201007387 */ /* 0x0007e20000100800 */
[----:B0-----:R-:W-:-:S02]  /*43160*/  F2FP.BF16.F32.PACK_AB R0, R17, R13 ;  /* 0x0000000d1100723e */ /* 0x001fc400000010ff */
[----:B-1----:R-:W-:-:S03]  /*43170*/  F2FP.BF16.F32.PACK_AB R3, R16, R12 ;  /* 0x0000000c1003723e */ /* 0x002fc600000010ff */
[----:B------:R0:W-:Y:S01]  /*43180*/  STL [R1+0x1218], R0 ;  /* 0x0012180001007387 */ /* 0x0001e20000100800 */
[----:B---3--:R-:W-:-:S03]  /*43190*/  F2FP.BF16.F32.PACK_AB R2, R15, R9 ;  /* 0x000000090f02723e */ /* 0x008fc600000010ff */
[----:B------:R-:W-:Y:S04]  /*431a0*/  STL [R1+0x1214], R3 ;  /* 0x0012140301007387 */ /* 0x000fe80000100800 */
[----:B------:R1:W-:Y:S01]  /*431b0*/  STL [R1+0x1210], R2 ;  /* 0x0012100201007387 */ /* 0x0003e20000100800 */
[----:B0-----:R-:W-:-:S05]  /*431c0*/  F2FP.BF16.F32.PACK_AB R0, R14, R8 ;  /* 0x000000080e00723e */ /* 0x001fca00000010ff */
[----:B------:R0:W-:Y:S01]  /*431d0*/  STL [R1+0x11fc], R0 ;  /* 0x0011fc0001007387 */ /* 0x0001e20000100800 */
[----:B-1----:R-:W-:Y:S02]  /*431e0*/  F2FP.BF16.F32.PACK_AB R2, R58, R59 ;  /* 0x0000003b3a02723e */ /* 0x002fe400000010ff */
[----:B0-----:R-:W-:Y:S02]  /*431f0*/  F2FP.BF16.F32.PACK_AB R0, R10, R11 ;  /* 0x0000000b0a00723e */ /* 0x001fe400000010ff */
[----:B--2---:R-:W-:-:S05]  /*43200*/  F2FP.BF16.F32.PACK_AB R3, R56, R57 ;  /* 0x000000393803723e */ /* 0x004fca00000010ff */
[----:B------:R0:W-:Y:S04]  /*43210*/  STL [R1+0x11f8], R3 ;  /* 0x0011f80301007387 */ /* 0x0001e80000100800 */
[----:B------:R1:W-:Y:S04]  /*43220*/  STL [R1+0x11f4], R2 ;  /* 0x0011f40201007387 */ /* 0x0003e80000100800 */
[----:B------:R2:W-:Y:S01]  /*43230*/  STL [R1+0x11f0], R0 ;  /* 0x0011f00001007387 */ /* 0x0005e20000100800 */
[----:B0-----:R-:W-:Y:S02]  /*43240*/  F2FP.BF16.F32.PACK_AB R3, R7, R19 ;  /* 0x000000130703723e */ /* 0x001fe400000010ff */
[----:B-1----:R-:W-:-:S03]  /*43250*/  F2FP.BF16.F32.PACK_AB R2, R22, R23 ;  /* 0x000000171602723e */ /* 0x002fc600000010ff */
[----:B------:R0:W-:Y:S01]  /*43260*/  STL [R1+0x11ec], R3 ;  /* 0x0011ec0301007387 */ /* 0x0001e20000100800 */
[----:B--2---:R-:W-:-:S03]  /*43270*/  F2FP.BF16.F32.PACK_AB R0, R26, R27 ;  /* 0x0000001b1a00723e */ /* 0x004fc600000010ff */
        /* <DEDUP_REMOVED lines=16> */
[----:B------:R-:W-:Y:S01]  /*43380*/  STL [R1+0x11c8], R3 ;  /* 0x0011c80301007387 */ /* 0x000fe20000100800 */
[----:B--2---:R-:W-:-:S03]  /*43390*/  F2FP.BF16.F32.PACK_AB R0, R50, R51 ;  /* 0x000000333200723e */ /* 0x004fc600000010ff */
[----:B------:R-:W2:Y:S04]  /*433a0*/  LDL.LU R60, [R1+0x494] ;  /* 0x00049400013c7983 */ /* 0x000ea80000300800 */
[----:B------:R-:W-:Y:S04]  /*433b0*/  STL [R1+0x11c4], R2 ;  /* 0x0011c40201007387 */ /* 0x000fe80000100800 */
[----:B--2---:R0:W-:Y:S04]  /*433c0*/  STL [R1+0x2078], R60 ;  /* 0x0020783c01007387 */ /* 0x0041e80000100800 */
[----:B------:R-:W-:Y:S04]  /*433d0*/  STL [R1+0x11c0], R0 ;  /* 0x0011c00001007387 */ /* 0x000fe80000100800 */
[----:B0-----:R-:W2:Y:S04]  /*433e0*/  LDL.LU R60, [R1+0x49c] ;  /* 0x00049c00013c7983 */ /* 0x001ea80000300800 */
[----:B------:R-:W3:Y:S04]  /*433f0*/  LDL.LU R44, [R1+0x3cc] ;  /* 0x0003cc00012c7983 */ /* 0x000ee80000300800 */
[----:B---3--:R0:W-:Y:S04]  /*43400*/  STL [R1+0x2074], R44 ;  /* 0x0020742c01007387 */ /* 0x0081e80000100800 */
[----:B0-----:R-:W3:Y:S04]  /*43410*/  LDL.LU R44, [R1+0x304] ;  /* 0x00030400012c7983 */ /* 0x001ee80000300800 */
[----:B---3--:R0:W-:Y:S04]  /*43420*/  STL [R1+0x207c], R44 ;  /* 0x00207c2c01007387 */ /* 0x0081e80000100800 */
[----:B0-----:R-:W2:Y:S04]  /*43430*/  LDL.LU R44, [R1+0x30c] ;  /* 0x00030c00012c7983 */ /* 0x001ea80000300800 */
[----:B------:R-:W3:Y:S04]  /*43440*/  LDL.LU R45, [R1+0x56c] ;  /* 0x00056c00012d7983 */ /* 0x000ee80000300800 */
[----:B------:R-:W4:Y:S04]  /*43450*/  LDL.LU R32, [R1+0x3c4] ;  /* 0x0003c40001207983 */ /* 0x000f280000300800 */
        /* <DEDUP_REMOVED lines=57> */
[----:B--2---:R-:W-:-:S03]  /*437f0*/  F2FP.BF16.F32.PACK_AB R60, R44, R60 ;  /* 0x0000003c2c3c723e */ /* 0x004fc600000010ff */
[----:B------:R-:W2:Y:S04]  /*43800*/  LDL.LU R44, [R1+0x207c] ;  /* 0x00207c00012c7983 */ /* 0x000ea80000300800 */
[----:B------:R0:W-:Y:S04]  /*43810*/  STL [R1+0x118c], R60 ;  /* 0x00118c3c01007387 */ /* 0x0001e80000100800 */
[----:B0-----:R-:W2:Y:S02]  /*43820*/  LDL.LU R60, [R1+0x2078] ;  /* 0x00207800013c7983 */ /* 0x001ea40000300800 */
[----:B--2---:R-:W-:-:S02]  /*43830*/  F2FP.BF16.F32.PACK_AB R60, R44, R60 ;  /* 0x0000003c2c3c723e */ /* 0x004fc400000010ff */
[----:B------:R-:W2:Y:S01]  /*43840*/  LDL.LU R44, [R1+0x2074] ;  /* 0x00207400012c7983 */ /* 0x000ea20000300800 */
[----:B----4-:R-:W-:Y:S02]  /*43850*/  F2FP.BF16.F32.PACK_AB R32, R32, R33 ;  /* 0x000000212020723e */ /* 0x010fe400000010ff */
[----:B---3--:R-:W-:Y:S01]  /*43860*/  F2FP.BF16.F32.PACK_AB R28, R28, R29 ;  /* 0x0000001d1c1c723e */ /* 0x008fe200000010ff */
[----:B------:R-:W-:Y:S01]  /*43870*/  STL [R1+0x1188], R60 ;  /* 0x0011883c01007387 */ /* 0x000fe20000100800 */
[----:B------:R-:W-:Y:S02]  /*43880*/  F2FP.BF16.F32.PACK_AB R25, R24, R25 ;  /* 0x000000191819723e */ /* 0x000fe400000010ff */
[----:B------:R-:W-:Y:S02]  /*43890*/  F2FP.BF16.F32.PACK_AB R20, R20, R21 ;  /* 0x000000151414723e */ /* 0x000fe400000010ff */
[----:B------:R-:W-:Y:S02]  /*438a0*/  F2FP.BF16.F32.PACK_AB R24, R36, R37 ;  /* 0x000000252418723e */ /* 0x000fe400000010ff */
[----:B------:R-:W-:-:S02]  /*438b0*/  F2FP.BF16.F32.PACK_AB R21, R40, R41 ;  /* 0x000000292815723e */ /* 0x000fc400000010ff */
[----:B------:R-:W-:Y:S02]  /*438c0*/  F2FP.BF16.F32.PACK_AB R3, R5, R3 ;  /* 0x000000030503723e */ /* 0x000fe400000010ff */
[----:B------:R-:W-:Y:S02]  /*438d0*/  F2FP.BF16.F32.PACK_AB R2, R18, R2 ;  /* 0x000000021202723e */ /* 0x000fe400000010ff */
[----:B--2---:R-:W-:-:S05]  /*438e0*/  F2FP.BF16.F32.PACK_AB R44, R44, R45 ;  /* 0x0000002d2c2c723e */ /* 0x004fca00000010ff */
[----:B------:R-:W-:Y:S04]  /*438f0*/  STL [R1+0x1184], R44 ;  /* 0x0011842c01007387 */ /* 0x000fe80000100800 */
[----:B------:R-:W-:Y:S04]  /*43900*/  STL [R1+0x1180], R32 ;  /* 0x0011802001007387 */ /* 0x000fe80000100800 */
        /* <DEDUP_REMOVED lines=45> */
[----:B------:R-:W-:Y:S04]  /*43be0*/  STL [R1+0x10f8], R3 ;  /* 0x0010f80301007387 */ /* 0x000fe80000100800 */
[----:B------:R-:W2:Y:S01]  /*43bf0*/  LDL.LU R60, [R1+0x4a4] ;  /* 0x0004a400013c7983 */ /* 0x000ea20000300800 */
[----:B0-----:R-:W-:-:S03]  /*43c00*/  F2FP.BF16.F32.PACK_AB R0, R50, R51 ;  /* 0x000000333200723e */ /* 0x001fc600000010ff */
        /* <DEDUP_REMOVED lines=89> */
[----:B------:R-:W-:Y:S01]  /*441a0*/  STL [R1+0x10b0], R24 ;  /* 0x0010b01801007387 */ /* 0x000fe20000100800 */
[----:B0-----:R-:W-:-:S02]  /*441b0*/  F2FP.BF16.F32.PACK_AB R20, R61, R0 ;  /* 0x000000003d14723e */ /* 0x001fc400000010ff */
[----:B------:R-:W-:Y:S01]  /*441c0*/  F2FP.BF16.F32.PACK_AB R0, R6, R4 ;  /* 0x000000040600723e */ /* 0x000fe200000010ff */
[----:B------:R-:W-:Y:S04]  /*441d0*/  STL [R1+0x109c], R21 ;  /* 0x00109c1501007387 */ /* 0x000fe80000100800 */
[----:B------:R-:W-:Y:S04]  /*441e0*/  STL [R1+0x1098], R20 ;  /* 0x0010981401007387 */ /* 0x000fe80000100800 */
[----:B------:R0:W-:Y:S04]  /*441f0*/  STL [R1+0x1094], R0 ;  /* 0x0010940001007387 */ /* 0x0001e80000100800 */
[----:B------:R1:W-:Y:S01]  /*44200*/  STL [R1+0x1090], R3 ;  /* 0x0010900301007387 */ /* 0x0003e20000100800 */
[----:B0-----:R-:W-:-:S03]  /*44210*/  F2FP.BF16.F32.PACK_AB R0, R17, R13 ;  /* 0x0000000d1100723e */ /* 0x001fc600000010ff */
[----:B------:R0:W-:Y:S01]  /*44220*/  STL [R1+0x10ac], R2 ;  /* 0x0010ac0201007387 */ /* 0x0001e20000100800 */
[----:B-1----:R-:W-:-:S03]  /*44230*/  F2FP.BF16.F32.PACK_AB R3, R16, R12 ;  /* 0x0000000c1003723e */ /* 0x002fc600000010ff */
        /* <DEDUP_REMOVED lines=31> */
[----:B------:R-:W-:Y:S04]  /*44430*/  STL [R1+0xf18], R3 ;  /* 0x000f180301007387 */ /* 0x000fe80000100800 */
[----:B------:R-:W2:Y:S01]  /*44440*/  LDL.LU R60, [R1+0x4b4] ;  /* 0x0004b400013c7983 */ /* 0x000ea20000300800 */
[----:B0-----:R-:W-:Y:S02]  /*44450*/  F2FP.BF16.F32.PACK_AB R2, R48, R49 ;  /* 0x000000313002723e */ /* 0x001fe400000010ff */
[----:B-1----:R-:W-:-:S03]  /*44460*/  F2FP.BF16.F32.PACK_AB R0, R50, R51 ;  /* 0x000000333200723e */ /* 0x002fc600000010ff */
        /* <DEDUP_REMOVED lines=1416> */
[----:B------:R0:W-:Y:S01]  /*49cf0*/  STL [R1+0x98], R41 ;  /* 0x0000982901007387 */ /* 0x0001e20000100800 */
[----:B------:R-:W-:Y:S02]  /*49d00*/  F2FP.BF16.F32.PACK_AB R28, R28, R29 ;  /* 0x0000001d1c1c723e */ /* 0x000fe400000010ff */
[----:B------:R-:W-:Y:S02]  /*49d10*/  F2FP.BF16.F32.PACK_AB R25, R24, R25 ;  /* 0x000000191819723e */ /* 0x000fe400000010ff */
[----:B------:R-:W-:Y:S02]  /*49d20*/  F2FP.BF16.F32.PACK_AB R24, R20, R21 ;  /* 0x000000151418723e */ /* 0x000fe400000010ff */
[----:B------:R-:W-:Y:S01]  /*49d30*/  F2FP.BF16.F32.PACK_AB R21, R36, R37 ;  /* 0x000000252415723e */ /* 0x000fe200000010ff */
[----:B0-----:R-:W3:Y:S01]  /*49d40*/  LDL.LU R41, [R1+0x1fe0] ;  /* 0x001fe00001297983 */ /* 0x001ee20000300800 */
[----:B------:R-:W-:-:S02]  /*49d50*/  F2FP.BF16.F32.PACK_AB R20, R61, R0 ;  /* 0x000000003d14723e */ /* 0x000fc400000010ff */
[----:B------:R-:W-:Y:S02]  /*49d60*/  F2FP.BF16.F32.PACK_AB R0, R6, R4 ;  /* 0x000000040600723e */ /* 0x000fe400000010ff */
[----:B------:R-:W-:Y:S02]  /*49d70*/  F2FP.BF16.F32.PACK_AB R3, R5, R3 ;  /* 0x000000030503723e */ /* 0x000fe400000010ff */
[----:B------:R-:W-:Y:S02]  /*49d80*/  F2FP.BF16.F32.PACK_AB R2, R18, R2 ;  /* 0x000000021202723e */ /* 0x000fe400000010ff */
[----:B--2---:R-:W-:Y:S02]  /*49d90*/  F2FP.BF16.F32.PACK_AB R60, R40, R60 ;  /* 0x0000003c283c723e */ /* 0x004fe400000010ff */
[----:B------:R-:W2:Y:S04]  /*49da0*/  LDL.LU R40, [R1+0x1fdc] ;  /* 0x001fdc0001287983 */ /* 0x000ea80000300800 */
        /* <DEDUP_REMOVED lines=9> */
[----:B------:R1:W-:Y:S04]  /*49e40*/  STL [R1+0xf0], R3 ;  /* 0x0000f00301007387 */ /* 0x0003e80000100800 */
[----:B------:R4:W-:Y:S01]  /*49e50*/  STL [R1+0x12c], R2 ;  /* 0x00012c0201007387 */ /* 0x0009e20000100800 */
[----:B0-----:R-:W-:-:S02]  /*49e60*/  F2FP.BF16.F32.PACK_AB R0, R17, R13 ;  /* 0x0000000d1100723e */ /* 0x001fc400000010ff */
[----:B-1----:R-:W-:-:S03]  /*49e70*/  F2FP.BF16.F32.PACK_AB R3, R16, R12 ;  /* 0x0000000c1003723e */ /* 0x002fc600000010ff */
[----:B------:R0:W-:Y:S01]  /*49e80*/  STL [R1+0x128], R0 ;  /* 0x0001280001007387 */ /* 0x0001e20000100800 */
[----:B----4-:R-:W-:-:S03]  /*49e90*/  F2FP.BF16.F32.PACK_AB R2, R15, R9 ;  /* 0x000000090f02723e */ /* 0x010fc600000010ff */
[----:B------:R1:W-:Y:S04]  /*49ea0*/  STL [R1+0x124], R3 ;  /* 0x0001240301007387 */ /* 0x0003e80000100800 */
[----:B------:R4:W-:Y:S01]  /*49eb0*/  STL [R1+0x120], R2 ;  /* 0x0001200201007387 */ /* 0x0009e20000100800 */
[----:B0-----:R-:W-:Y:S02]  /*49ec0*/  F2FP.BF16.F32.PACK_AB R0, R14, R8 ;  /* 0x000000080e00723e */ /* 0x001fe400000010ff */
        /* <DEDUP_REMOVED lines=27> */
[----:B------:R-:W-:Y:S04]  /*4a080*/  STL [R1+0x38], R3 ;  /* 0x0000380301007387 */ /* 0x000fe80000100800 */
[----:B------:R-:W4:Y:S04]  /*4a090*/  LDL.LU R37, [R1+0x7c] ;  /* 0x00007c0001257983 */ /* 0x000f280000300800 */
[----:B------:R-:W-:Y:S04]  /*4a0a0*/  STL [R1+0x34], R2 ;  /* 0x0000340201007387 */ /* 0x000fe80000100800 */
[----:B------:R-:W4:Y:S01]  /*4a0b0*/  LDL.LU R55, [R1+0xdc] ;  /* 0x0000dc0001377983 */ /* 0x000f220000300800 */
[----:B0-----:R-:W-:-:S05]  /*4a0c0*/  F2FP.BF16.F32.PACK_AB R0, R50, R51 ;  /* 0x000000333200723e */ /* 0x001fca00000010ff */
[----:B------:R0:W-:Y:S04]  /*4a0d0*/  STL [R1+0x30], R0 ;  /* 0x0000300001007387 */ /* 0x0001e80000100800 */
[----:B------:R-:W3:Y:S04]  /*4a0e0*/  LDL.LU R36, [R1+0x74] ;  /* 0x0000740001247983 */ /* 0x000ee80000300800 */
[----:B------:R-:W3:Y:S04]  /*4a0f0*/  LDL.LU R54, [R1+0xd4] ;  /* 0x0000d40001367983 */ /* 0x000ee80000300800 */
        /* <DEDUP_REMOVED lines=55> */
[----:B----4-:R-:W-:-:S03]  /*4a470*/  F2FP.BF16.F32.PACK_AB R55, R37, R55 ;  /* 0x000000372537723e */ /* 0x010fc600000010ff */
[----:B------:R-:W4:Y:S04]  /*4a480*/  LDL.LU R37, [R1+0x1fd8] ;  /* 0x001fd80001257983 */ /* 0x000f280000300800 */
[----:B------:R0:W-:Y:S04]  /*4a490*/  STL [R1+0x1f80], R55 ;  /* 0x001f803701007387 */ /* 0x0001e80000100800 */
[----:B0-----:R-:W4:Y:S01]  /*4a4a0*/  LDL.LU R55, [R1+0xac] ;  /* 0x0000ac0001377983 */ /* 0x001f220000300800 */
[----:B---3--:R-:W-:-:S03]  /*4a4b0*/  F2FP.BF16.F32.PACK_AB R54, R36, R54 ;  /* 0x000000362436723e */ /* 0x008fc600000010ff */
[----:B------:R-:W3:Y:S01]  /*4a4c0*/  LDL.LU R36, [R1+0x1fd4] ;  /* 0x001fd40001247983 */ /* 0x000ee20000300800 */
[----:B--2---:R-:W-:-:S03]  /*4a4d0*/  F2FP.BF16.F32.PACK_AB R52, R60, R52 ;  /* 0x000000343c34723e */ /* 0x004fc600000010ff */
[----:B------:R-:W-:Y:S01]  /*4a4e0*/  STL [R1+0x1f84], R54 ;  /* 0x001f843601007387 */ /* 0x000fe20000100800 */
[----:B------:R-:W-:Y:S02]  /*4a4f0*/  F2FP.BF16.F32.PACK_AB R59, R44, R59 ;  /* 0x0000003b2c3b723e */ /* 0x000fe400000010ff */
[----:B------:R-:W-:Y:S02]  /*4a500*/  F2FP.BF16.F32.PACK_AB R58, R45, R58 ;  /* 0x0000003a2d3a723e */ /* 0x000fe400000010ff */
[----:B------:R-:W-:Y:S02]  /*4a510*/  F2FP.BF16.F32.PACK_AB R57, R32, R57 ;  /* 0x000000392039723e */ /* 0x000fe400000010ff */
[----:B------:R-:W-:Y:S02]  /*4a520*/  F2FP.BF16.F32.PACK_AB R56, R33, R56 ;  /* 0x000000382138723e */ /* 0x000fe400000010ff */
[----:B------:R-:W-:Y:S02]  /*4a530*/  F2FP.BF16.F32.PACK_AB R28, R28, R29 ;  /* 0x0000001d1c1c723e */ /* 0x000fe400000010ff */
[----:B------:R-:W-:-:S02]  /*4a540*/  F2FP.BF16.F32.PACK_AB R24, R24, R25 ;  /* 0x000000191818723e */ /* 0x000fc400000010ff */
        /* <DEDUP_REMOVED lines=15> */
[----:B----4-:R-:W-:-:S05]  /*4a640*/  F2FP.BF16.F32.PACK_AB R53, R55, R53 ;  /* 0x000000353735723e */ /* 0x010fca00000010ff */
        /* <DEDUP_REMOVED lines=11> */
[----:B------:R-:W-:Y:S01]  /*4a700*/  STL [R1+0x28], R3 ;  /* 0x0000280301007387 */ /* 0x000fe20000100800 */
[----:B0-----:R-:W-:-:S03]  /*4a710*/  F2FP.BF16.F32.PACK_AB R0, R17, R13 ;  /* 0x0000000d1100723e */ /* 0x001fc600000010ff */
        /* <DEDUP_REMOVED lines=11> */
[----:B0-----:R-:W2:Y:S04]  /*4a7d0*/  LDL.LU R39, [R1+0x8c] ;  /* 0x00008c0001277983 */ /* 0x001ea80000300800 */
[----:B------:R-:W2:Y:S04]  /*4a7e0*/  LDL.LU R11, [R1+0xec] ;  /* 0x0000ec00010b7983 */ /* 0x000ea80000300800 */
        /* <DEDUP_REMOVED lines=19> */
[----:B---3--:R-:W-:-:S03]  /*4a920*/  F2FP.BF16.F32.PACK_AB R36, R23, R36 ;  /* 0x000000241724723e */ /* 0x008fc600000010ff */
[----:B------:R-:W3:Y:S04]  /*4a930*/  LDL.LU R17, [R1+0x100c] ;  /* 0x00100c0001117983 */ /* 0x000ee80000300800 */
[----:B------:R-:W3:Y:S01]  /*4a940*/  LDL.LU R58, [R1+0xfe4] ;  /* 0x000fe400013a7983 */ /* 0x000ee20000300800 */
[----:B------:R-:W-:-:S03]  /*4a950*/  F2FP.BF16.F32.PACK_AB R37, R22, R37 ;  /* 0x000000251625723e */ /* 0x000fc600000010ff */
[----:B------:R-:W3:Y:S04]  /*4a960*/  LDL.LU R16, [R1+0x1004] ;  /* 0x0010040001107983 */ /* 0x000ee80000300800 */
[----:B------:R-:W3:Y:S04]  /*4a970*/  LDL.LU R59, [R1+0x101c] ;  /* 0x00101c00013b7983 */ /* 0x000ee80000300800 */
[----:B------:R-:W3:Y:S04]  /*4a980*/  LDL.LU R23, [R1+0x103c] ;  /* 0x00103c0001177983 */ /* 0x000ee80000300800 */
        /* <DEDUP_REMOVED lines=33> */
[----:B------:R1:W5:Y:S01]  /*4aba0*/  LDL.LU R39, [R1+0x1fd0] ;  /* 0x001fd00001277983 */ /* 0x0003620000300800 */
[----:B----4-:R-:W-:-:S03]  /*4abb0*/  F2FP.BF16.F32.PACK_AB R10, R40, R10 ;  /* 0x0000000a280a723e */ /* 0x010fc600000010ff */
[----:B------:R1:W5:Y:S01]  /*4abc0*/  LDL.LU R40, [R1+0x1fcc] ;  /* 0x001fcc0001287983 */ /* 0x0003620000300800 */
[----:B------:R-:W-:-:S03]  /*4abd0*/  F2FP.BF16.F32.PACK_AB R9, R41, R9 ;  /* 0x000000092909723e */ /* 0x000fc600000010ff */
        /* <DEDUP_REMOVED lines=15> */
[----:B---3--:R-:W-:-:S03]  /*4acd0*/  F2FP.BF16.F32.PACK_AB R17, R57, R17 ;  /* 0x000000113911723e */ /* 0x008fc600000010ff */
[----:B------:R1:W5:Y:S01]  /*4ace0*/  LDL.LU R57, [R1+0x1fa8] ;  /* 0x001fa80001397983 */ /* 0x0003620000300800 */
[----:B------:R-:W-:-:S03]  /*4acf0*/  F2FP.BF16.F32.PACK_AB R16, R58, R16 ;  /* 0x000000103a10723e */ /* 0x000fc600000010ff */
[----:B------:R1:W5:Y:S01]  /*4ad00*/  LDL.LU R58, [R1+0x1fa4] ;  /* 0x001fa400013a7983 */ /* 0x0003620000300800 */
[----:B------:R-:W-:-:S03]  /*4ad10*/  F2FP.BF16.F32.PACK_AB R23, R59, R23 ;  /* 0x000000173b17723e */ /* 0x000fc600000010ff */
[----:B------:R1:W5:Y:S01]  /*4ad20*/  LDL.LU R59, [R1+0x1fa0] ;  /* 0x001fa000013b7983 */ /* 0x0003620000300800 */
[----:B------:R-:W-:-:S03]  /*4ad30*/  F2FP.BF16.F32.PACK_AB R22, R21, R22 ;  /* 0x000000161516723e */ /* 0x000fc600000010ff */
[----:B------:R-:W2:Y:S02]  /*4ad40*/  LDL.LU R21, [R1+0x1f9c] ;  /* 0x001f9c0001157983 */ /* 0x000ea40000300800 */
[----:B--2---:R-:W-:Y:S02]  /*4ad50*/  F2FP.BF16.F32.PACK_AB R21, R20, R21 ;  /* 0x000000151415723e */ /* 0x004fe400000010ff */
[----:B------:R-:W2:Y:S01]  /*4ad60*/  LDL.LU R20, [R1+0x1f98] ;  /* 0x001f980001147983 */ /* 0x000ea20000300800 */
[----:B------:R-:W-:Y:S02]  /*4ad70*/  F2FP.BF16.F32.PACK_AB R27, R53, R27 ;  /* 0x0000001b351b723e */ /* 0x000fe400000010ff */
[----:B------:R-:W-:Y:S02]  /*4ad80*/  F2FP.BF16.F32.PACK_AB R26, R25, R26 ;  /* 0x0000001a191a723e */ /* 0x000fe400000010ff */
[----:B--2---:R-:W-:Y:S02]  /*4ad90*/  F2FP.BF16.F32.PACK_AB R20, R52, R20 ;  /* 0x000000143414723e */ /* 0x004fe400000010ff */
[----:B------:R1:W5:Y:S04]  /*4ada0*/  LDL.LU R52, [R1+0x1f94] ;  /* 0x001f940001347983 */ /* 0x0003680000300800 */
[----:B------:R1:W5:Y:S04]  /*4adb0*/  LDL.LU R53, [R1+0x1f90] ;  /* 0x001f900001357983 */ /* 0x0003680000300800 */
[----:B------:R-:W2:Y:S02]  /*4adc0*/  LDL.LU R25, [R1+0x1f8c] ;  /* 0x001f8c0001197983 */ /* 0x000ea40000300800 */
[----:B--2---:R-:W-:-:S02]  /*4add0*/  F2FP.BF16.F32.PACK_AB R25, R24, R25 ;  /* 0x000000191819723e */ /* 0x004fc400000010ff */
        /* <DEDUP_REMOVED lines=10> */
[----:B--2---:R-:W-:Y:S02]  /*4ae80*/  F2FP.BF16.F32.PACK_AB R28, R33, R28 ;  /* 0x0000001c211c723e */ /* 0x004fe400000010ff */
[----:B------:R-:W2:Y:S04]  /*4ae90*/  LDL.LU R33, [R1+0x1f74] ;  /* 0x001f740001217983 */ /* 0x000ea80000300800 */
[----:B------:R-:W3:Y:S01]  /*4aea0*/  LDL.LU R32, [R1+0x1f70] ;  /* 0x001f700001207983 */ /* 0x000ee20000300800 */
[----:B------:R-:W-:-:S03]  /*4aeb0*/  F2FP.BF16.F32.PACK_AB R34, R45, R34 ;  /* 0x000000222d22723e */ /* 0x000fc600000010ff */
[----:B------:R-:W4:Y:S01]  /*4aec0*/  LDL.LU R45, [R1+0x1f6c] ;  /* 0x001f6c00012d7983 */ /* 0x000f220000300800 */
[----:B--2---:R-:W-:-:S03]  /*4aed0*/  F2FP.BF16.F32.PACK_AB R33, R44, R33 ;  /* 0x000000212c21723e */ /* 0x004fc600000010ff */
[----:B------:R-:W2:Y:S01]  /*4aee0*/  LDL.LU R44, [R1+0x1f68] ;  /* 0x001f6800012c7983 */ /* 0x000ea20000300800 */
[----:B---3--:R-:W-:-:S03]  /*4aef0*/  F2FP.BF16.F32.PACK_AB R32, R60, R32 ;  /* 0x000000203c20723e */ /* 0x008fc600000010ff */
[----:B------:R1:W5:Y:S01]  /*4af00*/  LDL.LU R60, [R1+0x1f64] ;  /* 0x001f6400013c7983 */ /* 0x0003620000300800 */
[----:B------:R-:W-:Y:S02]  /*4af10*/  F2FP.BF16.F32.PACK_AB R47, R61, R47 ;  /* 0x0000002f3d2f723e */ /* 0x000fe400000010ff */
[----:B------:R-:W-:Y:S02]  /*4af20*/  F2FP.BF16.F32.PACK_AB R46, R0, R46 ;  /* 0x0000002e002e723e */ /* 0x000fe400000010ff */
[----:B----4-:R-:W-:Y:S02]  /*4af30*/  F2FP.BF16.F32.PACK_AB R45, R3, R45 ;  /* 0x0000002d032d723e */ /* 0x010fe400000010ff */
[----:B-12---:R-:W-:-:S07]  /*4af40*/  F2FP.BF16.F32.PACK_AB R44, R2, R44 ;  /* 0x0000002c022c723e */ /* 0x006fce00000010ff */
.L_x_0:
[----:B0-----:R-:W0:Y:S01]  /*4af50*/  S2R R0, SR_TID.X ;  /* 0x0000000000007919 */ /* 0x001e220000002100 */
[----:B------:R-:W1:Y:S01]  /*4af60*/  S2UR UR5, SR_CgaCtaId ;  /* 0x00000000000579c3 */ /* 0x000e620000008800 */
[----:B------:R-:W-:Y:S01]  /*4af70*/  UMOV UR4, 0x400 ;  /* 0x0000040000047882 */ /* 0x000fe20000000000 */
[----:B------:R-:W-:Y:S01]  /*4af80*/  ULDC.64 UR6, c[0x0][0x228] ;  /* 0x00008a0000067ab9 */ /* 0x000fe20000000a00 */
[C---:B-----5:R-:W-:Y:S01]  /*4af90*/  VIADD R2, R60.reuse, 0x2 ;  /* 0x000000023c027836 */ /* 0x060fe20000000000 */
[----:B------:R-:W-:Y:S01]  /*4afa0*/  UMOV UR59, UR6 ;  /* 0x00000006003b7c82 */ /* 0x000fe20008000000 */
[----:B------:R-:W-:Y:S01]  /*4afb0*/  VIADD R3, R60, 0x1 ;  /* 0x000000013c037836 */ /* 0x000fe20000000000 */
[----:B------:R-:W-:Y:S01]  /*4afc0*/  ULDC UR12, c[0x0][0x22c] ;  /* 0x00008b00000c7ab9 */ /* 0x000fe20000000800 */
[----:B------:R-:W-:Y:S01]  /*4afd0*/  ULDC.64 UR8, c[0x0][0x220] ;  /* 0x0000880000087ab9 */ /* 0x000fe20000000a00 */
        /* <DEDUP_REMOVED lines=16> */
[----:B-1----:R-:W-:Y:S01]  /*4b0e0*/  ULEA UR4, UR5, UR4, 0x18 ;  /* 0x0000000405047291 */ /* 0x002fe2000f8ec03f */
[----:B------:R-:W-:-:S02]  /*4b0f0*/  ULDC.64 UR44, c[0x0][0x228] ;  /* 0x00008a00002c7ab9 */ /* 0x000fc40000000a00 */
[----:B------:R-:W-:Y:S01]  /*4b100*/  UMOV UR5, UR7 ;  /* 0x0000000700057c82 */ /* 0x000fe20008000000 */
[----:B------:R-:W-:Y:S01]  /*4b110*/  ULDC.64 UR6, c[0x0][0x228] ;  /* 0x00008a0000067ab9 */ /* 0x000fe20000000a00 */
[----:B------:R-:W-:Y:S01]  /*4b120*/  ISETP.GE.AND P1, PT, R3, UR5, PT ;  /* 0x0000000503007c0c */ /* 0x000fe2000bf26270 */
[----:B------:R-:W-:Y:S01]  /*4b130*/  UMOV UR57, UR6 ;  /* 0x0000000600397c82 */ /* 0x000fe20008000000 */
[----:B0-----:R-:W-:Y:S01]  /*4b140*/  LOP3.LUT R0, R0, 0x1f, RZ, 0xc0, !PT ;  /* 0x0000001f00007812 */ /* 0x001fe200078ec0ff */
[----:B------:R-:W-:Y:S01]  /*4b150*/  ULDC.64 UR46, c[0x0][0x228] ;  /* 0x00008a00002e7ab9 */ /* 0x000fe20000000a00 */
[----:B------:R-:W-:Y:S01]  /*4b160*/  ULDC.64 UR48, c[0x0][0x228] ;  /* 0x00008a0000307ab9 */ /* 0x000fe20000000a00 */
[----:B------:R-:W-:Y:S01]  /*4b170*/  ULDC.64 UR54, c[0x0][0x228] ;  /* 0x00008a0000367ab9 */ /* 0x000fe20000000a00 */
[----:B------:R-:W-:Y:S01]  /*4b180*/  LEA R0, R0, UR4, 0x4 ;  /* 0x0000000400007c11 */ /* 0x000fe2000f8e20ff */
[----:B------:R-:W-:Y:S06]  /*4b190*/  BAR.SYNC.DEFER_BLOCKING 0x0 ;  /* 0x0000000000007b1d */ /* 0x000fec0000010000 */
[----:B------:R-:W-:Y:S01]  /*4b1a0*/  UMOV UR4, UR7 ;  /* 0x0000000700047c82 */ /* 0x000fe20008000000 */
[----:B------:R-:W-:Y:S01]  /*4b1b0*/  ULDC.64 UR6, c[0x0][0x220] ;  /* 0x0000880000067ab9 */ /* 0x000fe20000000a00 */
[----:B------:R-:W-:Y:S01]  /*4b1c0*/  ISETP.GE.AND P0, PT, R2, UR4, PT ;  /* 0x0000000402007c0c */ /* 0x000fe2000bf06270 */
[----:B------:R-:W-:Y:S01]  /*4b1d0*/  ULDC UR4, c[0x0][0x244] ;  /* 0x0000910000047ab9 */ /* 0x000fe20000000800 */
[----:B------:R-:W-:Y:S01]  /*4b1e0*/  STSM.16.M88.4 [R0], R44 ;  /* 0x0000002c00007844 */ /* 0x000fe20000000200 */
[----:B------:R-:W-:-:S03]  /*4b1f0*/  NOP ;  /* 0x0000000000007918 */ /* 0x000fc60000000000 */
[----:B------:R-:W0:Y:S01]  /*4b200*/  LDS.128 R44, [R0] ;  /* 0x00000000002c7984 */ /* 0x000e220000000c00 */
[----:B------:R-:W-:-:S03]  /*4b210*/  NOP ;  /* 0x0000000000007918 */ /* 0x000fc60000000000 */
[----:B------:R-:W-:Y:S01]  /*4b220*/  STSM.16.M88.4 [R0], R32 ;  /* 0x0000002000007844 */ /* 0x000fe20000000200 */
[----:B------:R-:W-:-:S03]  /*4b230*/  NOP ;  /* 0x0000000000007918 */ /* 0x000fc60000000000 */
[----:B------:R-:W1:Y:S01]  /*4b240*/  LDS.128 R32, [R0] ;  /* 0x0000000000207984 */ /* 0x000e620000000c00 */
[----:B------:R-:W-:-:S03]  /*4b250*/  NOP ;  /* 0x0000000000007918 */ /* 0x000fc60000000000 */
[----:B0-----:R0:W-:Y:S04]  /*4b260*/  STL.64 [R1], R44 ;  /* 0x0000002c01007387 */ /* 0x0011e80000100a00 */
[----:B------:R2:W-:Y:S04]  /*4b270*/  STL.64 [R1+0x8], R46 ;  /* 0x0000082e01007387 */ /* 0x0005e80000100a00 */
[----:B0-----:R-:W3:Y:S04]  /*4b280*/  LDL.LU R44, [R1+0x10] ;  /* 0x00001000012c7983 */ /* 0x001ee80000300800 */
[----:B------:R-:W3:Y:S04]  /*4b290*/  LDL.LU R45, [R1+0x14] ;  /* 0x00001400012d7983 */ /* 0x000ee80000300800 */
[----:B--2---:R-:W3:Y:S04]  /*4b2a0*/  LDL.LU R46, [R1+0x18] ;  /* 0x00001800012e7983 */ /* 0x004ee80000300800 */
[----:B------:R-:W3:Y:S04]  /*4b2b0*/  LDL.LU R47, [R1+0x1c] ;  /* 0x00001c00012f7983 */ /* 0x000ee80000300800 */
[----:B-1----:R-:W-:Y:S04]  /*4b2c0*/  STL [R1+0x1f84], R35 ;  /* 0x001f842301007387 */ /* 0x002fe80000100800 */
[----:B------:R-:W-:Y:S04]  /*4b2d0*/  STL [R1+0x1fc0], R34 ;  /* 0x001fc02201007387 */ /* 0x000fe80000100800 */
[----:B------:R0:W-:Y:S04]  /*4b2e0*/  STL.64 [R1+0x1fb8], R32 ;  /* 0x001fb82001007387 */ /* 0x0001e80000100a00 */
[----:B0-----:R-:W2:Y:S04]  /*4b2f0*/  LDL.LU R32, [R1+0x20] ;  /* 0x0000200001207983 */ /* 0x001ea80000300800 */
[----:B------:R-:W2:Y:S04]  /*4b300*/  LDL.LU R33, [R1+0x24] ;  /* 0x0000240001217983 */ /* 0x000ea80000300800 */
[----:B------:R-:W2:Y:S04]  /*4b310*/  LDL.LU R34, [R1+0x28] ;  /* 0x0000280001227983 */ /* 0x000ea80000300800 */
[----:B------:R-:W2:Y:S04]  /*4b320*/  LDL.LU R35, [R1+0x2c] ;  /* 0x00002c0001237983 */ /* 0x000ea80000300800 */
        /* <DEDUP_REMOVED lines=8> */
[----:B------:R-:W-:Y:S01]  /*4b3b0*/  STSM.16.M88.4 [R0], R20 ;  /* 0x0000001400007844 */ /* 0x000fe20000000200 */
[----:B------:R-:W-:-:S03]  /*4b3c0*/  NOP ;  /* 0x0000000000007918 */ /* 0x000fc60000000000 */
[----:B------:R-:W4:Y:S01]  /*4b3d0*/  LDS.128 R20, [R0] ;  /* 0x0000000000147984 */ /* 0x000f220000000c00 */
[----:B------:R-:W-:-:S03]  /*4b3e0*/  NOP ;  /* 0x0000000000007918 */ /* 0x000fc60000000000 */
[----:B------:R-:W-:Y:S01]  /*4b3f0*/  STSM.16.M88.4 [R0], R16 ;  /* 0x0000001000007844 */ /* 0x000fe20000000200 */
[----:B------:R-:W-:-:S03]  /*4b400*/  NOP ;  /* 0x0000000000007918 */ /* 0x000fc60000000000 */
[----:B------:R-:W4:Y:S01]  /*4b410*/  LDS.128 R16, [R0] ;  /* 0x0000000000107984 */ /* 0x000f220000000c00 */
[----:B------:R-:W-:-:S03]  /*4b420*/  NOP ;  /* 0x0000000000007918 */ /* 0x000fc60000000000 */
[----:B------:R-:W-:Y:S01]  /*4b430*/  STSM.16.M88.4 [R0], R12 ;  /* 0x0000000c00007844 */ /* 0x000fe20000000200 */
[----:B------:R-:W-:-:S03]  /*4b440*/  NOP ;  /* 0x0000000000007918 */ /* 0x000fc60000000000 */
[----:B------:R-:W-:Y:S01]  /*4b450*/  LDS.128 R12, [R0] ;  /* 0x00000000000c7984 */ /* 0x000fe20000000c00 */
[----:B------:R-:W-:-:S03]  /*4b460*/  NOP ;  /* 0x0000000000007918 */ /* 0x000fc60000000000 */
[----:B------:R-:W-:Y:S01]  /*4b470*/  STSM.16.M88.4 [R0], R8 ;  /* 0x0000000800007844 */ /* 0x000fe20000000200 */
[----:B------:R-:W-:-:S03]  /*4b480*/  NOP ;  /* 0x0000000000007918 */ /* 0x000fc60000000000 */
[----:B------:R-:W-:Y:S01]  /*4b490*/  LDS.128 R8, [R0] ;  /* 0x0000000000087984 */ /* 0x000fe20000000c00 */
[----:B------:R-:W-:-:S03]  /*4b4a0*/  NOP ;  /* 0x0000000000007918 */ /* 0x000fc60000000000 */
[----:B------:R-:W-:Y:S01]  /*4b4b0*/  STSM.16.M88.4 [R0], R4 ;  /* 0x0000000400007844 */ /* 0x000fe20000000200 */
[----:B------:R-:W-:-:S03]  /*4b4c0*/  NOP ;  /* 0x0000000000007918 */ /* 0x000fc60000000000 */
[----:B------:R-:W4:Y:S01]  /*4b4d0*/  LDS.128 R4, [R0] ;  /* 0x0000000000047984 */ /* 0x000f220000000c00 */
[----:B------:R-:W-:-:S03]  /*4b4e0*/  NOP ;  /* 0x0000000000007918 */ /* 0x000fc60000000000 */
[----:B0-----:R-:W-:Y:S04]  /*4b4f0*/  STL.64 [R1+0x1f88], R30 ;  /* 0x001f881e01007387 */ /* 0x001fe80000100a00 */
[----:B------:R-:W-:Y:S04]  /*4b500*/  STL.64 [R1+0x1fa8], R28 ;  /* 0x001fa81c01007387 */ /* 0x000fe80000100a00 */
[----:B-1----:R-:W-:Y:S04]  /*4b510*/  STL.64 [R1+0x1f90], R26 ;  /* 0x001f901a01007387 */ /* 0x002fe80000100a00 */
[----:B------:R-:W-:Y:S04]  /*4b520*/  STL.64 [R1+0x1fb0], R24 ;  /* 0x001fb01801007387 */ /* 0x000fe80000100a00 */
[----:B----4-:R0:W-:Y:S04]  /*4b530*/  STL.64 [R1+0x1f98], R22 ;  /* 0x001f981601007387 */ /* 0x0101e80000100a00 */
[----:B------:R1:W-:Y:S04]  /*4b540*/  STL.64 [R1+0x1fa0], R18 ;  /* 0x001fa01201007387 */ /* 0x0003e80000100a00 */
[----:B------:R-:W-:Y:S01]  /*4b550*/  STSM.16.M88.4 [R0], R36 ;  /* 0x0000002400007844 */ /* 0x000fe20000000200 */
[----:B0-----:R-:W0:Y:S03]  /*4b560*/  LDC R22, c[0x0][0x244] ;  /* 0x00009100ff167b82 */ /* 0x001e260000000800 */
[----:B------:R-:W-:Y:S05]  /*4b570*/  STL.64 [R1+0xb0], R4 ;  /* 0x0000b00401007387 */ /* 0x000fea0000100a00 */
[----:B-1----:R-:W1:Y:S01]  /*4b580*/  LDC R19, c[0x0][0x244] ;  /* 0x00009100ff137b82 */ /* 0x002e620000000800 */
[----:B------:R-:W-:Y:S01]  /*4b590*/  STL.64 [R1+0xb8], R6 ;  /* 0x0000b80601007387 */ /* 0x000fe20000100a00 */
[----:B------:R-:W-:-:S03]  /*4b5a0*/  NOP ;  /* 0x0000000000007918 */ /* 0x000fc60000000000 */
[----:B------:R-:W4:Y:S01]  /*4b5b0*/  LDS.128 R4, [R0] ;  /* 0x0000000000047984 */ /* 0x000f220000000c00 */
[----:B------:R-:W-:-:S03]  /*4b5c0*/  NOP ;  /* 0x0000000000007918 */ /* 0x000fc60000000000 */
[----:B------:R-:W-:Y:S01]  /*4b5d0*/  STSM.16.M88.4 [R0], R40 ;  /* 0x0000002800007844 */ /* 0x000fe20000000200 */
[----:B------:R-:W-:Y:S01]  /*4b5e0*/  NOP ;  /* 0x0000000000007918 */ /* 0x000fe20000000000 */
[----:B------:R-:W1:Y:S02]  /*4b5f0*/  LDC R18, c[0x0][0x244] ;  /* 0x00009100ff127b82 */ /* 0x000e640000000800 */
[----:B----4-:R-:W-:Y:S04]  /*4b600*/  STL.64 [R1+0xe0], R4 ;  /* 0x0000e00401007387 */ /* 0x010fe80000100a00 */
[----:B------:R-:W-:Y:S04]  /*4b610*/  STL.64 [R1+0xe8], R6 ;  /* 0x0000e80601007387 */ /* 0x000fe80000100a00 */
[----:B------:R-:W4:Y:S01]  /*4b620*/  LDS.128 R4, [R0] ;  /* 0x0000000000047984 */ /* 0x000f220000000c00 */
[----:B------:R-:W-:-:S03]  /*4b630*/  NOP ;  /* 0x0000000000007918 */ /* 0x000fc60000000000 */
[----:B------:R-:W-:Y:S04]  /*4b640*/  STSM.16.M88.4 [R0], R48 ;  /* 0x0000003000007844 */ /* 0x000fe80000000200 */
[----:B----4-:R-:W-:Y:S04]  /*4b650*/  STL.64 [R1+0xd0], R4 ;  /* 0x0000d00401007387 */ /* 0x010fe80000100a00 */
[----:B------:R-:W-:Y:S01]  /*4b660*/  STL.64 [R1+0xd8], R6 ;  /* 0x0000d80601007387 */ /* 0x000fe20000100a00 */
[----:B------:R-:W-:-:S03]  /*4b670*/  NOP ;  /* 0x0000000000007918 */ /* 0x000fc60000000000 */
[----:B------:R-:W4:Y:S01]  /*4b680*/  LDS.128 R4, [R0] ;  /* 0x0000000000047984 */ /* 0x000f220000000c00 */
[----:B------:R-:W-:-:S03]  /*4b690*/  NOP ;  /* 0x0000000000007918 */ /* 0x000fc60000000000 */
[----:B----4-:R-:W-:Y:S04]  /*4b6a0*/  STL.64 [R1+0x110], R4 ;  /* 0x0001100401007387 */ /* 0x010fe80000100a00 */
[----:B------:R-:W-:Y:S04]  /*4b6b0*/  STL.64 [R1+0x118], R6 ;  /* 0x0001180601007387 */ /* 0x000fe80000100a00 */
[----:B--2---:R-:W-:Y:S01]  /*4b6c0*/  STSM.16.M88.4 [R0], R32 ;  /* 0x0000002000007844 */ /* 0x004fe20000000200 */
[----:B------:R-:W-:-:S03]  /*4b6d0*/  NOP ;  /* 0x0000000000007918 */ /* 0x000fc60000000000 */
[----:B------:R-:W2:Y:S01]  /*4b6e0*/  LDS.128 R4, [R0] ;  /* 0x0000000000047984 */ /* 0x000ea20000000c00 */
[----:B------:R-:W-:-:S03]  /*4b6f0*/  NOP ;  /* 0x0000000000007918 */ /* 0x000fc60000000000 */
[----:B---3--:R-:W-:Y:S04]  /*4b700*/  STSM.16.M88.4 [R0], R44 ;  /* 0x0000002c00007844 */ /* 0x008fe80000000200 */
[----:B--2---:R-:W-:Y:S04]  /*4b710*/  STL.64 [R1+0x100], R4 ;  /* 0x0001000401007387 */ /* 0x004fe80000100a00 */
[----:B------:R-:W-:Y:S01]  /*4b720*/  STL.64 [R1+0x108], R6 ;  /* 0x0001080601007387 */ /* 0x000fe20000100a00 */
[----:B------:R-:W-:-:S03]  /*4b730*/  NOP ;  /* 0x0000000000007918 */ /* 0x000fc60000000000 */
[----:B------:R-:W2:Y:S04]  /*4b740*/  LDL.LU R28, [R1+0x30] ;  /* 0x00003000011c7983 */ /* 0x000ea80000300800 */
[----:B------:R-:W2:Y:S04]  /*4b750*/  LDL.LU R29, [R1+0x34] ;  /* 0x00003400011d7983 */ /* 0x000ea80000300800 */
[----:B------:R-:W2:Y:S04]  /*4b760*/  LDL.LU R30, [R1+0x38] ;  /* 0x00003800011e7983 */ /* 0x000ea80000300800 */
[----:B------:R-:W2:Y:S04]  /*4b770*/  LDL.LU R31, [R1+0x3c] ;  /* 0x00003c00011f7983 */ /* 0x000ea80000300800 */
[----:B------:R-:W3:Y:S01]  /*4b780*/  LDS.128 R4, [R0] ;  /* 0x0000000000047984 */ /* 0x000ee20000000c00 */
[----:B------:R-:W-:-:S03]  /*4b790*/  NOP ;  /* 0x0000000000007918 */ /* 0x000fc60000000000 */
[----:B------:R-:W4:Y:S04]  /*4b7a0*/  LDL.LU R36, [R1+0x40] ;  /* 0x0000400001247983 */ /* 0x000f280000300800 */
[----:B---3--:R3:W-:Y:S04]  /*4b7b0*/  STL.64 [R1+0xa0], R4 ;  /* 0x0000a00401007387 */ /* 0x0087e80000100a00 */
[----:B------:R0:W-:Y:S04]  /*4b7c0*/  STL.64 [R1+0xa8], R6 ;  /* 0x0000a80601007387 */ /* 0x0001e80000100a00 */
[----:B------:R-:W4:Y:S04]  /*4b7d0*/  LDL.LU R37, [R1+0x44] ;  /* 0x0000440001257983 */ /* 0x000f280000300800 */
[----:B------:R-:W4:Y:S04]  /*4b7e0*/  LDL.LU R38, [R1+0x48] ;  /* 0x0000480001267983 */ /* 0x000f280000300800 */
[----:B------:R-:W4:Y:S04]  /*4b7f0*/  LDL.LU R39, [R1+0x4c] ;  /* 0x00004c0001277983 */ /* 0x000f280000300800 */
[----:B---3--:R-:W3:Y:S04]  /*4b800*/  LDL.LU R4, [R1+0x50] ;  /* 0x0000500001047983 */ /* 0x008ee80000300800 */
[----:B------:R-:W3:Y:S04]  /*4b810*/  LDL.LU R5, [R1+0x54] ;  /* 0x0000540001057983 */ /* 0x000ee80000300800 */
[----:B0-----:R-:W3:Y:S04]  /*4b820*/  LDL.LU R6, [R1+0x58] ;  /* 0x0000580001067983 */ /* 0x001ee80000300800 */
[----:B------:R-:W3:Y:S04]  /*4b830*/  LDL.LU R7, [R1+0x5c] ;  /* 0x00005c0001077983 */ /* 0x000ee80000300800 */
[----:B------:R-:W3:Y:S04]  /*4b840*/  LDL.LU R32, [R1+0x60] ;  /* 0x0000600001207983 */ /* 0x000ee80000300800 */
[----:B------:R-:W3:Y:S04]  /*4b850*/  LDL.LU R33, [R1+0x64] ;  /* 0x0000640001217983 */ /* 0x000ee80000300800 */
[----:B------:R-:W3:Y:S04]  /*4b860*/  LDL.LU R34, [R1+0x68] ;  /* 0x0000680001227983 */ /* 0x000ee80000300800 */
[----:B------:R-:W3:Y:S04]  /*4b870*/  LDL.LU R35, [R1+0x6c] ;  /* 0x00006c0001237983 */ /* 0x000ee80000300800 */
[----:B------:R-:W-:Y:S01]  /*4b880*/  STSM.16.M88.4 [R0], R56 ;  /* 0x0000003800007844 */ /* 0x000fe20000000200 */
[----:B------:R-:W-:-:S03]  /*4b890*/  NOP ;  /* 0x0000000000007918 */ /* 0x000fc60000000000 */
[----:B------:R-:W0:Y:S01]  /*4b8a0*/  LDS.128 R40, [R0] ;  /* 0x0000000000287984 */ /* 0x000e220000000c00 */
[----:B------:R-:W-:-:S03]  /*4b8b0*/  NOP ;  /* 0x0000000000007918 */ /* 0x000fc60000000000 */
[----:B------:R-:W3:Y:S04]  /*4b8c0*/  LDL.LU R24, [R1+0x120] ;  /* 0x0001200001187983 */ /* 0x000ee80000300800 */
[----:B0-----:R-:W-:Y:S04]  /*4b8d0*/  STL.64 [R1+0x80], R40 ;  /* 0x0000802801007387 */ /* 0x001fe80000100a00 */
[----:B------:R-:W-:Y:S04]  /*4b8e0*/  STL.64 [R1+0x88], R42 ;  /* 0x0000882a01007387 */ /* 0x000fe80000100a00 */
[----:B------:R-:W3:Y:S04]  /*4b8f0*/  LDL.LU R25, [R1+0x124] ;  /* 0x0001240001197983 */ /* 0x000ee80000300800 */
[----:B------:R-:W3:Y:S04]  /*4b900*/  LDL.LU R26, [R1+0x128] ;  /* 0x00012800011a7983 */ /* 0x000ee80000300800 */
        /* <DEDUP_REMOVED lines=9> */
[----:B0-----:R-:W-:Y:S04]  /*4b9a0*/  STL.64 [R1+0x70], R40 ;  /* 0x0000702801007387 */ /* 0x001fe80000100a00 */
[----:B------:R-:W-:Y:S04]  /*4b9b0*/  STL.64 [R1+0x78], R42 ;  /* 0x0000782a01007387 */ /* 0x000fe80000100a00 */
[----:B--2---:R0:W-:Y:S01]  /*4b9c0*/  STSM.16.M88.4 [R0], R28 ;  /* 0x0000001c00007844 */ /* 0x0041e20000000200 */
[----:B------:R-:W-:-:S03]  /*4b9d0*/  NOP ;  /* 0x0000000000007918 */ /* 0x000fc60000000000 */
[----:B------:R-:W2:Y:S01]  /*4b9e0*/  LDS.128 R40, [R0] ;  /* 0x0000000000287984 */ /* 0x000ea20000000c00 */
[----:B------:R-:W-:-:S03]  /*4b9f0*/  NOP ;  /* 0x0000000000007918 */ /* 0x000fc60000000000 */
[----:B0-----:R-:W3:Y:S04]  /*4ba00*/  LDL.LU R28, [R1+0xc0] ;  /* 0x0000c000011c7983 */ /* 0x001ee80000300800 */
[----:B------:R-:W3:Y:S04]  /*4ba10*/  LDL.LU R29, [R1+0xc4] ;  /* 0x0000c400011d7983 */ /* 0x000ee80000300800 */
[----:B------:R-:W3:Y:S04]  /*4ba20*/  LDL.LU R30, [R1+0xc8] ;  /* 0x0000c800011e7983 */ /* 0x000ee80000300800 */
[----:B------:R-:W3:Y:S04]  /*4ba30*/  LDL.LU R31, [R1+0xcc] ;  /* 0x0000cc00011f7983 */ /* 0x000ee80000300800 */
[----:B--2---:R-:W-:Y:S04]  /*4ba40*/  STL.64 [R1+0x130], R40 ;  /* 0x0001302801007387 */ /* 0x004fe80000100a00 */
[----:B------:R-:W-:Y:S04]  /*4ba50*/  STL.64 [R1+0x138], R42 ;  /* 0x0001382a01007387 */ /* 0x000fe80000100a00 */
[----:B----4-:R-:W-:Y:S01]  /*4ba60*/  STSM.16.M88.4 [R0], R36 ;  /* 0x0000002400007844 */ /* 0x010fe20000000200 */
[----:B------:R-:W-:-:S03]  /*4ba70*/  NOP ;  /* 0x0000000000007918 */ /* 0x000fc60000000000 */
[----:B------:R-:W0:Y:S01]  /*4ba80*/  LDS.128 R36, [R0] ;  /* 0x0000000000247984 */ /* 0x000e220000000c00 */
[----:B------:R-:W-:-:S03]  /*4ba90*/  NOP ;  /* 0x0000000000007918 */ /* 0x000fc60000000000 */
[----:B---3--:R-:W-:Y:S01]  /*4baa0*/  STSM.16.M88.4 [R0], R4 ;  /* 0x0000000400007844 */ /* 0x008fe20000000200 */
[----:B------:R-:W-:-:S03]  /*4bab0*/  NOP ;  /* 0x0000000000007918 */ /* 0x000fc60000000000 */
[----:B------:R-:W2:Y:S01]  /*4bac0*/  LDS.128 R4, [R0] ;  /* 0x0000000000047984 */ /* 0x000ea20000000c00 */
[----:B------:R-:W-:-:S03]  /*4bad0*/  NOP ;  /* 0x0000000000007918 */ /* 0x000fc60000000000 */
[----:B------:R3:W-:Y:S04]  /*4bae0*/  STSM.16.M88.4 [R0], R32 ;  /* 0x0000002000007844 */ /* 0x0007e80000000200 */
[----:B0-----:R-:W-:Y:S04]  /*4baf0*/  STL.64 [R1+0x140], R36 ;  /* 0x0001402401007387 */ /* 0x001fe80000100a00 */
[----:B------:R-:W-:Y:S04]  /*4bb00*/  STL.64 [R1+0x148], R38 ;  /* 0x0001482601007387 */ /* 0x000fe80000100a00 */
[----:B--2---:R-:W-:Y:S04]  /*4bb10*/  STL.64 [R1+0x50], R4 ;  /* 0x0000500401007387 */ /* 0x004fe80000100a00 */
[----:B------:R-:W-:Y:S01]  /*4bb20*/  STL.64 [R1+0x58], R6 ;  /* 0x0000580601007387 */ /* 0x000fe20000100a00 */
[----:B------:R-:W-:-:S03]  /*4bb30*/  NOP ;  /* 0x0000000000007918 */ /* 0x000fc60000000000 */
[----:B---3--:R-:W2:Y:S04]  /*4bb40*/  LDL.LU R32, [R1+0x90] ;  /* 0x0000900001207983 */ /* 0x008ea80000300800 */
[----:B------:R-:W2:Y:S04]  /*4bb50*/  LDL.LU R33, [R1+0x94] ;  /* 0x0000940001217983 */ /* 0x000ea80000300800 */
[----:B------:R-:W2:Y:S04]  /*4bb60*/  LDL.LU R34, [R1+0x98] ;  /* 0x0000980001227983 */ /* 0x000ea80000300800 */
[----:B------:R-:W2:Y:S04]  /*4bb70*/  LDL.LU R35, [R1+0x9c] ;  /* 0x00009c0001237983 */ /* 0x000ea80000300800 */
[----:B------:R-:W0:Y:S01]  /*4bb80*/  LDS.128 R4, [R0] ;  /* 0x0000000000047984 */ /* 0x000e220000000c00 */
[----:B------:R-:W-:-:S03]  /*4bb90*/  NOP ;  /* 0x0000000000007918 */ /* 0x000fc60000000000 */
[----:B------:R-:W-:Y:S01]  /*4bba0*/  STSM.16.M88.4 [R0], R24 ;  /* 0x0000001800007844 */ /* 0x000fe20000000200 */
[----:B------:R-:W-:-:S03]  /*4bbb0*/  NOP ;  /* 0x0000000000007918 */ /* 0x000fc60000000000 */
[----:B0-----:R-:W-:Y:S04]  /*4bbc0*/  STL.64 [R1+0x40], R4 ;  /* 0x0000400401007387 */ /* 0x001fe80000100a00 */
[----:B------:R-:W-:Y:S04]  /*4bbd0*/  STL.64 [R1+0x48], R6 ;  /* 0x0000480601007387 */ /* 0x000fe80000100a00 */
[----:B------:R-:W0:Y:S01]  /*4bbe0*/  LDS.128 R4, [R0] ;  /* 0x0000000000047984 */ /* 0x000e220000000c00 */
[----:B------:R-:W-:-:S03]  /*4bbf0*/  NOP ;  /* 0x0000000000007918 */ /* 0x000fc60000000000 */
[----:B------:R3:W-:Y:S04]  /*4bc00*/  STSM.16.M88.4 [R0], R44 ;  /* 0x0000002c00007844 */ /* 0x0007e80000000200 */
[----:B0-----:R-:W-:Y:S04]  /*4bc10*/  STL.64 [R1+0x120], R4 ;  /* 0x0001200401007387 */ /* 0x001fe80000100a00 */
[----:B------:R-:W-:Y:S01]  /*4bc20*/  STL.64 [R1+0x128], R6 ;  /* 0x0001280601007387 */ /* 0x000fe20000100a00 */
[----:B------:R-:W-:-:S03]  /*4bc30*/  NOP ;  /* 0x0000000000007918 */ /* 0x000fc60000000000 */
[----:B---3--:R-:W3:Y:S04]  /*4bc40*/  LDL.LU R44, [R1+0x160] ;  /* 0x00016000012c7983 */ /* 0x008ee80000300800 */
[----:B------:R-:W3:Y:S04]  /*4bc50*/  LDL.LU R45, [R1+0x164] ;  /* 0x00016400012d7983 */ /* 0x000ee80000300800 */
[----:B------:R-:W0:Y:S01]  /*4bc60*/  LDS.128 R4, [R0] ;  /* 0x0000000000047984 */ /* 0x000e220000000c00 */
[----:B------:R-:W-:-:S03]  /*4bc70*/  NOP ;  /* 0x0000000000007918 */ /* 0x000fc60000000000 */
[----:B------:R-:W3:Y:S04]  /*4bc80*/  LDL.LU R46, [R1+0x168] ;  /* 0x00016800012e7983 */ /* 0x000ee80000300800 */
[----:B------:R-:W3:Y:S04]  /*4bc90*/  LDL.LU R47, [R1+0x16c] ;  /* 0x00016c00012f7983 */ /* 0x000ee80000300800 */
[----:B0-----:R0:W-:Y:S04]  /*4bca0*/  STL.64 [R1+0x60], R4 ;  /* 0x0000600401007387 */ /* 0x0011e80000100a00 */
[----:B------:R4:W-:Y:S04]  /*4bcb0*/  STL.64 [R1+0x68], R6 ;  /* 0x0000680601007387 */ /* 0x0009e80000100a00 */
[----:B------:R-:W3:Y:S04]  /*4bcc0*/  LDL.LU R36, [R1+0x190] ;  /* 0x0001900001247983 */ /* 0x000ee80000300800 */
[----:B------:R-:W3:Y:S04]  /*4bcd0*/  LDL.LU R37, [R1+0x194] ;  /* 0x0001940001257983 */ /* 0x000ee80000300800 */
[----:B------:R-:W3:Y:S04]  /*4bce0*/  LDL.LU R38, [R1+0x198] ;  /* 0x0001980001267983 */ /* 0x000ee80000300800 */
[----:B------:R-:W3:Y:S04]  /*4bcf0*/  LDL.LU R39, [R1+0x19c] ;  /* 0x00019c0001277983 */ /* 0x000ee80000300800 */
[----:B0-----:R-:W3:Y:S04]  /*4bd00*/  LDL.LU R4, [R1+0x1c0] ;  /* 0x0001c00001047983 */ /* 0x001ee80000300800 */
[----:B------:R-:W3:Y:S04]  /*4bd10*/  LDL.LU R5, [R1+0x1c4] ;  /* 0x0001c40001057983 */ /* 0x000ee80000300800 */
[----:B----4-:R-:W4:Y:S04]  /*4bd20*/  LDL.LU R6, [R1+0x1c8] ;  /* 0x0001c80001067983 */ /* 0x010f280000300800 */
[----:B------:R-:W4:Y:S04]  /*4bd30*/  LDL.LU R7, [R1+0x1cc] ;  /* 0x0001cc0001077983 */ /* 0x000f280000300800 */
[----:B------:R0:W-:Y:S01]  /*4bd40*/  STSM.16.M88.4 [R0], R28 ;  /* 0x0000001c00007844 */ /* 0x0001e20000000200 */
[----:B------:R-:W-:-:S03]  /*4bd50*/  NOP ;  /* 0x0000000000007918 */ /* 0x000fc60000000000 */
[----:B------:R-:W1:Y:S01]  /*4bd60*/  LDS.128 R24, [R0] ;  /* 0x0000000000187984 */ /* 0x000e620000000c00 */
[----:B------:R-:W-:-:S03]  /*4bd70*/  NOP ;  /* 0x0000000000007918 */ /* 0x000fc60000000000 */
[----:B0-----:R-:W4:Y:S04]  /*4bd80*/  LDL.LU R28, [R1+0x1f0] ;  /* 0x0001f000011c7983 */ /* 0x001f280000300800 */
[----:B------:R-:W4:Y:S04]  /*4bd90*/  LDL.LU R29, [R1+0x1f4] ;  /* 0x0001f400011d7983 */ /* 0x000f280000300800 */
[----:B------:R-:W4:Y:S04]  /*4bda0*/  LDL.LU R30, [R1+0x1f8] ;  /* 0x0001f800011e7983 */ /* 0x000f280000300800 */
[----:B------:R-:W4:Y:S04]  /*4bdb0*/  LDL.LU R31, [R1+0x1fc] ;  /* 0x0001fc00011f7983 */ /* 0x000f280000300800 */
[----:B-1----:R0:W-:Y:S04]  /*4bdc0*/  STL.64 [R1+0xc0], R24 ;  /* 0x0000c01801007387 */ /* 0x0021e80000100a00 */
[----:B------:R1:W-:Y:S04]  /*4bdd0*/  STL.64 [R1+0xc8], R26 ;  /* 0x0000c81a01007387 */ /* 0x0003e80000100a00 */
[----:B0-----:R-:W4:Y:S04]  /*4bde0*/  LDL.LU R24, [R1+0x280] ;  /* 0x0002800001187983 */ /* 0x001f280000300800 */
[----:B------:R-:W4:Y:S04]  /*4bdf0*/  LDL.LU R25, [R1+0x284] ;  /* 0x0002840001197983 */ /* 0x000f280000300800 */
[----:B-1----:R-:W4:Y:S04]  /*4be00*/  LDL.LU R26, [R1+0x288] ;  /* 0x00028800011a7983 */ /* 0x002f280000300800 */
[----:B------:R-:W4:Y:S04]  /*4be10*/  LDL.LU R27, [R1+0x28c] ;  /* 0x00028c00011b7983 */ /* 0x000f280000300800 */
[----:B--2---:R0:W-:Y:S01]  /*4be20*/  STSM.16.M88.4 [R0], R32 ;  /* 0x0000002000007844 */ /* 0x0041e20000000200 */
[----:B------:R-:W-:-:S03]  /*4be30*/  NOP ;  /* 0x0000000000007918 */ /* 0x000fc60000000000 */
[----:B------:R-:W1:Y:S01]  /*4be40*/  LDS.128 R40, [R0] ;  /* 0x0000000000287984 */ /* 0x000e620000000c00 */
[----:B------:R-:W-:-:S03]  /*4be50*/  NOP ;  /* 0x0000000000007918 */ /* 0x000fc60000000000 */
[----:B0-----:R-:W2:Y:S04]  /*4be60*/  LDL.LU R32, [R1+0x260] ;  /* 0x0002600001207983 */ /* 0x001ea80000300800 */
[----:B------:R-:W2:Y:S04]  /*4be70*/  LDL.LU R33, [R1+0x264] ;  /* 0x0002640001217983 */ /* 0x000ea80000300800 */
[----:B------:R-:W2:Y:S04]  /*4be80*/  LDL.LU R34, [R1+0x268] ;  /* 0x0002680001227983 */ /* 0x000ea80000300800 */
[----:B------:R-:W2:Y:S04]  /*4be90*/  LDL.LU R35, [R1+0x26c] ;  /* 0x00026c0001237983 */ /* 0x000ea80000300800 */
[----:B-1----:R-:W-:Y:S04]  /*4bea0*/  STL.64 [R1+0x90], R40 ;  /* 0x0000902801007387 */ /* 0x002fe80000100a00 */
[----:B------:R-:W-:Y:S04]  /*4beb0*/  STL.64 [R1+0x98], R42 ;  /* 0x0000982a01007387 */ /* 0x000fe80000100a00 */
[----:B---3--:R0:W-:Y:S01]  /*4bec0*/  STSM.16.M88.4 [R0], R44 ;  /* 0x0000002c00007844 */ /* 0x0081e20000000200 */
[----:B------:R-:W-:-:S03]  /*4bed0*/  NOP ;  /* 0x0000000000007918 */ /* 0x000fc60000000000 */
[----:B------:R-:W1:Y:S01]  /*4bee0*/  LDS.128 R40, [R0] ;  /* 0x0000000000287984 */ /* 0x000e620000000c00 */
[----:B------:R-:W-:-:S03]  /*4bef0*/  NOP ;  /* 0x0000000000007918 */ /* 0x000fc60000000000 */
[----:B0-----:R-:W3:Y:S04]  /*4bf00*/  LDL.LU R44, [R1+0x240] ;  /* 0x00024000012c7983 */ /* 0x001ee80000300800 */
[----:B------:R-:W3:Y:S04]  /*4bf10*/  LDL.LU R45, [R1+0x244] ;  /* 0x00024400012d7983 */ /* 0x000ee80000300800 */
[----:B------:R-:W3:Y:S04]  /*4bf20*/  LDL.LU R46, [R1+0x248] ;  /* 0x00024800012e7983 */ /* 0x000ee80000300800 */
[----:B------:R-:W3:Y:S04]  /*4bf30*/  LDL.LU R47, [R1+0x24c] ;  /* 0x00024c00012f7983 */ /* 0x000ee80000300800 */
[----:B------:R-:W-:Y:S01]  /*4bf40*/  STSM.16.M88.4 [R0], R36 ;  /* 0x0000002400007844 */ /* 0x000fe20000000200 */
[----:B------:R-:W-:-:S03]  /*4bf50*/  NOP ;  /* 0x0000000000007918 */ /* 0x000fc60000000000 */
[----:B------:R-:W0:Y:S01]  /*4bf60*/  LDS.128 R36, [R0] ;  /* 0x0000000000247984 */ /* 0x000e220000000c00 */
[----:B------:R-:W-:-:S03]  /*4bf70*/  NOP ;  /* 0x0000000000007918 */ /* 0x000fc60000000000 */
[----:B----4-:R-:W-:Y:S01]  /*4bf80*/  STSM.16.M88.4 [R0], R4 ;  /* 0x0000000400007844 */ /* 0x010fe20000000200 */
[----:B------:R-:W-:-:S03]  /*4bf90*/  NOP ;  /* 0x0000000000007918 */ /* 0x000fc60000000000 */
[----:B------:R-:W4:Y:S01]  /*4bfa0*/  LDS.128 R4, [R0] ;  /* 0x0000000000047984 */ /* 0x000f220000000c00 */
[----:B------:R-:W-:-:S03]  /*4bfb0*/  NOP ;  /* 0x0000000000007918 */ /* 0x000fc60000000000 */
[----:B-1----:R-:W-:Y:S04]  /*4bfc0*/  STL.64 [R1+0x150], R40 ;  /* 0x0001502801007387 */ /* 0x002fe80000100a00 */
[----:B------:R-:W-:Y:S04]  /*4bfd0*/  STL.64 [R1+0x158], R42 ;  /* 0x0001582a01007387 */ /* 0x000fe80000100a00 */
[----:B0-----:R-:W-:Y:S04]  /*4bfe0*/  STL.64 [R1+0x180], R36 ;  /* 0x0001802401007387 */ /* 0x001fe80000100a00 */
[----:B------:R-:W-:Y:S04]  /*4bff0*/  STL.64 [R1+0x188], R38 ;  /* 0x0001882601007387 */ /* 0x000fe80000100a00 */
[----:B------:R0:W-:Y:S04]  /*4c000*/  STSM.16.M88.4 [R0], R28 ;  /* 0x0000001c00007844 */ /* 0x0001e80000000200 */
[----:B----4-:R-:W-:Y:S04]  /*4c010*/  STL.64 [R1+0x170], R4 ;  /* 0x0001700401007387 */ /* 0x010fe80000100a00 */
[----:B------:R-:W-:Y:S01]  /*4c020*/  STL.64 [R1+0x178], R6 ;  /* 0x0001780601007387 */ /* 0x000fe20000100a00 */
[----:B------:R-:W-:-:S03]  /*4c030*/  NOP ;  /* 0x0000000000007918 */ /* 0x000fc60000000000 */
[----:B0-----:R-:W4:Y:S04]  /*4c040*/  LDL.LU R28, [R1+0x220] ;  /* 0x00022000011c7983 */ /* 0x001f280000300800 */
[----:B------:R-:W4:Y:S04]  /*4c050*/  LDL.LU R29, [R1+0x224] ;  /* 0x00022400011d7983 */ /* 0x000f280000300800 */
[----:B------:R-:W4:Y:S04]  /*4c060*/  LDL.LU R30, [R1+0x228] ;  /* 0x00022800011e7983 */ /* 0x000f280000300800 */
[----:B------:R-:W4:Y:S04]  /*4c070*/  LDL.LU R31, [R1+0x22c] ;  /* 0x00022c00011f7983 */ /* 0x000f280000300800 */
        /* <DEDUP_REMOVED lines=8> */
[----:B--2---:R1:W-:Y:S04]  /*4c100*/  STSM.16.M88.4 [R0], R32 ;  /* 0x0000002000007844 */ /* 0x0043e80000000200 */
[----:B0-----:R-:W-:Y:S04]  /*4c110*/  STL.64 [R1+0xf0], R4 ;  /* 0x0000f00401007387 */ /* 0x001fe80000100a00 */
[----:B------:R-:W-:Y:S01]  /*4c120*/  STL.64 [R1+0xf8], R6 ;  /* 0x0000f80601007387 */ /* 0x000fe20000100a00 */
[----:B------:R-:W-:-:S03]  /*4c130*/  NOP ;  /* 0x0000000000007918 */ /* 0x000fc60000000000 */
[----:B-1----:R-:W2:Y:S04]  /*4c140*/  LDL.LU R32, [R1+0x2a0] ;  /* 0x0002a00001207983 */ /* 0x002ea80000300800 */
[----:B------:R-:W2:Y:S04]  /*4c150*/  LDL.LU R33, [R1+0x2a4] ;  /* 0x0002a40001217983 */ /* 0x000ea80000300800 */
[----:B------:R-:W0:Y:S01]  /*4c160*/  LDS.128 R4, [R0] ;  /* 0x0000000000047984 */ /* 0x000e220000000c00 */
[----:B------:R-:W-:-:S03]  /*4c170*/  NOP ;  /* 0x0000000000007918 */ /* 0x000fc60000000000 */
[----:B------:R-:W2:Y:S04]  /*4c180*/  LDL.LU R34, [R1+0x2a8] ;  /* 0x0002a80001227983 */ /* 0x000ea80000300800 */
[----:B------:R-:W2:Y:S04]  /*4c190*/  LDL.LU R35, [R1+0x2ac] ;  /* 0x0002ac0001237983 */ /* 0x000ea80000300800 */
[----:B0-----:R0:W-:Y:S04]  /*4c1a0*/  STL.64 [R1+0x30], R4 ;  /* 0x0000300401007387 */ /* 0x0011e80000100a00 */
[----:B------:R1:W-:Y:S04]  /*4c1b0*/  STL.64 [R1+0x38], R6 ;  /* 0x0000380601007387 */ /* 0x0003e80000100a00 */
        /* <DEDUP_REMOVED lines=16> */
[----:B-1----:R0:W-:Y:S04]  /*4c2c0*/  STL.64 [R1+0x1a0], R24 ;  /* 0x0001a01801007387 */ /* 0x0021e80000100a00 */
[----:B------:R1:W-:Y:S04]  /*4c2d0*/  STL.64 [R1+0x1a8], R26 ;  /* 0x0001a81a01007387 */ /* 0x0003e80000100a00 */
[----:B0-----:R-:W3:Y:S04]  /*4c2e0*/  LDL.LU R24, [R1+0x340] ;  /* 0x0003400001187983 */ /* 0x001ee80000300800 */
[----:B------:R-:W3:Y:S04]  /*4c2f0*/  LDL.LU R25, [R1+0x344] ;  /* 0x0003440001197983 */ /* 0x000ee80000300800 */
[----:B-1----:R-:W3:Y:S04]  /*4c300*/  LDL.LU R26, [R1+0x348] ;  /* 0x00034800011a7983 */ /* 0x002ee80000300800 */
[----:B------:R-:W3:Y:S04]  /*4c310*/  LDL.LU R27, [R1+0x34c] ;  /* 0x00034c00011b7983 */ /* 0x000ee80000300800 */
[----:B----4-:R0:W-:Y:S01]  /*4c320*/  STSM.16.M88.4 [R0], R28 ;  /* 0x0000001c00007844 */ /* 0x0101e20000000200 */
[----:B------:R-:W-:-:S03]  /*4c330*/  NOP ;  /* 0x0000000000007918 */ /* 0x000fc60000000000 */
[----:B------:R-:W1:Y:S01]  /*4c340*/  LDS.128 R40, [R0] ;  /* 0x0000000000287984 */ /* 0x000e620000000c00 */
[----:B------:R-:W-:-:S03]  /*4c350*/  NOP ;  /* 0x0000000000007918 */ /* 0x000fc60000000000 */
[----:B0-----:R-:W4:Y:S04]  /*4c360*/  LDL.LU R28, [R1+0x330] ;  /* 0x00033000011c7983 */ /* 0x001f280000300800 */
[----:B------:R-:W4:Y:S04]  /*4c370*/  LDL.LU R29, [R1+0x334] ;  /* 0x00033400011d7983 */ /* 0x000f280000300800 */
[----:B------:R-:W4:Y:S04]  /*4c380*/  LDL.LU R30, [R1+0x338] ;  /* 0x00033800011e7983 */ /* 0x000f280000300800 */
[----:B------:R-:W4:Y:S04]  /*4c390*/  LDL.LU R31, [R1+0x33c] ;  /* 0x00033c00011f7983 */ /* 0x000f280000300800 */
[----:B-1----:R-:W-:Y:S04]  /*4c3a0*/  STL.64 [R1+0x190], R40 ;  /* 0x0001902801007387 */ /* 0x002fe80000100a00 */
[----:B------:R-:W-:Y:S04]  /*4c3b0*/  STL.64 [R1+0x198], R42 ;  /* 0x0001982a01007387 */ /* 0x000fe80000100a00 */
        /* <DEDUP_REMOVED lines=14> */
[----:B------:R-:W3:Y:S01]  /*4c4a0*/  LDS.128 R4, [R0] ;  /* 0x0000000000047984 */ /* 0x000ee20000000c00 */
[----:B------:R-:W-:-:S03]  /*4c4b0*/  NOP ;  /* 0x0000000000007918 */ /* 0x000fc60000000000 */
[----:B-1----:R-:W-:Y:S04]  /*4c4c0*/  STL.64 [R1+0x1c0], R40 ;  /* 0x0001c02801007387 */ /* 0x002fe80000100a00 */
[----:B------:R-:W-:Y:S04]  /*4c4d0*/  STL.64 [R1+0x1c8], R42 ;  /* 0x0001c82a01007387 */ /* 0x000fe80000100a00 */
[----:B0-----:R-:W-:Y:S04]  /*4c4e0*/  STL.64 [R1+0x1f0], R36 ;  /* 0x0001f02401007387 */ /* 0x001fe80000100a00 */
[----:B------:R-:W-:Y:S04]  /*4c4f0*/  STL.64 [R1+0x1f8], R38 ;  /* 0x0001f82601007387 */ /* 0x000fe80000100a00 */
[----:B---3--:R0:W-:Y:S04]  /*4c500*/  STSM.16.M88.4 [R0], R44 ;  /* 0x0000002c00007844 */ /* 0x0081e80000000200 */
[----:B------:R-:W-:Y:S04]  /*4c510*/  STL.64 [R1+0x1e0], R4 ;  /* 0x0001e00401007387 */ /* 0x000fe80000100a00 */
[----:B------:R-:W-:Y:S01]  /*4c520*/  STL.64 [R1+0x1e8], R6 ;  /* 0x0001e80601007387 */ /* 0x000fe20000100a00 */
[----:B------:R-:W-:-:S03]  /*4c530*/  NOP ;  /* 0x0000000000007918 */ /* 0x000fc60000000000 */
[----:B0-----:R-:W3:Y:S04]  /*4c540*/  LDL.LU R44, [R1+0x310] ;  /* 0x00031000012c7983 */ /* 0x001ee80000300800 */
[----:B------:R-:W3:Y:S04]  /*4c550*/  LDL.LU R45, [R1+0x314] ;  /* 0x00031400012d7983 */ /* 0x000ee80000300800 */
[----:B------:R-:W3:Y:S04]  /*4c560*/  LDL.LU R46, [R1+0x318] ;  /* 0x00031800012e7983 */ /* 0x000ee80000300800 */
[----:B------:R-:W3:Y:S04]  /*4c570*/  LDL.LU R47, [R1+0x31c] ;  /* 0x00031c00012f7983 */ /* 0x000ee80000300800 */
        /* <DEDUP_REMOVED lines=8> */
[----:B----4-:R1:W-:Y:S04]  /*4c600*/  STSM.16.M88.4 [R0], R28 ;  /* 0x0000001c00007844 */ /* 0x0103e80000000200 */
[----:B0-----:R-:W-:Y:S04]  /*4c610*/  STL.64 [R1+0x210], R4 ;  /* 0x0002100401007387 */ /* 0x001fe80000100a00 */
[----:B------:R-:W-:Y:S01]  /*4c620*/  STL.64 [R1+0x218], R6 ;  /* 0x0002180601007387 */ /* 0x000fe20000100a00 */
[----:B------:R-:W-:-:S03]  /*4c630*/  NOP ;  /* 0x0000000000007918 */ /* 0x000fc60000000000 */
[----:B-1----:R-:W4:Y:S04]  /*4c640*/  LDL.LU R28, [R1+0x350] ;  /* 0x00035000011c7983 */ /* 0x002f280000300800 */
[----:B------:R-:W4:Y:S04]  /*4c650*/  LDL.LU R29, [R1+0x354] ;  /* 0x00035400011d7983 */ /* 0x000f280000300800 */
[----:B------:R-:W4:Y:S04]  /*4c660*/  LDL.LU R30, [R1+0x358] ;  /* 0x00035800011e7983 */ /* 0x000f280000300800 */
[----:B------:R-:W4:Y:S04]  /*4c670*/  LDL.LU R31, [R1+0x35c] ;  /* 0x00035c00011f7983 */ /* 0x000f280000300800 */
[----:B------:R-:W0:Y:S01]  /*4c680*/  LDS.128 R4, [R0] ;  /* 0x0000000000047984 */ /* 0x000e220000000c00 */
[----:B------:R-:W-:-:S03]  /*4c690*/  NOP ;  /* 0x0000000000007918 */ /* 0x000fc60000000000 */
[----:B0-----:R0:W-:Y:S04]  /*4c6a0*/  STL.64 [R1+0x200], R4 ;  /* 0x0002000401007387 */ /* 0x0011e80000100a00 */
[----:B------:R1:W-:Y:S04]  /*4c6b0*/  STL.64 [R1+0x208], R6 ;  /* 0x0002080601007387 */ /* 0x0003e80000100a00 */
        /* <DEDUP_REMOVED lines=16> */
[----:B-1----:R0:W-:Y:S04]  /*4c7c0*/  STL.64 [R1+0x230], R24 ;  /* 0x0002301801007387 */ /* 0x0021e80000100a00 */
[----:B------:R1:W-:Y:S04]  /*4c7d0*/  STL.64 [R1+0x238], R26 ;  /* 0x0002381a01007387 */ /* 0x0003e80000100a00 */
        /* <DEDUP_REMOVED lines=12> */
[----:B-1----:R-:W-:Y:S04]  /*4c8a0*/  STL.64 [R1+0x220], R40 ;  /* 0x0002202801007387 */ /* 0x002fe80000100a00 */
[----:B------:R-:W-:Y:S04]  /*4c8b0*/  STL.64 [R1+0x228], R42 ;  /* 0x0002282a01007387 */ /* 0x000fe80000100a00 */
        /* <DEDUP_REMOVED lines=8> */
[----:B------:R-:W-:Y:S01]  /*4c940*/  STSM.16.M88.4 [R0], R36 ;  /* 0x0000002400007844 */ /* 0x000fe20000000200 */
[----:B------:R-:W-:-:S03]  /*4c950*/  NOP ;  /* 0x0000000000007918 */ /* 0x000fc60000000000 */
[----:B------:R-:W0:Y:S01]  /*4c960*/  LDS.128 R36, [R0] ;  /* 0x0000000000247984 */ /* 0x000e220000000c00 */
[----:B------:R-:W-:-:S03]  /*4c970*/  NOP ;  /* 0x0000000000007918 */ /* 0x000fc60000000000 */
[----:B------:R-:W-:Y:S01]  /*4c980*/  STSM.16.M88.4 [R0], R4 ;  /* 0x0000000400007844 */ /* 0x000fe20000000200 */
[----:B------:R-:W-:-:S03]  /*4c990*/  NOP ;  /* 0x0000000000007918 */ /* 0x000fc60000000000 */
[----:B------:R-:W2:Y:S01]  /*4c9a0*/  LDS.128 R4, [R0] ;  /* 0x0000000000047984 */ /* 0x000ea20000000c00 */
[----:B------:R-:W-:-:S03]  /*4c9b0*/  NOP ;  /* 0x0000000000007918 */ /* 0x000fc60000000000 */
[----:B-1----:R-:W-:Y:S04]  /*4c9c0*/  STL.64 [R1+0x250], R40 ;  /* 0x0002502801007387 */ /* 0x002fe80000100a00 */
[----:B------:R-:W-:Y:S04]  /*4c9d0*/  STL.64 [R1+0x258], R42 ;  /* 0x0002582a01007387 */ /* 0x000fe80000100a00 */
[----:B0-----:R-:W-:Y:S04]  /*4c9e0*/  STL.64 [R1+0x280], R36 ;  /* 0x0002802401007387 */ /* 0x001fe80000100a00 */
[----:B------:R-:W-:Y:S04]  /*4c9f0*/  STL.64 [R1+0x288], R38 ;  /* 0x0002882601007387 */ /* 0x000fe80000100a00 */
[----:B--2---:R0:W-:Y:S04]  /*4ca00*/  STSM.16.M88.4 [R0], R32 ;  /* 0x0000002000007844 */ /* 0x0041e80000000200 */
[----:B------:R-:W-:Y:S04]  /*4ca10*/  STL.64 [R1+0x270], R4 ;  /* 0x0002700401007387 */ /* 0x000fe80000100a00 */
[----:B------:R-:W-:Y:S01]  /*4ca20*/  STL.64 [R1+0x278], R6 ;  /* 0x0002780601007387 */ /* 0x000fe20000100a00 */
[----:B------:R-:W-:-:S03]  /*4ca30*/  NOP ;  /* 0x0000000000007918 */ /* 0x000fc60000000000 */
[----:B0-----:R-:W2:Y:S04]  /*4ca40*/  LDL.LU R32, [R1+0x3c0] ;  /* 0x0003c00001207983 */ /* 0x001ea80000300800 */
        /* <DEDUP_REMOVED lines=11> */
[----:B---3--:R1:W-:Y:S04]  /*4cb00*/  STSM.16.M88.4 [R0], R44 ;  /* 0x0000002c00007844 */ /* 0x0083e80000000200 */
[----:B0-----:R-:W-:Y:S04]  /*4cb10*/  STL.64 [R1+0x240], R4 ;  /* 0x0002400401007387 */ /* 0x001fe80000100a00 */
[----:B------:R-:W-:Y:S01]  /*4cb20*/  STL.64 [R1+0x248], R6 ;  /* 0x0002480601007387 */ /* 0x000fe20000100a00 */
[----:B------:R-:W-:-:S03]  /*4cb30*/  NOP ;  /* 0x0000000000007918 */ /* 0x000fc60000000000 */
[----:B-1----:R-:W3:Y:S04]  /*4cb40*/  LDL.LU R44, [R1+0x400] ;  /* 0x00040000012c7983 */ /* 0x002ee80000300800 */
        /* <DEDUP_REMOVED lines=51> */
[----:B------:R-:W-:Y:S01]  /*4ce80*/  STSM.16.M88.4 [R0], R4 ;  /* 0x0000000400007844 */ /* 0x000fe20000000200 */
[----:B------:R-:W-:-:S03]  /*4ce90*/  NOP ;  /* 0x0000000000007918 */ /* 0x000fc60000000000 */
[----:B------:R-:W4:Y:S01]  /*4cea0*/  LDS.128 R4, [R0] ;  /* 0x0000000000047984 */ /* 0x000f220000000c00 */
[----:B------:R-:W-:-:S03]  /*4ceb0*/  NOP ;  /* 0x0000000000007918 */ /* 0x000fc60000000000 */
[----:B-1----:R-:W-:Y:S04]  /*4cec0*/  STL.64 [R1+0x2c0], R40 ;  /* 0x0002c02801007387 */ /* 0x002fe80000100a00 */
[----:B------:R-:W-:Y:S04]  /*4ced0*/  STL.64 [R1+0x2c8], R42 ;  /* 0x0002c82a01007387 */ /* 0x000fe80000100a00 */
[----:B0-----:R-:W-:Y:S04]  /*4cee0*/  STL.64 [R1+0x2f0], R36 ;  /* 0x0002f02401007387 */ /* 0x001fe80000100a00 */
[----:B------:R-:W-:Y:S04]  /*4cef0*/  STL.64 [R1+0x2f8], R38 ;  /* 0x0002f82601007387 */ /* 0x000fe80000100a00 */
[----:B----4-:R0:W-:Y:S04]  /*4cf00*/  STSM.16.M88.4 [R0], R28 ;  /* 0x0000001c00007844 */ /* 0x0101e80000000200 */
[----:B------:R-:W-:Y:S04]  /*4cf10*/  STL.64 [R1+0x2e0], R4 ;  /* 0x0002e00401007387 */ /* 0x000fe80000100a00 */
        /* <DEDUP_REMOVED lines=258> */
[----:B------:R-:W0:Y:S01]  /*4df40*/  LDS.128 R4, [R0] ;  /* 0x0000000000047984 */ /* 0x000e220000000c00 */
[----:B------:R-:W-:-:S03]  /*4df50*/  NOP ;  /* 0x0000000000007918 */ /* 0x000fc60000000000 */
[----:B-1----:R-:W2:Y:S04]  /*4df60*/  LDL.LU R32, [R1+0x7e0] ;  /* 0x0007e00001207983 */ /* 0x002ea80000300800 */
[----:B------:R-:W2:Y:S04]  /*4df70*/  LDL.LU R33, [R1+0x7e4] ;  /* 0x0007e40001217983 */ /* 0x000ea80000300800 */
        /* <DEDUP_REMOVED lines=148> */
[----:B-1----:R-:W-:Y:S04]  /*4e8c0*/  STL.64 [R1+0x560], R4 ;  /* 0x0005600401007387 */ /* 0x002fe80000100a00 */
[----:B------:R-:W-:Y:S04]  /*4e8d0*/  STL.64 [R1+0x568], R6 ;  /* 0x0005680601007387 */ /* 0x000fe80000100a00 */
[----:B------:R-:W0:Y:S01]  /*4e8e0*/  LDS.128 R4, [R0] ;  /* 0x0000000000047984 */ /* 0x000e220000000c00 */
[----:B------:R-:W-:-:S03]  /*4e8f0*/  NOP ;  /* 0x0000000000007918 */ /* 0x000fc60000000000 */
[----:B---3--:R1:W-:Y:S04]  /*4e900*/  STSM.16.M88.4 [R0], R44 ;  /* 0x0000002c00007844 */ /* 0x0083e80000000200 */
[----:B0-----:R-:W-:Y:S04]  /*4e910*/  STL.64 [R1+0x5a0], R4 ;  /* 0x0005a00401007387 */ /* 0x001fe80000100a00 */
[----:B------:R-:W-:Y:S01]  /*4e920*/  STL.64 [R1+0x5a8], R6 ;  /* 0x0005a80601007387 */ /* 0x000fe20000100a00 */
[----:B------:R-:W-:-:S03]  /*4e930*/  NOP ;  /* 0x0000000000007918 */ /* 0x000fc60000000000 */
[----:B------:R-:W0:Y:S01]  /*4e940*/  LDS.128 R4, [R0] ;  /* 0x0000000000047984 */ /* 0x000e220000000c00 */
[----:B------:R-:W-:-:S03]  /*4e950*/  NOP ;  /* 0x0000000000007918 */ /* 0x000fc60000000000 */
[----:B-1----:R-:W3:Y:S04]  /*4e960*/  LDL.LU R44, [R1+0xbd0] ;  /* 0x000bd000012c7983 */ /* 0x002ee80000300800 */
[----:B------:R-:W3:Y:S04]  /*4e970*/  LDL.LU R45, [R1+0xbd4] ;  /* 0x000bd400012d7983 */ /* 0x000ee80000300800 */
        /* <DEDUP_REMOVED lines=68> */
[----:B-1----:R-:W-:Y:S04]  /*4edc0*/  STL.64 [R1+0x5e0], R4 ;  /* 0x0005e00401007387 */ /* 0x002fe80000100a00 */
[----:B------:R-:W-:Y:S04]  /*4edd0*/  STL.64 [R1+0x5e8], R6 ;  /* 0x0005e80601007387 */ /* 0x000fe80000100a00 */
[----:B------:R-:W0:Y:S01]  /*4ede0*/  LDS.128 R4, [R0] ;  /* 0x0000000000047984 */ /* 0x000e220000000c00 */
[----:B------:R-:W-:-:S03]  /*4edf0*/  NOP ;  /* 0x0000000000007918 */ /* 0x000fc60000000000 */
[----:B0-----:R-:W-:Y:S04]  /*4ee00*/  STL.64 [R1+0x620], R4 ;  /* 0x0006200401007387 */ /* 0x001fe80000100a00 */
        /* <DEDUP_REMOVED lines=67> */
[----:B------:R-:W1:Y:S01]  /*4f240*/  LDS.128 R4, [R0] ;  /* 0x0000000000047984 */ /* 0x000e620000000c00 */
[----:B------:R-:W-:-:S03]  /*4f250*/  NOP ;  /* 0x0000000000007918 */ /* 0x000fc60000000000 */
[----:B0-----:R-:W3:Y:S04]  /*4f260*/  LDL.LU R44, [R1+0x10c0] ;  /* 0x0010c000012c7983 */ /* 0x001ee80000300800 */
[----:B------:R-:W3:Y:S04]  /*4f270*/  LDL.LU R45, [R1+0x10c4] ;  /* 0x0010c400012d7983 */ /* 0x000ee80000300800 */
[----:B------:R-:W3:Y:S04]  /*4f280*/  LDL.LU R46, [R1+0x10c8] ;  /* 0x0010c800012e7983 */ /* 0x000ee80000300800 */
[----:B------:R-:W3:Y:S04]  /*4f290*/  LDL.LU R47, [R1+0x10cc] ;  /* 0x0010cc00012f7983 */ /* 0x000ee80000300800 */
[----:B------:R-:W-:Y:S04]  /*4f2a0*/  STSM.16.M88.4 [R0], R24 ;  /* 0x0000001800007844 */ /* 0x000fe80000000200 */
[----:B-1----:R-:W-:Y:S04]  /*4f2b0*/  STL.64 [R1+0x640], R4 ;  /* 0x0006400401007387 */ /* 0x002fe80000100a00 */
[----:B------:R-:W-:Y:S01]  /*4f2c0*/  STL.64 [R1+0x648], R6 ;  /* 0x0006480601007387 */ /* 0x000fe20000100a00 */
[----:B------:R-:W-:-:S03]  /*4f2d0*/  NOP ;  /* 0x0000000000007918 */ /* 0x000fc60000000000 */
[----:B------:R-:W0:Y:S01]  /*4f2e0*/  LDS.128 R4, [R0] ;  /* 0x0000000000047984 */ /* 0x000e220000000c00 */
[----:B------:R-:W-:-:S03]  /*4f2f0*/  NOP ;  /* 0x0000000000007918 */ /* 0x000fc60000000000 */
[----:B----4-:R-:W-:Y:S01]  /*4f300*/  STSM.16.M88.4 [R0], R28 ;  /* 0x0000001c00007844 */ /* 0x010fe20000000200 */
[----:B------:R-:W-:-:S03]  /*4f310*/  NOP ;  /* 0x0000000000007918 */ /* 0x000fc60000000000 */
[----:B------:R-:W1:Y:S01]  /*4f320*/  LDS.128 R36, [R0] ;  /* 0x0000000000247984 */ /* 0x000e620000000c00 */
[----:B------:R-:W-:-:S03]  /*4f330*/  NOP ;  /* 0x0000000000007918 */ /* 0x000fc60000000000 */
[----:B0-----:R-:W-:Y:S04]  /*4f340*/  STL.64 [R1+0x3b0], R4 ;  /* 0x0003b00401007387 */ /* 0x001fe80000100a00 */
[----:B------:R-:W-:Y:S04]  /*4f350*/  STL.64 [R1+0x3b8], R6 ;  /* 0x0003b80601007387 */ /* 0x000fe80000100a00 */
[----:B-1----:R-:W-:Y:S04]  /*4f360*/  STL [R1+0x1f78], R36 ;  /* 0x001f782401007387 */ /* 0x002fe80000100800 */
[----:B------:R-:W-:Y:S04]  /*4f370*/  STL [R1+0x1f74], R37 ;  /* 0x001f742501007387 */ /* 0x000fe80000100800 */
[----:B------:R-:W-:Y:S04]  /*4f380*/  STL [R1+0x1f70], R38 ;  /* 0x001f702601007387 */ /* 0x000fe80000100800 */
[----:B------:R-:W-:Y:S04]  /*4f390*/  STL [R1+0x1f6c], R39 ;  /* 0x001f6c2701007387 */ /* 0x000fe80000100800 */
        /* <DEDUP_REMOVED lines=8> */
[----:B--2---:R-:W-:Y:S01]  /*4f420*/  STSM.16.M88.4 [R0], R32 ;  /* 0x0000002000007844 */ /* 0x004fe20000000200 */
[----:B------:R-:W-:-:S03]  /*4f430*/  NOP ;  /* 0x0000000000007918 */ /* 0x000fc60000000000 */
[----:B------:R-:W0:Y:S01]  /*4f440*/  LDS.128 R40, [R0] ;  /* 0x0000000000287984 */ /* 0x000e220000000c00 */
[----:B------:R-:W-:-:S03]  /*4f450*/  NOP ;  /* 0x0000000000007918 */ /* 0x000fc60000000000 */
[----:B0-----:R-:W-:Y:S04]  /*4f460*/  STL [R1+0x1f80], R41 ;  /* 0x001f802901007387 */ /* 0x001fe80000100800 */
[----:B------:R-:W-:Y:S04]  /*4f470*/  STL [R1+0x1f7c], R42 ;  /* 0x001f7c2a01007387 */ /* 0x000fe80000100800 */
[----:B------:R-:W-:Y:S04]  /*4f480*/  STL [R1+0x1f68], R43 ;  /* 0x001f682b01007387 */ /* 0x000fe80000100800 */
        /* <DEDUP_REMOVED lines=16> */
[----:B---3--:R-:W-:Y:S01]  /*4f590*/  STSM.16.M88.4 [R0], R44 ;  /* 0x0000002c00007844 */ /* 0x008fe20000000200 */
[----:B------:R-:W-:-:S03]  /*4f5a0*/  NOP ;  /* 0x0000000000007918 */ /* 0x000fc60000000000 */
[----:B------:R-:W-:Y:S01]  /*4f5b0*/  LDS.128 R44, [R0] ;  /* 0x00000000002c7984 */ /* 0x000fe20000000c00 */
[----:B------:R-:W-:-:S03]  /*4f5c0*/  NOP ;  /* 0x0000000000007918 */ /* 0x000fc60000000000 */
[----:B----4-:R0:W-:Y:S01]  /*4f5d0*/  STSM.16.M88.4 [R0], R24 ;  /* 0x0000001800007844 */ /* 0x0101e20000000200 */
[----:B------:R-:W-:-:S03]  /*4f5e0*/  NOP ;  /* 0x0000000000007918 */ /* 0x000fc60000000000 */
[----:B------:R-:W1:Y:S01]  /*4f5f0*/  LDS.128 R36, [R0] ;  /* 0x0000000000247984 */ /* 0x000e620000000c00 */
[----:B------:R-:W-:-:S03]  /*4f600*/  NOP ;  /* 0x0000000000007918 */ /* 0x000fc60000000000 */
[----:B0-----:R-:W3:Y:S04]  /*4f610*/  LDL.LU R24, [R1+0x1190] ;  /* 0x0011900001187983 */ /* 0x001ee80000300800 */
[----:B------:R-:W3:Y:S04]  /*4f620*/  LDL.LU R25, [R1+0x1194] ;  /* 0x0011940001197983 */ /* 0x000ee80000300800 */
[----:B------:R-:W3:Y:S04]  /*4f630*/  LDL.LU R26, [R1+0x1198] ;  /* 0x00119800011a7983 */ /* 0x000ee80000300800 */
[----:B------:R-:W3:Y:S04]  /*4f640*/  LDL.LU R27, [R1+0x119c] ;  /* 0x00119c00011b7983 */ /* 0x000ee80000300800 */
[----:B------:R0:W-:Y:S04]  /*4f650*/  STSM.16.M88.4 [R0], R28 ;  /* 0x0000001c00007844 */ /* 0x0001e80000000200 */
[----:B-1----:R-:W-:Y:S04]  /*4f660*/  STL.64 [R1+0x690], R36 ;  /* 0x0006902401007387 */ /* 0x002fe80000100a00 */
        /* <DEDUP_REMOVED lines=8> */
[----:B0-----:R-:W-:Y:S04]  /*4f6f0*/  STL.64 [R1+0x6a0], R36 ;  /* 0x0006a02401007387 */ /* 0x001fe80000100a00 */
[----:B------:R-:W-:Y:S04]  /*4f700*/  STL.64 [R1+0x6a8], R38 ;  /* 0x0006a82601007387 */ /* 0x000fe80000100a00 */
[----:B--2---:R-:W-:Y:S01]  /*4f710*/  STSM.16.M88.4 [R0], R52 ;  /* 0x0000003400007844 */ /* 0x004fe20000000200 */
[----:B------:R-:W-:-:S03]  /*4f720*/  NOP ;  /* 0x0000000000007918 */ /* 0x000fc60000000000 */
[----:B------:R-:W0:Y:S01]  /*4f730*/  LDS.128 R36, [R0] ;  /* 0x0000000000247984 */ /* 0x000e220000000c00 */
[----:B------:R-:W-:-:S03]  /*4f740*/  NOP ;  /* 0x0000000000007918 */ /* 0x000fc60000000000 */
[----:B------:R-:W-:Y:S04]  /*4f750*/  STSM.16.M88.4 [R0], R56 ;  /* 0x0000003800007844 */ /* 0x000fe80000000200 */
[----:B0-----:R-:W-:Y:S04]  /*4f760*/  STL.64 [R1+0x6c0], R36 ;  /* 0x0006c02401007387 */ /* 0x001fe80000100a00 */
[----:B------:R-:W-:Y:S01]  /*4f770*/  STL.64 [R1+0x6c8], R38 ;  /* 0x0006c82601007387 */ /* 0x000fe20000100a00 */
[----:B------:R-:W-:-:S03]  /*4f780*/  NOP ;  /* 0x0000000000007918 */ /* 0x000fc60000000000 */
[----:B------:R-:W0:Y:S01]  /*4f790*/  LDS.128 R36, [R0] ;  /* 0x0000000000247984 */ /* 0x000e220000000c00 */
[----:B------:R-:W-:-:S03]  /*4f7a0*/  NOP ;  /* 0x0000000000007918 */ /* 0x000fc60000000000 */
[----:B------:R-:W-:Y:S01]  /*4f7b0*/  STSM.16.M88.4 [R0], R4 ;  /* 0x0000000400007844 */ /* 0x000fe20000000200 */
[----:B------:R-:W-:-:S03]  /*4f7c0*/  NOP ;  /* 0x0000000000007918 */ /* 0x000fc60000000000 */
[----:B------:R-:W1:Y:S01]  /*4f7d0*/  LDS.128 R4, [R0] ;  /* 0x0000000000047984 */ /* 0x000e620000000c00 */
[----:B------:R-:W-:-:S03]  /*4f7e0*/  NOP ;  /* 0x0000000000007918 */ /* 0x000fc60000000000 */
[----:B------:R2:W-:Y:S04]  /*4f7f0*/  STSM.16.M88.4 [R0], R32 ;  /* 0x0000002000007844 */ /* 0x0005e80000000200 */
[----:B0-----:R-:W-:Y:S04]  /*4f800*/  STL.64 [R1+0x6b0], R36 ;  /* 0x0006b02401007387 */ /* 0x001fe80000100a00 */
[----:B------:R-:W-:Y:S04]  /*4f810*/  STL.64 [R1+0x6b8], R38 ;  /* 0x0006b82601007387 */ /* 0x000fe80000100a00 */
[----:B-1----:R-:W-:Y:S04]  /*4f820*/  STL.64 [R1+0x6d0], R4 ;  /* 0x0006d00401007387 */ /* 0x002fe80000100a00 */
[----:B------:R-:W-:Y:S01]  /*4f830*/  STL.64 [R1+0x6d8], R6 ;  /* 0x0006d80601007387 */ /* 0x000fe20000100a00 */
[----:B------:R-:W-:-:S03]  /*4f840*/  NOP ;  /* 0x0000000000007918 */ /* 0x000fc60000000000 */
[----:B------:R-:W0:Y:S01]  /*4f850*/  LDS.128 R4, [R0] ;  /* 0x0000000000047984 */ /* 0x000e220000000c00 */
[----:B------:R-:W-:-:S03]  /*4f860*/  NOP ;  /* 0x0000000000007918 */ /* 0x000fc60000000000 */
[----:B--2---:R-:W2:Y:S04]  /*4f870*/  LDL.LU R32, [R1+0x11c0] ;  /* 0x0011c00001207983 */ /* 0x004ea80000300800 */
[----:B------:R-:W2:Y:S04]  /*4f880*/  LDL.LU R33, [R1+0x11c4] ;  /* 0x0011c40001217983 */ /* 0x000ea80000300800 */
[----:B------:R-:W2:Y:S04]  /*4f890*/  LDL.LU R34, [R1+0x11c8] ;  /* 0x0011c80001227983 */ /* 0x000ea80000300800 */
[----:B------:R-:W2:Y:S04]  /*4f8a0*/  LDL.LU R35, [R1+0x11cc] ;  /* 0x0011cc0001237983 */ /* 0x000ea80000300800 */
[----:B0-----:R-:W-:Y:S04]  /*4f8b0*/  STL.64 [R1+0x6e0], R4 ;  /* 0x0006e00401007387 */ /* 0x001fe80000100a00 */
[----:B------:R-:W-:Y:S04]  /*4f8c0*/  STL.64 [R1+0x6e8], R6 ;  /* 0x0006e80601007387 */ /* 0x000fe80000100a00 */
[----:B------:R-:W2:Y:S04]  /*4f8d0*/  LDL.LU R52, [R1+0x11d0] ;  /* 0x0011d00001347983 */ /* 0x000ea80000300800 */
[----:B------:R-:W2:Y:S04]  /*4f8e0*/  LDL.LU R53, [R1+0x11d4] ;  /* 0x0011d40001357983 */ /* 0x000ea80000300800 */
[----:B------:R-:W2:Y:S04]  /*4f8f0*/  LDL.LU R54, [R1+0x11d8] ;  /* 0x0011d80001367983 */ /* 0x000ea80000300800 */
[----:B------:R-:W2:Y:S04]  /*4f900*/  LDL.LU R55, [R1+0x11dc] ;  /* 0x0011dc0001377983 */ /* 0x000ea80000300800 */
[----:B---3--:R-:W-:Y:S01]  /*4f910*/  STSM.16.M88.4 [R0], R24 ;  /* 0x0000001800007844 */ /* 0x008fe20000000200 */
[----:B------:R-:W-:-:S03]  /*4f920*/  NOP ;  /* 0x0000000000007918 */ /* 0x000fc60000000000 */
[----:B------:R-:W0:Y:S01]  /*4f930*/  LDS.128 R4, [R0] ;  /* 0x0000000000047984 */ /* 0x000e220000000c00 */
[----:B------:R-:W-:-:S03]  /*4f940*/  NOP ;  /* 0x0000000000007918 */ /* 0x000fc60000000000 */
[----:B----4-:R-:W-:Y:S04]  /*4f950*/  STSM.16.M88.4 [R0], R28 ;  /* 0x0000001c00007844 */ /* 0x010fe80000000200 */
[----:B0-----:R-:W-:Y:S04]  /*4f960*/  STL.64 [R1+0x700], R4 ;  /* 0x0007000401007387 */ /* 0x001fe80000100a00 */
[----:B------:R-:W-:Y:S01]  /*4f970*/  STL.64 [R1+0x708], R6 ;  /* 0x0007080601007387 */ /* 0x000fe20000100a00 */
[----:B------:R-:W-:-:S03]  /*4f980*/  NOP ;  /* 0x0000000000007918 */ /* 0x000fc60000000000 */
[----:B------:R-:W0:Y:S01]  /*4f990*/  LDS.128 R4, [R0] ;  /* 0x0000000000047984 */ /* 0x000e220000000c00 */
[----:B------:R-:W-:-:S03]  /*4f9a0*/  NOP ;  /* 0x0000000000007918 */ /* 0x000fc60000000000 */
[----:B------:R-:W3:Y:S04]  /*4f9b0*/  LDL.LU R24, [R1+0x11e0] ;  /* 0x0011e00001187983 */ /* 0x000ee80000300800 */
[----:B0-----:R0:W-:Y:S04]  /*4f9c0*/  STL.64 [R1+0x6f0], R4 ;  /* 0x0006f00401007387 */ /* 0x0011e80000100a00 */
[----:B------:R1:W-:Y:S04]  /*4f9d0*/  STL.64 [R1+0x6f8], R6 ;  /* 0x0006f80601007387 */ /* 0x0003e80000100a00 */
[----:B------:R-:W3:Y:S04]  /*4f9e0*/  LDL.LU R25, [R1+0x11e4] ;  /* 0x0011e40001197983 */ /* 0x000ee80000300800 */
[----:B------:R-:W3:Y:S04]  /*4f9f0*/  LDL.LU R26, [R1+0x11e8] ;  /* 0x0011e800011a7983 */ /* 0x000ee80000300800 */
[----:B------:R-:W3:Y:S04]  /*4fa00*/  LDL.LU R27, [R1+0x11ec] ;  /* 0x0011ec00011b7983 */ /* 0x000ee80000300800 */
        /* <DEDUP_REMOVED lines=20> */
[----:B------:R-:W-:Y:S01]  /*4fb50*/  STSM.16.M88.4 [R0], R52 ;  /* 0x0000003400007844 */ /* 0x000fe20000000200 */
[----:B------:R-:W-:-:S03]  /*4fb60*/  NOP ;  /* 0x0000000000007918 */ /* 0x000fc60000000000 */
[----:B------:R-:W1:Y:S01]  /*4fb70*/  LDS.128 R52, [R0] ;  /* 0x0000000000347984 */ /* 0x000e620000000c00 */
[----:B------:R-:W-:-:S03]  /*4fb80*/  NOP ;  /* 0x0000000000007918 */ /* 0x000fc60000000000 */
[----:B0-----:R-:W-:Y:S04]  /*4fb90*/  STL.64 [R1+0x760], R32 ;  /* 0x0007602001007387 */ /* 0x001fe80000100a00 */
[----:B------:R0:W-:Y:S04]  /*4fba0*/  STL.64 [R1+0x768], R34 ;  /* 0x0007682201007387 */ /* 0x0001e80000100a00 */
[----:B0-----:R-:W2:Y:S04]  /*4fbb0*/  LDL.LU R34, [R1+0x1fc0] ;  /* 0x001fc00001227983 */ /* 0x001ea80000300800 */
[----:B------:R-:W2:Y:S04]  /*4fbc0*/  LDL.LU.64 R32, [R1+0x1fb8] ;  /* 0x001fb80001207983 */ /* 0x000ea80000300a00 */
[----:B-1----:R0:W-:Y:S04]  /*4fbd0*/  STL.64 [R1+0x750], R52 ;  /* 0x0007503401007387 */ /* 0x0021e80000100a00 */
[----:B------:R1:W-:Y:S04]  /*4fbe0*/  STL.64 [R1+0x758], R54 ;  /* 0x0007583601007387 */ /* 0x0003e80000100a00 */
[----:B0-----:R-:W2:Y:S04]  /*4fbf0*/  LDL.LU R52, [R1+0x1230] ;  /* 0x0012300001347983 */ /* 0x001ea80000300800 */
[----:B------:R-:W2:Y:S04]  /*4fc00*/  LDL.LU R53, [R1+0x1234] ;  /* 0x0012340001357983 */ /* 0x000ea80000300800 */
[----:B-1----:R-:W2:Y:S04]  /*4fc10*/  LDL.LU R54, [R1+0x1238] ;  /* 0x0012380001367983 */ /* 0x002ea80000300800 */
[----:B------:R-:W2:Y:S04]  /*4fc20*/  LDL.LU R55, [R1+0x123c] ;  /* 0x00123c0001377983 */ /* 0x000ea80000300800 */
[----:B------:R-:W2:Y:S04]  /*4fc30*/  LDL R35, [R1+0x1064] ;  /* 0x0010640001237983 */ /* 0x000ea80000100800 */
[----:B---3--:R-:W-:Y:S01]  /*4fc40*/  STSM.16.M88.4 [R0], R24 ;  /* 0x0000001800007844 */ /* 0x008fe20000000200 */
[----:B------:R-:W-:-:S03]  /*4fc50*/  NOP ;  /* 0x0000000000007918 */ /* 0x000fc60000000000 */
[----:B------:R-:W0:Y:S01]  /*4fc60*/  LDS.128 R24, [R0] ;  /* 0x0000000000187984 */ /* 0x000e220000000c00 */
[----:B------:R-:W-:-:S03]  /*4fc70*/  NOP ;  /* 0x0000000000007918 */ /* 0x000fc60000000000 */
[----:B----4-:R-:W-:Y:S01]  /*4fc80*/  STSM.16.M88.4 [R0], R28 ;  /* 0x0000001c00007844 */ /* 0x010fe20000000200 */
[----:B------:R-:W-:-:S03]  /*4fc90*/  NOP ;  /* 0x0000000000007918 */ /* 0x000fc60000000000 */
[----:B------:R-:W1:Y:S01]  /*4fca0*/  LDS.128 R28, [R0] ;  /* 0x00000000001c7984 */ /* 0x000e620000000c00 */
[----:B------:R-:W-:-:S03]  /*4fcb0*/  NOP ;  /* 0x0000000000007918 */ /* 0x000fc60000000000 */
[----:B------:R-:W-:Y:S01]  /*4fcc0*/  STSM.16.M88.4 [R0], R36 ;  /* 0x0000002400007844 */ /* 0x000fe20000000200 */
[----:B------:R-:W-:-:S03]  /*4fcd0*/  NOP ;  /* 0x0000000000007918 */ /* 0x000fc60000000000 */
[----:B------:R-:W3:Y:S01]  /*4fce0*/  LDS.128 R36, [R0] ;  /* 0x0000000000247984 */ /* 0x000ee20000000c00 */
[----:B------:R-:W-:-:S03]  /*4fcf0*/  NOP ;  /* 0x0000000000007918 */ /* 0x000fc60000000000 */
[----:B0-----:R0:W-:Y:S04]  /*4fd00*/  STL.64 [R1+0x740], R24 ;  /* 0x0007401801007387 */ /* 0x0011e80000100a00 */
[----:B------:R-:W-:Y:S04]  /*4fd10*/  STL.64 [R1+0x748], R26 ;  /* 0x0007481a01007387 */ /* 0x000fe80000100a00 */
[----:B------:R4:W-:Y:S04]  /*4fd20*/  STSM.16.M88.4 [R0], R4 ;  /* 0x0000000400007844 */ /* 0x0009e80000000200 */
[----:B0-----:R-:W2:Y:S04]  /*4fd30*/  LDL.LU.64 R24, [R1+0x1fb0] ;  /* 0x001fb00001187983 */ /* 0x001ea80000300a00 */
[----:B-1----:R0:W-:Y:S04]  /*4fd40*/  STL.64 [R1+0x730], R28 ;  /* 0x0007301c01007387 */ /* 0x0021e80000100a00 */
[----:B------:R-:W-:Y:S01]  /*4fd50*/  STL.64 [R1+0x738], R30 ;  /* 0x0007381e01007387 */ /* 0x000fe20000100a00 */
[----:B----4-:R-:W1:Y:S03]  /*4fd60*/  LDC R5, c[0x0][0x244] ;  /* 0x00009100ff057b82 */ /* 0x010e660000000800 */
[----:B0-----:R-:W4:Y:S04]  /*4fd70*/  LDL.LU.64 R28, [R1+0x1fa8] ;  /* 0x001fa800011c7983 */ /* 0x001f280000300a00 */
[----:B---3--:R-:W-:Y:S01]  /*4fd80*/  STL.64 [R1+0x720], R36 ;  /* 0x0007202401007387 */ /* 0x008fe20000100a00 */
[----:B------:R-:W0:Y:S03]  /*4fd90*/  LDC R6, c[0x0][0x244] ;  /* 0x00009100ff067b82 */ /* 0x000e260000000800 */
[----:B------:R-:W-:Y:S01]  /*4fda0*/  STL.64 [R1+0x728], R38 ;  /* 0x0007282601007387 */ /* 0x000fe20000100a00 */
[----:B------:R-:W-:-:S03]  /*4fdb0*/  NOP ;  /* 0x0000000000007918 */ /* 0x000fc60000000000 */
[----:B------:R-:W3:Y:S01]  /*4fdc0*/  LDS.128 R36, [R0] ;  /* 0x0000000000247984 */ /* 0x000ee20000000c00 */
[----:B------:R-:W-:Y:S01]  /*4fdd0*/  NOP ;  /* 0x0000000000007918 */ /* 0x000fe20000000000 */
[----:B------:R-:W0:Y:S08]  /*4fde0*/  LDC R4, c[0x0][0x244] ;  /* 0x00009100ff047b82 */ /* 0x000e300000000800 */
[----:B------:R-:W0:Y:S01]  /*4fdf0*/  LDC R7, c[0x0][0x244] ;  /* 0x00009100ff077b82 */ /* 0x000e220000000800 */
[----:B---3--:R-:W-:Y:S04]  /*4fe00*/  STL.64 [R1+0x710], R36 ;  /* 0x0007102401007387 */ /* 0x008fe80000100a00 */
[----:B------:R-:W-:Y:S04]  /*4fe10*/  STL.64 [R1+0x718], R38 ;  /* 0x0007182601007387 */ /* 0x000fe80000100a00 */
[----:B------:R-:W3:Y:S04]  /*4fe20*/  LDL.LU R31, [R1] ;  /* 0x00000000011f7983 */ /* 0x000ee80000300800 */
[----:B------:R-:W-:Y:S01]  /*4fe30*/  STSM.16.M88.4 [R0], R56 ;  /* 0x0000003800007844 */ /* 0x000fe20000000200 */
[----:B------:R-:W-:-:S03]  /*4fe40*/  NOP ;  /* 0x0000000000007918 */ /* 0x000fc60000000000 */
[----:B------:R-:W1:Y:S01]  /*4fe50*/  LDS.128 R36, [R0] ;  /* 0x0000000000247984 */ /* 0x000e620000000c00 */
[----:B------:R-:W-:-:S03]  /*4fe60*/  NOP ;  /* 0x0000000000007918 */ /* 0x000fc60000000000 */
[----:B-1----:R1:W-:Y:S04]  /*4fe70*/  STL.64 [R1+0x680], R36 ;  /* 0x0006802401007387 */ /* 0x0023e80000100a00 */
[----:B------:R0:W-:Y:S04]  /*4fe80*/  STL.64 [R1+0x688], R38 ;  /* 0x0006882601007387 */ /* 0x0001e80000100a00 */
[----:B------:R-:W4:Y:S04]  /*4fe90*/  LDL R43, [R1+0x10ec] ;  /* 0x0010ec00012b7983 */ /* 0x000f280000100800 */
[----:B-1----:R-:W4:Y:S04]  /*4fea0*/  LDL R37, [R1+0x1120] ;  /* 0x0011200001257983 */ /* 0x002f280000100800 */
[----:B0-----:R-:W4:Y:S04]  /*4feb0*/  LDL R38, [R1+0x1110] ;  /* 0x0011100001267983 */ /* 0x001f280000100800 */
[----:B------:R-:W4:Y:S04]  /*4fec0*/  LDL R39, [R1+0x1104] ;  /* 0x0011040001277983 */ /* 0x000f280000100800 */
[----:B------:R-:W-:Y:S04]  /*4fed0*/  STL [R1+0x1f64], R0 ;  /* 0x001f640001007387 */ /* 0x000fe80000100800 */
[----:B------:R-:W4:Y:S04]  /*4fee0*/  LDL R36, [R1+0x1154] ;  /* 0x0011540001247983 */ /* 0x000f280000100800 */
[----:B------:R-:W4:Y:S04]  /*4fef0*/  LDL R41, [R1+0x1164] ;  /* 0x0011640001297983 */ /* 0x000f280000100800 */
[----:B--2---:R0:W-:Y:S04]  /*4ff00*/  STSM.16.M88.4 [R0], R52 ;  /* 0x0000003400007844 */ /* 0x0041e80000000200 */
[----:B0-----:R-:W2:Y:S01]  /*4ff10*/  LDL R0, [R1+0x10d4] ;  /* 0x0010d40001007983 */ /* 0x001ea20000100800 */
[----:B------:R-:W-:Y:S01]  /*4ff20*/  IMAD R2, R35, UR4, RZ ;  /* 0x0000000423027c24 */ /* 0x000fe2000f8e02ff */
[----:B------:R-:W-:-:S04]  /*4ff30*/  ULDC.64 UR4, c[0x0][0x220] ;  /* 0x0000880000047ab9 */ /* 0x000fc80000000a00 */
[C---:B------:R-:W-:Y:S01]  /*4ff40*/  LEA R56, P2, R2.reuse, UR4, 0x1 ;  /* 0x0000000402387c11 */ /* 0x040fe2000f8408ff */
[----:B------:R-:W-:Y:S01]  /*4ff50*/  IMAD R5, R5, 0x20, R2 ;  /* 0x0000002005057824 */ /* 0x000fe200078e0202 */
[----:B------:R-:W-:Y:S02]  /*4ff60*/  ULDC UR4, c[0x0][0x248] ;  /* 0x0000920000047ab9 */ /* 0x000fe40000000800 */
[----:B------:R-:W-:Y:S01]  /*4ff70*/  LEA.HI.X.SX32 R57, R2, UR5, 0x1, P2 ;  /* 0x0000000502397c11 */ /* 0x000fe200090f0eff */
[----:B------:R-:W-:Y:S02]  /*4ff80*/  ULDC UR5, c[0x0][0x228] ;  /* 0x00008a0000057ab9 */ /* 0x000fe40000000800 */
[----:B------:R-:W-:Y:S01]  /*4ff90*/  ISETP.GE.AND P2, PT, R35, UR5, PT ;  /* 0x0000000523007c0c */ /* 0x000fe2000bf46270 */
[----:B------:R-:W-:Y:S01]  /*4ffa0*/  IMAD R6, R6, 0x20, R5 ;  /* 0x0000002006067824 */ /* 0x000fe200078e0205 */
[----:B------:R-:W-:Y:S02]  /*4ffb0*/  NOP ;  /* 0x0000000000007918 */ /* 0x000fe40000000000 */
[C---:B------:R-:W-:Y:S01]  /*4ffc0*/  ISETP.LT.AND P2, PT, R60.reuse, UR12, !P2 ;  /* 0x0000000c3c007c0c */ /* 0x040fe2000d741270 */
[----:B------:R-:W-:Y:S01]  /*4ffd0*/  IMAD R61, R60, UR4, RZ ;  /* 0x000000043c3d7c24 */ /* 0x000fe2000f8e02ff */
[----:B------:R-:W-:Y:S01]  /*4ffe0*/  LEA R52, P4, R6, UR8, 0x1 ;  /* 0x0000000806347c11 */ /* 0x000fe2000f8808ff */
[----:B------:R-:W-:Y:S01]  /*4fff0*/  IMAD R4, R4, 0x20, R6 ;  /* 0x0000002004047824 */ /* 0x000fe200078e0206 */
[----:B------:R-:W-:Y:S01]  /*50000*/  UMOV UR4, UR15 ;  /* 0x0000000f00047c82 */ /* 0x000fe20008000000 */
[----:B------:R-:W-:Y:S01]  /*50010*/  IMAD.WIDE R2, R61, 0x2, R56 ;  /* 0x000000023d027825 */ /* 0x000fe200078e0238 */
[----:B------:R-:W-:Y:S01]  /*50020*/  LEA.HI.X.SX32 R53, R6, UR9, 0x1, P4 ;  /* 0x0000000906357c11 */ /* 0x000fe2000a0f0eff */
[----:B------:R-:W-:Y:S01]  /*50030*/  ULDC UR5, c[0x0][0x228] ;  /* 0x00008a0000057ab9 */ /* 0x000fe20000000800 */
[----:B------:R-:W-:Y:S01]  /*50040*/  LEA R54, P3, R5, UR6, 0x1 ;  /* 0x0000000605367c11 */ /* 0x000fe2000f8608ff */
[----:B------:R-:W-:Y:S01]  /*50050*/  IMAD R6, R7, 0x20, R4 ;  /* 0x0000002007067824 */ /* 0x000fe200078e0204 */
[----:B------:R-:W-:Y:S01]  /*50060*/  ULDC UR6, c[0x0][0x228] ;  /* 0x00008a0000067ab9 */ /* 0x000fe20000000800 */
[----:B------:R-:W-:Y:S01]  /*50070*/  PRMT R49, R32, 0x7632, R49 ;  /* 0x0000763220317816 */ /* 0x000fe20000000031 */
[----:B------:R-:W-:Y:S01]  /*50080*/  ULDC UR8, c[0x0][0x228] ;  /* 0x00008a0000087ab9 */ /* 0x000fe20000000800 */
[----:B------:R-:W-:Y:S01]  /*50090*/  ULDC.64 UR12, c[0x0][0x228] ;  /* 0x00008a00000c7ab9 */ /* 0x000fe20000000a00 */
[----:B---3--:R0:W-:Y:S01]  /*500a0*/  @P2 STG.E.U16 desc[UR50][R2.64], R31 ;  /* 0x0000001f02002986 */ /* 0x0081e2000c101532 */
[----:B------:R-:W-:-:S03]  /*500b0*/  PRMT R7, R31, 0x7632, R7 ;  /* 0x000076321f077816 */ /* 0x000fc60000000007 */
[----:B0-----:R-:W3:Y:S01]  /*500c0*/  LDL.LU R31, [R1+0x4] ;  /* 0x00000400011f7983 */ /* 0x001ee20000300800 */
[C---:B------:R-:W-:Y:S01]  /*500d0*/  LEA R50, P2, R4.reuse, UR10, 0x1 ;  /* 0x0000000a04327c11 */ /* 0x040fe2000f8408ff */
[----:B------:R-:W-:Y:S01]  /*500e0*/  IMAD.WIDE R58, R61, 0x2, R52 ;  /* 0x000000023d3a7825 */ /* 0x000fe200078e0234 */
[----:B------:R-:W-:Y:S01]  /*500f0*/  LEA.HI.X.SX32 R55, R5, UR7, 0x1, P3 ;  /* 0x0000000705377c11 */ /* 0x000fe200098f0eff */
[----:B------:R-:W-:Y:S01]  /*50100*/  ULDC UR10, c[0x0][0x228] ;  /* 0x00008a00000a7ab9 */ /* 0x000fe20000000800 */
[----:B------:R-:W-:Y:S02]  /*50110*/  LEA.HI.X.SX32 R51, R4, UR11, 0x1, P2 ;  /* 0x0000000b04337c11 */ /* 0x000fe400090f0eff */
[----:B------:R-:W-:Y:S01]  /*50120*/  ISETP.GE.AND P2, PT, R60, UR4, PT ;  /* 0x000000043c007c0c */ /* 0x000fe2000bf46270 */
[----:B------:R-:W-:Y:S01]  /*50130*/  ULDC UR4, c[0x0][0x228] ;  /* 0x00008a0000047ab9 */ /* 0x000fe20000000800 */
[----:B------:R-:W-:-:S04]  /*50140*/  IMAD.WIDE R4, R61, 0x2, R54 ;  /* 0x000000023d047825 */ /* 0x000fc800078e0236 */
[----:B------:R-:W-:Y:S01]  /*50150*/  IMAD.WIDE R2, R61, 0x2, R50 ;  /* 0x000000023d027825 */ /* 0x000fe200078e0232 */
[----:B----4-:R-:W-:Y:S01]  /*50160*/  ISETP.LT.AND P5, PT, R43, UR6, !P2 ;  /* 0x000000062b007c0c */ /* 0x010fe2000d7a1270 */
[----:B------:R-:W-:Y:S01]  /*50170*/  ULDC.64 UR6, c[0x0][0x220] ;  /* 0x0000880000067ab9 */ /* 0x000fe20000000a00 */
[----:B------:R-:W-:Y:S01]  /*50180*/  ISETP.LT.AND P4, PT, R39, UR5, !P2 ;  /* 0x0000000527007c0c */ /* 0x000fe2000d781270 */
[----:B------:R-:W-:Y:S01]  /*50190*/  ULDC UR5, c[0x0][0x228] ;  /* 0x00008a0000057ab9 */ /* 0x000fe20000000800 */
[----:B--2---:R-:W-:-:S13]  /*501a0*/  ISETP.LT.AND P3, PT, R0, UR4, !P2 ;  /* 0x0000000400007c0c */ /* 0x004fda000d761270 */
[----:B------:R-:W-:Y:S01]  /*501b0*/  @P3 STG.E.U16 desc[UR50][R4.64], R7 ;  /* 0x0000000704003986 */ /* 0x000fe2000c101532 */
[----:B------:R-:W-:-:S03]  /*501c0*/  LEA R48, P3, R6, UR6, 0x1 ;  /* 0x0000000606307c11 */ /* 0x000fc6000f8608ff */
[----:B------:R-:W-:Y:S04]  /*501d0*/  @P5 STG.E.U16 desc[UR50][R58.64], R32 ;  /* 0x000000203a005986 */ /* 0x000fe8000c101532 */
[----:B------:R0:W-:Y:S01]  /*501e0*/  @P4 STG.E.U16 desc[UR50][R2.64], R49 ;  /* 0x0000003102004986 */ /* 0x0001e2000c101532 */
[----:B------:R-:W-:Y:S01]  /*501f0*/  ISETP.LT.AND P4, PT, R38, UR8, !P2 ;  /* 0x0000000826007c0c */ /* 0x000fe2000d781270 */
[----:B------:R-:W-:Y:S01]  /*50200*/  ULDC.64 UR8, c[0x0][0x220] ;  /* 0x0000880000087ab9 */ /* 0x000fe20000000a00 */
[----:B0-----:R-:W-:Y:S01]  /*50210*/  IMAD R2, R22, 0x20, R6 ;  /* 0x0000002016027824 */ /* 0x001fe200078e0206 */
[----:B------:R-:W-:Y:S01]  /*50220*/  LEA.HI.X.SX32 R49, R6, UR7, 0x1, P3 ;  /* 0x0000000706317c11 */ /* 0x000fe200098f0eff */
[----:B------:R-:W-:Y:S01]  /*50230*/  ULDC.64 UR6, c[0x0][0x220] ;  /* 0x0000880000067ab9 */ /* 0x000fe20000000a00 */
[----:B------:R-:W-:Y:S01]  /*50240*/  ISETP.LT.AND P3, PT, R37, UR5, !P2 ;  /* 0x0000000525007c0c */ /* 0x000fe2000d761270 */
[----:B------:R-:W-:Y:S01]  /*50250*/  IMAD R3, R19, 0x20, R2 ;  /* 0x0000002013037824 */ /* 0x000fe200078e0202 */
[----:B------:R-:W-:Y:S01]  /*50260*/  LEA R6, P5, R2, UR6, 0x1 ;  /* 0x0000000602067c11 */ /* 0x000fe2000f8a08ff */
[----:B------:R-:W-:-:S03]  /*50270*/  ULDC UR5, c[0x0][0x248] ;  /* 0x0000920000057ab9 */ /* 0x000fc60000000800 */
[----:B------:R-:W-:Y:S01]  /*50280*/  LEA.HI.X.SX32 R7, R2, UR7, 0x1, P5 ;  /* 0x0000000702077c11 */ /* 0x000fe2000a8f0eff */
[----:B------:R-:W-:Y:S01]  /*50290*/  IMAD R32, R18, 0x20, R3 ;  /* 0x0000002012207824 */ /* 0x000fe200078e0203 */
[----:B------:R-:W-:Y:S01]  /*502a0*/  ULDC.64 UR6, c[0x0][0x220] ;  /* 0x0000880000067ab9 */ /* 0x000fe20000000a00 */
[----:B------:R-:W-:Y:S01]  /*502b0*/  IMAD.WIDE R18, R61, 0x2, R48 ;  /* 0x000000023d127825 */ /* 0x000fe200078e0230 */
[----:B------:R-:W-:-:S03]  /*502c0*/  PRMT R5, R28, 0x7632, R5 ;  /* 0x000076321c057816 */ /* 0x000fc60000000005 */
[----:B------:R-:W-:Y:S01]  /*502d0*/  IMAD.WIDE R58, R61, 0x2, R6 ;  /* 0x000000023d3a7825 */ /* 0x000fe200078e0206 */
[----:B------:R-:W-:Y:S01]  /*502e0*/  LEA R4, P5, R3, UR6, 0x1 ;  /* 0x0000000603047c11 */ /* 0x000fe2000f8a08ff */
[----:B------:R-:W-:Y:S01]  /*502f0*/  @P4 STG.E.U16 desc[UR50][R18.64], R28 ;  /* 0x0000001c12004986 */ /* 0x000fe2000c101532 */
[----:B------:R-:W-:Y:S01]  /*50300*/  LEA R2, P6, R32, UR8, 0x1 ;  /* 0x0000000820027c11 */ /* 0x000fe2000f8c08ff */
[----:B------:R-:W-:Y:S01]  /*50310*/  ULDC UR8, c[0x0][0x228] ;  /* 0x00008a0000087ab9 */ /* 0x000fe20000000800 */
[----:B------:R-:W-:Y:S01]  /*50320*/  ULDC UR6, c[0x0][0x228] ;  /* 0x00008a0000067ab9 */ /* 0x000fe20000000800 */
[----:B------:R0:W-:Y:S01]  /*50330*/  @P3 STG.E.U16 desc[UR50][R58.64], R5 ;  /* 0x000000053a003986 */ /* 0x0001e2000c101532 */
[----:B------:R-:W-:Y:S01]  /*50340*/  ISETP.LT.AND P3, PT, R36, UR10, !P2 ;  /* 0x0000000a24007c0c */ /* 0x000fe2000d761270 */
[----:B------:R-:W-:Y:S01]  /*50350*/  ULDC UR10, c[0x0][0x228] ;  /* 0x00008a00000a7ab9 */ /* 0x000fe20000000800 */
[----:B------:R-:W-:Y:S02]  /*50360*/  ISETP.LT.AND P4, PT, R43, UR6, !P1 ;  /* 0x000000062b007c0c */ /* 0x000fe4000cf81270 */
[----:B0-----:R-:W-:Y:S01]  /*50370*/  LEA.HI.X.SX32 R5, R3, UR7, 0x1, P5 ;  /* 0x0000000703057c11 */ /* 0x001fe2000a8f0eff */
[----:B------:R-:W-:Y:S01]  /*50380*/  ULDC UR7, c[0x0][0x228] ;  /* 0x00008a0000077ab9 */ /* 0x000fe20000000800 */
[----:B------:R-:W-:Y:S01]  /*50390*/  LEA.HI.X.SX32 R3, R32, UR9, 0x1, P6 ;  /* 0x0000000920037c11 */ /* 0x000fe2000b0f0eff */
[----:B------:R-:W-:Y:S01]  /*503a0*/  ULDC UR9, c[0x0][0x228] ;  /* 0x00008a0000097ab9 */ /* 0x000fe20000000800 */
[----:B------:R-:W-:-:S02]  /*503b0*/  ISETP.LT.AND P6, PT, R35, UR8, !P1 ;  /* 0x0000000823007c0c */ /* 0x000fc4000cfc1270 */
[----:B------:R-:W-:Y:S02]  /*503c0*/  ISETP.LT.AND P2, PT, R41, UR9, !P2 ;  /* 0x0000000929007c0c */ /* 0x000fe4000d741270 */
[----:B------:R-:W-:Y:S01]  /*503d0*/  ISETP.LT.AND P5, PT, R0, UR7, !P1 ;  /* 0x0000000700007c0c */ /* 0x000fe2000cfa1270 */
[C---:B------:R-:W-:Y:S02]  /*503e0*/  VIADD R28, R61.reuse, UR5 ;  /* 0x000000053d1c7c36 */ /* 0x040fe40008000000 */
[C---:B------:R-:W-:Y:S01]  /*503f0*/  IMAD.WIDE R58, R61.reuse, 0x2, R4 ;  /* 0x000000023d3a7825 */ /* 0x040fe200078e0204 */
[----:B------:R-:W-:Y:S01]  /*50400*/  PRMT R32, R20, 0x7632, R32 ;  /* 0x0000763214207816 */ /* 0x000fe20000000020 */
[----:B------:R-:W-:Y:S01]  /*50410*/  ULDC.64 UR6, c[0x0][0x228] ;  /* 0x00008a0000067ab9 */ /* 0x000fe20000000a00 */
[----:B------:R-:W-:Y:S01]  /*50420*/  ULDC UR5, c[0x0][0x228] ;  /* 0x00008a0000057ab9 */ /* 0x000fe20000000800 */
[----:B------:R-:W-:Y:S01]  /*50430*/  IMAD.WIDE R26, R61, 0x2, R2 ;  /* 0x000000023d1a7825 */ /* 0x000fe200078e0202 */
[----:B------:R-:W-:Y:S01]  /*50440*/  PRMT R61, R24, 0x7632, R61 ;  /* 0x00007632183d7816 */ /* 0x000fe2000000003d */
[----:B------:R0:W-:Y:S01]  /*50450*/  @P3 STG.E.U16 desc[UR50][R58.64], R24 ;  /* 0x000000183a003986 */ /* 0x0001e2000c101532 */
[----:B------:R-:W-:Y:S01]  /*50460*/  ULDC.64 UR8, c[0x0][0x228] ;  /* 0x00008a0000087ab9 */ /* 0x000fe20000000a00 */
[----:B------:R-:W-:-:S04]  /*50470*/  IMAD.WIDE R22, R28, 0x2, R56 ;  /* 0x000000021c167825 */ /* 0x000fc800078e0238 */
[C---:B------:R-:W-:Y:S01]  /*50480*/  IMAD.WIDE R18, R28.reuse, 0x2, R54 ;  /* 0x000000021c127825 */ /* 0x040fe200078e0236 */
[----:B------:R1:W-:Y:S03]  /*50490*/  @P2 STG.E.U16 desc[UR50][R26.64], R61 ;  /* 0x0000003d1a002986 */ /* 0x0003e6000c101532 */
[----:B0-----:R-:W-:Y:S01]  /*504a0*/  IMAD.WIDE R58, R28, 0x2, R52 ;  /* 0x000000021c3a7825 */ /* 0x001fe200078e0234 */
[----:B------:R0:W-:Y:S01]  /*504b0*/  @P6 STG.E.U16 desc[UR50][R22.64], R20 ;  /* 0x0000001416006986 */ /* 0x0001e2000c101532 */
[----:B------:R-:W-:Y:S01]  /*504c0*/  ISETP.LT.AND P6, PT, R39, UR10, !P1 ;  /* 0x0000000a27007c0c */ /* 0x000fe2000cfc1270 */
[----:B------:R-:W-:Y:S02]  /*504d0*/  ULDC.64 UR10, c[0x0][0x228] ;  /* 0x00008a00000a7ab9 */ /* 0x000fe40000000a00 */
[----:B------:R2:W-:Y:S01]  /*504e0*/  @P5 STG.E.U16 desc[UR50][R18.64], R32 ;  /* 0x0000002012005986 */ /* 0x0005e2000c101532 */
[----:B------:R-:W-:-:S02]  /*504f0*/  ISETP.LT.AND P5, PT, R38, UR6, !P1 ;  /* 0x0000000626007c0c */ /* 0x000fc4000cfa1270 */
[----:B------:R-:W-:Y:S01]  /*50500*/  ISETP.LT.AND P3, PT, R36, UR8, !P1 ;  /* 0x0000000824007c0c */ /* 0x000fe2000cf61270 */
[----:B------:R4:W-:Y:S01]  /*50510*/  @P4 STG.E.U16 desc[UR50][R58.64], R16 ;  /* 0x000000103a004986 */ /* 0x0009e2000c101532 */
[----:B------:R-:W-:Y:S01]  /*50520*/  ISETP.LT.AND P4, PT, R37, UR5, !P1 ;  /* 0x0000000525007c0c */ /* 0x000fe2000cf81270 */
[----:B-1----:R-:W-:Y:S01]  /*50530*/  IMAD.WIDE R26, R28, 0x2, R50 ;  /* 0x000000021c1a7825 */ /* 0x002fe200078e0232 */
[----:B------:R-:W-:Y:S01]  /*50540*/  PRMT R24, R16, 0x7632, R24 ;  /* 0x0000763210187816 */ /* 0x000fe20000000018 */
[----:B------:R-:W-:Y:S01]  /*50550*/  ULDC UR8, c[0x0][0x228] ;  /* 0x00008a0000087ab9 */ /* 0x000fe20000000800 */
[----:B0-----:R-:W-:Y:S01]  /*50560*/  PRMT R20, R12, 0x7632, R20 ;  /* 0x000076320c147816 */ /* 0x001fe20000000014 */
[----:B------:R-:W-:Y:S01]  /*50570*/  IMAD.WIDE R22, R28, 0x2, R48 ;  /* 0x000000021c167825 */ /* 0x000fe200078e0230 */
[----:B------:R-:W-:-:S03]  /*50580*/  UMOV UR61, UR12 ;  /* 0x0000000c003d7c82 */ /* 0x000fc60008000000 */
[C---:B--2---:R-:W-:Y:S01]  /*50590*/  IMAD.WIDE R18, R28.reuse, 0x2, R6 ;  /* 0x000000021c127825 */ /* 0x044fe200078e0206 */
[----:B------:R-:W-:Y:S01]  /*505a0*/  @P6 STG.E.U16 desc[UR50][R26.64], R24 ;  /* 0x000000181a006986 */ /* 0x000fe2000c101532 */
[----:B------:R-:W-:Y:S02]  /*505b0*/  ULDC UR6, c[0x0][0x228] ;  /* 0x00008a0000067ab9 */ /* 0x000fe40000000800 */
[----:B----4-:R-:W-:Y:S01]  /*505c0*/  IMAD.WIDE R58, R28, 0x2, R4 ;  /* 0x000000021c3a7825 */ /* 0x010fe200078e0204 */
[----:B------:R0:W-:Y:S03]  /*505d0*/  @P5 STG.E.U16 desc[UR50][R22.64], R12 ;  /* 0x0000000c16005986 */ /* 0x0001e6000c101532 */
[----:B------:R-:W-:Y:S01]  /*505e0*/  VIADD R16, R60, 0x3 ;  /* 0x000000033c107836 */ /* 0x000fe20000000000 */
[----:B------:R1:W-:Y:S01]  /*505f0*/  @P4 STG.E.U16 desc[UR50][R18.64], R20 ;  /* 0x0000001412004986 */ /* 0x0003e2000c101532 */
[----:B------:R-:W-:Y:S01]  /*50600*/  UMOV UR5, UR13 ;  /* 0x0000000d00057c82 */ /* 0x000fe20008000000 */
[----:B------:R-:W-:-:S02]  /*50610*/  ULDC.64 UR12, c[0x0][0x228] ;  /* 0x00008a00000c7ab9 */ /* 0x000fc40000000a00 */
[----:B------:R2:W-:Y:S01]  /*50620*/  @P3 STG.E.U16 desc[UR50][R58.64], R8 ;  /* 0x000000083a003986 */ /* 0x0005e2000c101532 */
[----:B------:R-:W-:Y:S01]  /*50630*/  ISETP.LT.AND P3, PT, R41, UR8, !P1 ;  /* 0x0000000829007c0c */ /* 0x000fe2000cf61270 */
[----:B------:R-:W-:Y:S01]  /*50640*/  UMOV UR52, UR14 ;  /* 0x0000000e00347c82 */ /* 0x000fe20008000000 */
[----:B------:R-:W-:Y:S01]  /*50650*/  ISETP.LT.AND P6, PT, R35, UR10, !P0 ;  /* 0x0000000a23007c0c */ /* 0x000fe2000c7c1270 */
[----:B------:R-:W-:Y:S01]  /*50660*/  ULDC.64 UR14, c[0x0][0x228] ;  /* 0x00008a00000e7ab9 */ /* 0x000fe20000000a00 */
[----:B------:R-:W-:Y:S01]  /*50670*/  ISETP.GE.AND P2, PT, R16, UR5, PT ;  /* 0x0000000510007c0c */ /* 0x000fe2000bf46270 */
[----:B------:R-:W-:Y:S01]  /*50680*/  ULDC UR5, c[0x0][0x248] ;  /* 0x0000920000057ab9 */ /* 0x000fe20000000800 */
[----:B------:R-:W-:Y:S02]  /*50690*/  ISETP.LT.AND P5, PT, R0, UR6, !P0 ;  /* 0x0000000600007c0c */ /* 0x000fe4000c7a1270 */
[----:B------:R-:W-:Y:S01]  /*506a0*/  ISETP.LT.AND P4, PT, R43, UR12, !P0 ;  /* 0x0000000c2b007c0c */ /* 0x000fe2000c781270 */
[----:B0-----:R-:W-:Y:S01]  /*506b0*/  VIADD R12, R28, UR5 ;  /* 0x000000051c0c7c36 */ /* 0x001fe20008000000 */
[----:B-1----:R-:W-:Y:S01]  /*506c0*/  PRMT R20, R8, 0x7632, R20 ;  /* 0x0000763208147816 */ /* 0x002fe20000000014 */
[----:B------:R-:W-:Y:S01]  /*506d0*/  IMAD.WIDE R18, R28, 0x2, R2 ;  /* 0x000000021c127825 */ /* 0x000fe200078e0202 */
[----:B------:R-:W-:Y:S01]  /*506e0*/  UMOV UR5, UR15 ;  /* 0x0000000f00057c82 */ /* 0x000fe20008000000 */
[----:B------:R-:W-:Y:S01]  /*506f0*/  UMOV UR58, UR14 ;  /* 0x0000000e003a7c82 */ /* 0x000fe20008000000 */
[----:B------:R-:W-:Y:S01]  /*50700*/  ULDC.64 UR14, c[0x0][0x228] ;  /* 0x00008a00000e7ab9 */ /* 0x000fe20000000a00 */
[C---:B------:R-:W-:Y:S01]  /*50710*/  IMAD.WIDE R26, R12.reuse, 0x2, R56 ;  /* 0x000000020c1a7825 */ /* 0x040fe200078e0238 */
[----:B------:R0:W-:Y:S01]  /*50720*/  @P3 STG.E.U16 desc[UR50][R18.64], R20 ;  /* 0x0000001412003986 */ /* 0x0001e2000c101532 */
[----:B------:R-:W-:Y:S01]  /*50730*/  ULDC UR6, c[0x0][0x228] ;  /* 0x00008a0000067ab9 */ /* 0x000fe20000000800 */
[----:B------:R-:W-:Y:S01]  /*50740*/  UMOV UR56, UR26 ;  /* 0x0000001a00387c82 */ /* 0x000fe20008000000 */
[----:B------:R-:W-:Y:S01]  /*50750*/  IMAD.WIDE R22, R12, 0x2, R54 ;  /* 0x000000020c167825 */ /* 0x000fe200078e0236 */
[----:B------:R-:W-:Y:S01]  /*50760*/  ULDC UR8, c[0x0][0x228] ;  /* 0x00008a0000087ab9 */ /* 0x000fe20000000800 */
[----:B------:R-:W-:Y:S01]  /*50770*/  ULDC UR12, c[0x0][0x228] ;  /* 0x00008a00000c7ab9 */ /* 0x000fe20000000800 */
[----:B------:R-:W-:Y:S01]  /*50780*/  ULDC UR10, c[0x0][0x228] ;  /* 0x00008a00000a7ab9 */ /* 0x000fe20000000800 */
[----:B--2---:R-:W-:-:S02]  /*50790*/  VIADD R8, R60, 0x4 ;  /* 0x000000043c087836 */ /* 0x004fc40000000000 */
[----:B------:R-:W-:Y:S01]  /*507a0*/  IMAD.WIDE R58, R12, 0x2, R52 ;  /* 0x000000020c3a7825 */ /* 0x000fe200078e0234 */
[----:B------:R-:W-:Y:S02]  /*507b0*/  ISETP.LT.AND P3, PT, R36, UR18, !P0 ;  /* 0x0000001224007c0c */ /* 0x000fe4000c761270 */
[----:B------:R-:W-:Y:S01]  /*507c0*/  ISETP.GE.AND P1, PT, R8, UR5, PT ;  /* 0x0000000508007c0c */ /* 0x000fe2000bf26270 */
[----:B------:R-:W-:Y:S01]  /*507d0*/  ULDC UR5, c[0x0][0x228] ;  /* 0x00008a0000057ab9 */ /* 0x000fe20000000800 */
[----:B0-----:R-:W-:Y:S01]  /*507e0*/  PRMT R20, R33, 0x7632, R20 ;  /* 0x0000763221147816 */ /* 0x001fe20000000014 */
[----:B------:R-:W2:Y:S01]  /*507f0*/  LDL.LU.64 R18, [R1+0x1fa0] ;  /* 0x001fa00001127983 */ /* 0x000ea20000300a00 */
[----:B------:R-:W-:Y:S02]  /*50800*/  PRMT R8, R25, 0x7632, R8 ;  /* 0x0000763219087816 */ /* 0x000fe40000000008 */
[----:B---3--:R-:W-:Y:S01]  /*50810*/  PRMT R16, R31, 0x7632, R16 ;  /* 0x000076321f107816 */ /* 0x008fe20000000010 */
[----:B------:R0:W-:Y:S01]  /*50820*/  @P6 STG.E.U16 desc[UR50][R26.64], R31 ;  /* 0x0000001f1a006986 */ /* 0x0001e2000c101532 */
[----:B------:R-:W-:Y:S01]  /*50830*/  ISETP.LT.AND P6, PT, R39, UR14, !P0 ;  /* 0x0000000e27007c0c */ /* 0x000fe2000c7c1270 */
[----:B------:R-:W-:-:S02]  /*50840*/  ULDC UR14, c[0x0][0x228] ;  /* 0x00008a00000e7ab9 */ /* 0x000fc40000000800 */
[----:B------:R1:W-:Y:S01]  /*50850*/  @P5 STG.E.U16 desc[UR50][R22.64], R16 ;  /* 0x0000001016005986 */ /* 0x0003e2000c101532 */
[----:B------:R-:W-:-:S03]  /*50860*/  ISETP.LT.AND P5, PT, R38, UR16, !P0 ;  /* 0x0000001026007c0c */ /* 0x000fc6000c7a1270 */
[----:B------:R3:W-:Y:S01]  /*50870*/  @P4 STG.E.U16 desc[UR50][R58.64], R33 ;  /* 0x000000213a004986 */ /* 0x0007e2000c101532 */
[----:B------:R-:W-:Y:S01]  /*50880*/  ISETP.LT.AND P4, PT, R37, UR6, !P0 ;  /* 0x0000000625007c0c */ /* 0x000fe2000c781270 */
[----:B------:R-:W-:Y:S01]  /*50890*/  ULDC UR6, c[0x0][0x228] ;  /* 0x00008a0000067ab9 */ /* 0x000fe20000000800 */
[----:B------:R-:W-:Y:S01]  /*508a0*/  ISETP.LT.AND P0, PT, R41, UR5, !P0 ;  /* 0x0000000529007c0c */ /* 0x000fe2000c701270 */
[----:B0-----:R-:W-:Y:S01]  /*508b0*/  IMAD.WIDE R26, R12, 0x2, R48 ;  /* 0x000000020c1a7825 */ /* 0x001fe200078e0230 */
[----:B------:R-:W-:-:S03]  /*508c0*/  ULDC UR5, c[0x0][0x248] ;  /* 0x0000920000057ab9 */ /* 0x000fc60000000800 */
[----:B-1----:R-:W-:Y:S01]  /*508d0*/  IMAD.WIDE R22, R12, 0x2, R50 ;  /* 0x000000020c167825 */ /* 0x002fe200078e0232 */
[----:B------:R-:W-:-:S03]  /*508e0*/  PRMT R16, R29, 0x7632, R16 ;  /* 0x000076321d107816 */ /* 0x000fc60000000010 */
[C---:B------:R-:W-:Y:S01]  /*508f0*/  IMAD.WIDE R30, R12.reuse, 0x2, R6 ;  /* 0x000000020c1e7825 */ /* 0x040fe200078e0206 */
[----:B------:R0:W-:Y:S03]  /*50900*/  @P6 STG.E.U16 desc[UR50][R22.64], R20 ;  /* 0x0000001416006986 */ /* 0x0001e6000c101532 */
[C---:B---3--:R-:W-:Y:S01]  /*50910*/  IMAD.WIDE R58, R12.reuse, 0x2, R4 ;  /* 0x000000020c3a7825 */ /* 0x048fe200078e0204 */
[----:B------:R1:W-:Y:S01]  /*50920*/  @P5 STG.E.U16 desc[UR50][R26.64], R29 ;  /* 0x0000001d1a005986 */ /* 0x0003e2000c101532 */
[----:B------:R-:W-:Y:S02]  /*50930*/  ISETP.LT.AND P6, PT, R35, UR20, !P2 ;  /* 0x0000001423007c0c */ /* 0x000fe4000d7c1270 */
[C---:B------:R-:W-:Y:S01]  /*50940*/  IMAD.WIDE R32, R12.reuse, 0x2, R2 ;  /* 0x000000020c207825 */ /* 0x040fe200078e0202 */
[----:B------:R-:W-:Y:S04]  /*50950*/  @P4 STG.E.U16 desc[UR50][R30.64], R16 ;  /* 0x000000101e004986 */ /* 0x000fe8000c101532 */
[----:B------:R-:W-:Y:S04]  /*50960*/  @P3 STG.E.U16 desc[UR50][R58.64], R25 ;  /* 0x000000193a003986 */ /* 0x000fe8000c101532 */
[----:B------:R3:W-:Y:S04]  /*50970*/  @P0 STG.E.U16 desc[UR50][R32.64], R8 ;  /* 0x0000000820000986 */ /* 0x0007e8000c101532 */
[----:B0-----:R-:W4:Y:S04]  /*50980*/  LDL.LU.64 R22, [R1+0x1f98] ;  /* 0x001f980001167983 */ /* 0x001f280000300a00 */
[----:B-1----:R-:W2:Y:S01]  /*50990*/  LDL.LU.64 R26, [R1+0x1f90] ;  /* 0x001f9000011a7983 */ /* 0x002ea20000300a00 */
[----:B---3--:R-:W-:-:S03]  /*509a0*/  VIADD R8, R12, UR5 ;  /* 0x000000050c087c36 */ /* 0x008fc60008000000 */
[----:B------:R-:W3:Y:S01]  /*509b0*/  LDL.LU.64 R30, [R1+0x1f88] ;  /* 0x001f8800011e7983 */ /* 0x000ee20000300a00 */
[----:B------:R-:W-:-:S05]  /*509c0*/  IMAD.WIDE R58, R8, 0x2, R56 ;  /* 0x00000002083a7825 */ /* 0x000fca00078e0238 */
[----:B------:R0:W-:Y:S04]  /*509d0*/  @P6 STG.E.U16 desc[UR50][R58.64], R21 ;  /* 0x000000153a006986 */ /* 0x0001e8000c101532 */
[----:B0-----:R-:W4:Y:S01]  /*509e0*/  LDL.LU R59, [R1+0x8] ;  /* 0x00000800013b7983 */ /* 0x001f220000300800 */
[----:B------:R-:W-:Y:S02]  /*509f0*/  ISETP.LT.AND P5, PT, R0, UR6, !P2 ;  /* 0x0000000600007c0c */ /* 0x000fe4000d7a1270 */
[----:B------:R-:W-:Y:S01]  /*50a00*/  ISETP.LT.AND P4, PT, R43, UR22, !P2 ;  /* 0x000000162b007c0c */ /* 0x000fe2000d781270 */
[C---:B------:R-:W-:Y:S01]  /*50a10*/  IMAD.WIDE R32, R8.reuse, 0x2, R54 ;  /* 0x0000000208207825 */ /* 0x040fe200078e0236 */
[----:B------:R-:W-:Y:S02]  /*50a20*/  PRMT R20, R21, 0x7632, R20 ;  /* 0x0000763215147816 */ /* 0x000fe40000000014 */
[----:B------:R-:W-:Y:S01]  /*50a30*/  ISETP.LT.AND P0, PT, R39, UR24, !P2 ;  /* 0x0000001827007c0c */ /* 0x000fe2000d701270 */
[C---:B------:R-:W-:Y:S01]  /*50a40*/  IMAD.WIDE R24, R8.reuse, 0x2, R52 ;  /* 0x0000000208187825 */ /* 0x040fe200078e0234 */
[----:B------:R-:W-:Y:S01]  /*50a50*/  UMOV UR5, UR27 ;  /* 0x0000001b00057c82 */ /* 0x000fe20008000000 */
[----:B------:R-:W-:Y:S01]  /*50a60*/  ULDC.64 UR26, c[0x0][0x228] ;  /* 0x00008a00001a7ab9 */ /* 0x000fe20000000a00 */
[----:B------:R-:W-:Y:S01]  /*50a70*/  PRMT R16, R17, 0x7632, R16 ;  /* 0x0000763211107816 */ /* 0x000fe20000000010 */
[----:B------:R-:W-:Y:S01]  /*50a80*/  IMAD.WIDE R28, R8, 0x2, R50 ;  /* 0x00000002081c7825 */ /* 0x000fe200078e0232 */
[----:B------:R-:W-:Y:S01]  /*50a90*/  PRMT R58, R13, 0x7632, R58 ;  /* 0x000076320d3a7816 */ /* 0x000fe2000000003a */
[----:B------:R0:W-:Y:S01]  /*50aa0*/  @P5 STG.E.U16 desc[UR50][R32.64], R20 ;  /* 0x0000001420005986 */ /* 0x0001e2000c101532 */
[----:B------:R-:W-:Y:S01]  /*50ab0*/  ISETP.LT.AND P5, PT, R38, UR26, !P2 ;  /* 0x0000001a26007c0c */ /* 0x000fe2000d7a1270 */
[----:B------:R-:W-:Y:S01]  /*50ac0*/  VIADD R12, R60, 0x5 ;  /* 0x000000053c0c7836 */ /* 0x000fe20000000000 */
[----:B------:R-:W-:Y:S01]  /*50ad0*/  ISETP.LT.AND P6, PT, R35, UR30, !P1 ;  /* 0x0000001e23007c0c */ /* 0x000fe2000cfc1270 */
[----:B------:R1:W-:Y:S01]  /*50ae0*/  @P4 STG.E.U16 desc[UR50][R24.64], R17 ;  /* 0x0000001118004986 */ /* 0x0003e2000c101532 */
[----:B------:R-:W-:Y:S01]  /*50af0*/  ISETP.LT.AND P4, PT, R37, UR8, !P2 ;  /* 0x0000000825007c0c */ /* 0x000fe2000d781270 */
[----:B------:R-:W-:Y:S01]  /*50b00*/  ULDC UR6, c[0x0][0x228] ;  /* 0x00008a0000067ab9 */ /* 0x000fe20000000800 */
[----:B0-----:R-:W-:Y:S01]  /*50b10*/  IMAD.WIDE R20, R8, 0x2, R48 ;  /* 0x0000000208147825 */ /* 0x001fe200078e0230 */
[----:B------:R0:W-:Y:S01]  /*50b20*/  @P0 STG.E.U16 desc[UR50][R28.64], R16 ;  /* 0x000000101c000986 */ /* 0x0001e2000c101532 */
[----:B------:R-:W-:Y:S01]  /*50b30*/  ISETP.GE.AND P3, PT, R12, UR5, PT ;  /* 0x000000050c007c0c */ /* 0x000fe2000bf66270 */
[----:B------:R-:W-:-:S02]  /*50b40*/  ULDC UR5, c[0x0][0x248] ;  /* 0x0000920000057ab9 */ /* 0x000fc40000000800 */
[----:B------:R-:W2:Y:S01]  /*50b50*/  LDL.LU R35, [R1+0x1f84] ;  /* 0x001f840001237983 */ /* 0x000ea20000300800 */
[C---:B-1----:R-:W-:Y:S01]  /*50b60*/  IMAD.WIDE R24, R8.reuse, 0x2, R4 ;  /* 0x0000000208187825 */ /* 0x042fe200078e0204 */
[----:B------:R-:W-:Y:S02]  /*50b70*/  ULDC UR8, c[0x0][0x228] ;  /* 0x00008a0000087ab9 */ /* 0x000fe40000000800 */
[----:B------:R-:W-:Y:S01]  /*50b80*/  @P5 STG.E.U16 desc[UR50][R20.64], R13 ;  /* 0x0000000d14005986 */ /* 0x000fe2000c101532 */
[----:B0-----:R-:W-:-:S05]  /*50b90*/  IMAD.WIDE R16, R8, 0x2, R6 ;  /* 0x0000000208107825 */ /* 0x001fca00078e0206 */
[----:B------:R0:W-:Y:S04]  /*50ba0*/  @P4 STG.E.U16 desc[UR50][R16.64], R58 ;  /* 0x0000003a10004986 */ /* 0x0001e8000c101532 */
[----:B0-----:R-:W2:Y:S01]  /*50bb0*/  LDL R58, [R1+0x1064] ;  /* 0x00106400013a7983 */ /* 0x001ea20000100800 */
[----:B------:R-:W-:Y:S02]  /*50bc0*/  ISETP.LT.AND P0, PT, R36, UR28, !P2 ;  /* 0x0000001c24007c0c */ /* 0x000fe4000d701270 */
[----:B------:R-:W-:Y:S01]  /*50bd0*/  ISETP.LT.AND P2, PT, R41, UR6, !P2 ;  /* 0x0000000629007c0c */ /* 0x000fe2000d741270 */
[C---:B------:R-:W-:Y:S01]  /*50be0*/  VIADD R32, R8.reuse, UR5 ;  /* 0x0000000508207c36 */ /* 0x040fe20008000000 */
[----:B------:R-:W-:Y:S01]  /*50bf0*/  ULDC UR5, c[0x0][0x228] ;  /* 0x00008a0000057ab9 */ /* 0x000fe20000000800 */
[----:B------:R-:W-:Y:S01]  /*50c00*/  IMAD.WIDE R28, R8, 0x2, R2 ;  /* 0x00000002081c7825 */ /* 0x000fe200078e0202 */
[----:B------:R-:W-:Y:S01]  /*50c10*/  PRMT R8, R9, 0x7632, R8 ;  /* 0x0000763209087816 */ /* 0x000fe20000000008 */
[----:B------:R-:W-:-:S02]  /*50c20*/  ULDC UR6, c[0x0][0x228] ;  /* 0x00008a0000067ab9 */ /* 0x000fc40000000800 */
[----:B------:R-:W-:-:S04]  /*50c30*/  IMAD.WIDE R12, R32, 0x2, R56 ;  /* 0x00000002200c7825 */ /* 0x000fc800078e0238 */
[----:B------:R-:W-:Y:S04]  /*50c40*/  @P0 STG.E.U16 desc[UR50][R24.64], R9 ;  /* 0x0000000918000986 */ /* 0x000fe8000c101532 */
[----:B------:R0:W-:Y:S04]  /*50c50*/  @P2 STG.E.U16 desc[UR50][R28.64], R8 ;  /* 0x000000081c002986 */ /* 0x0001e8000c101532 */
[----:B----4-:R1:W-:Y:S01]  /*50c60*/  @P6 STG.E.U16 desc[UR50][R12.64], R59 ;  /* 0x0000003b0c006986 */ /* 0x0103e2000c101532 */
[----:B0-----:R-:W-:-:S03]  /*50c70*/  PRMT R28, R59, 0x7632, R28 ;  /* 0x000076323b1c7816 */ /* 0x001fc6000000001c */
[----:B-1----:R-:W4:Y:S01]  /*50c80*/  LDL.LU R59, [R1+0xc] ;  /* 0x00000c00013b7983 */ /* 0x002f220000300800 */
[----:B------:R-:W-:Y:S02]  /*50c90*/  ISETP.LT.AND P6, PT, R0, UR5, !P1 ;  /* 0x0000000500007c0c */ /* 0x000fe4000cfc1270 */
[----:B------:R-:W-:Y:S02]  /*50ca0*/  ISETP.LT.AND P5, PT, R43, UR32, !P1 ;  /* 0x000000202b007c0c */ /* 0x000fe4000cfa1270 */
[----:B------:R-:W-:Y:S01]  /*50cb0*/  ISETP.LT.AND P4, PT, R39, UR34, !P1 ;  /* 0x0000002227007c0c */ /* 0x000fe2000cf81270 */
[----:B------:R-:W-:Y:S02]  /*50cc0*/  VIADD R24, R60, 0x6 ;  /* 0x000000063c187836 */ /* 0x000fe40000000000 */
[----:B------:R-:W-:Y:S01]  /*50cd0*/  IMAD.WIDE R8, R32, 0x2, R54 ;  /* 0x0000000220087825 */ /* 0x000fe200078e0236 */
[----:B------:R-:W-:Y:S01]  /*50ce0*/  ISETP.LT.AND P2, PT, R38, UR36, !P1 ;  /* 0x0000002426007c0c */ /* 0x000fe2000cf41270 */
[----:B------:R-:W-:Y:S01]  /*50cf0*/  UMOV UR5, UR39 ;  /* 0x0000002700057c82 */ /* 0x000fe20008000000 */
[----:B------:R-:W-:Y:S01]  /*50d00*/  PRMT R25, R34, 0x7632, R25 ;  /* 0x0000763222197816 */ /* 0x000fe20000000019 */
[----:B------:R-:W-:Y:S01]  /*50d10*/  IMAD.WIDE R12, R32, 0x2, R52 ;  /* 0x00000002200c7825 */ /* 0x000fe200078e0234 */
[----:B------:R-:W-:-:S03]  /*50d20*/  ISETP.GE.AND P0, PT, R24, UR5, PT ;  /* 0x0000000518007c0c */ /* 0x000fc6000bf06270 */
[----:B------:R-:W-:Y:S01]  /*50d30*/  IMAD.WIDE R16, R32, 0x2, R50 ;  /* 0x0000000220107825 */ /* 0x000fe200078e0232 */
[----:B------:R-:W-:Y:S01]  /*50d40*/  @P6 STG.E.U16 desc[UR50][R8.64], R28 ;  /* 0x0000001c08006986 */ /* 0x000fe2000c101532 */
[----:B------:R-:W-:-:S03]  /*50d50*/  ULDC UR5, c[0x0][0x228] ;  /* 0x00008a0000057ab9 */ /* 0x000fc60000000800 */
[----:B------:R0:W-:Y:S01]  /*50d60*/  @P5 STG.E.U16 desc[UR50][R12.64], R34 ;  /* 0x000000220c005986 */ /* 0x0001e2000c101532 */
[----:B------:R-:W-:-:S03]  /*50d70*/  IMAD.WIDE R20, R32, 0x2, R48 ;  /* 0x0000000220147825 */ /* 0x000fc600078e0230 */
[----:B------:R-:W-:Y:S01]  /*50d80*/  @P4 STG.E.U16 desc[UR50][R16.64], R25 ;  /* 0x0000001910004986 */ /* 0x000fe2000c101532 */
[----:B------:R-:W-:Y:S01]  /*50d90*/  ISETP.LT.AND P4, PT, R37, UR5, !P1 ;  /* 0x0000000525007c0c */ /* 0x000fe2000cf81270 */
[----:B------:R-:W-:Y:S02]  /*50da0*/  ULDC UR5, c[0x0][0x248] ;  /* 0x0000920000057ab9 */ /* 0x000fe40000000800 */
[----:B---3--:R1:W-:Y:S01]  /*50db0*/  @P2 STG.E.U16 desc[UR50][R20.64], R30 ;  /* 0x0000001e14002986 */ /* 0x0083e2000c101532 */
[----:B------:R-:W-:Y:S01]  /*50dc0*/  ISETP.LT.AND P2, PT, R36, UR14, !P1 ;  /* 0x0000000e24007c0c */ /* 0x000fe2000cf41270 */
[----:B0-----:R-:W-:Y:S01]  /*50dd0*/  IMAD.WIDE R12, R32, 0x2, R6 ;  /* 0x00000002200c7825 */ /* 0x001fe200078e0206 */
[----:B------:R-:W-:Y:S01]  /*50de0*/  ISETP.LT.AND P1, PT, R41, UR12, !P1 ;  /* 0x0000000c29007c0c */ /* 0x000fe2000cf21270 */
[----:B------:R-:W-:Y:S01]  /*50df0*/  UMOV UR36, UR38 ;  /* 0x0000002600247c82 */ /* 0x000fe20008000000 */
[----:B------:R-:W-:Y:S01]  /*50e00*/  ISETP.LT.AND P5, PT, R0, UR8, !P3 ;  /* 0x0000000800007c0c */ /* 0x000fe2000dfa1270 */
[----:B------:R-:W-:Y:S01]  /*50e10*/  VIADD R8, R32, UR5 ;  /* 0x0000000520087c36 */ /* 0x000fe20008000000 */
[----:B--2---:R-:W-:-:S02]  /*50e20*/  PRMT R28, R26, 0x7632, R28 ;  /* 0x000076321a1c7816 */ /* 0x004fc4000000001c */
[----:B------:R-:W-:Y:S02]  /*50e30*/  ISETP.LT.AND P6, PT, R58, UR10, !P3 ;  /* 0x0000000a3a007c0c */ /* 0x000fe4000dfc1270 */
[----:B-1----:R-:W-:Y:S01]  /*50e40*/  PRMT R30, R30, 0x7632, R30 ;  /* 0x000076321e1e7816 */ /* 0x002fe2000000001e */
[----:B------:R-:W-:Y:S01]  /*50e50*/  IMAD.WIDE R24, R32, 0x2, R2 ;  /* 0x0000000220187825 */ /* 0x000fe200078e0202 */
[----:B------:R-:W-:Y:S01]  /*50e60*/  PRMT R9, R22, 0x7632, R9 ;  /* 0x0000763216097816 */ /* 0x000fe20000000009 */
[----:B------:R-:W-:Y:S01]  /*50e70*/  ULDC.64 UR38, c[0x0][0x228] ;  /* 0x00008a0000267ab9 */ /* 0x000fe20000000a00 */
[----:B------:R-:W-:Y:S01]  /*50e80*/  ULDC UR5, c[0x0][0x228] ;  /* 0x00008a0000057ab9 */ /* 0x000fe20000000800 */
[----:B------:R0:W-:Y:S01]  /*50e90*/  @P4 STG.E.U16 desc[UR50][R12.64], R30 ;  /* 0x0000001e0c004986 */ /* 0x0001e2000c101532 */
[----:B------:R-:W-:Y:S01]  /*50ea0*/  ISETP.LT.AND P4, PT, R43, UR6, !P3 ;  /* 0x000000062b007c0c */ /* 0x000fe2000df81270 */
[C---:B------:R-:W-:Y:S01]  /*50eb0*/  IMAD.WIDE R16, R8.reuse, 0x2, R56 ;  /* 0x0000000208107825 */ /* 0x040fe200078e0238 */
[----:B------:R-:W-:Y:S01]  /*50ec0*/  ULDC UR6, c[0x0][0x228] ;  /* 0x00008a0000067ab9 */ /* 0x000fe20000000800 */
[----:B------:R-:W-:Y:S01]  /*50ed0*/  MOV R33, UR31 ;  /* 0x0000001f00217c02 */ /* 0x000fe20008000f00 */
[----:B------:R-:W-:Y:S01]  /*50ee0*/  ULDC.64 UR30, c[0x0][0x228] ;  /* 0x00008a00001e7ab9 */ /* 0x000fe20000000a00 */
[----:B------:R-:W-:Y:S01]  /*50ef0*/  IMAD.WIDE R20, R8, 0x2, R54 ;  /* 0x0000000208147825 */ /* 0x000fe200078e0236 */
[----:B------:R-:W-:Y:S01]  /*50f00*/  ULDC UR12, c[0x0][0x228] ;  /* 0x00008a00000c7ab9 */ /* 0x000fe20000000800 */
[----:B------:R-:W-:Y:S01]  /*50f10*/  ULDC UR10, c[0x0][0x228] ;  /* 0x00008a00000a7ab9 */ /* 0x000fe20000000800 */
[----:B------:R-:W-:Y:S01]  /*50f20*/  ULDC UR8, c[0x0][0x228] ;  /* 0x00008a0000087ab9 */ /* 0x000fe20000000800 */
[----:B------:R-:W-:Y:S01]  /*50f30*/  ULDC UR14, c[0x0][0x228] ;  /* 0x00008a00000e7ab9 */ /* 0x000fe20000000800 */
[----:B0-----:R-:W-:Y:S01]  /*50f40*/  IMAD.WIDE R12, R32, 0x2, R4 ;  /* 0x00000002200c7825 */ /* 0x001fe200078e0204 */
[----:B------:R-:W2:Y:S04]  /*50f50*/  LDL.LU R30, [R1+0xb0] ;  /* 0x0000b000011e7983 */ /* 0x000ea80000300800 */
[----:B------:R0:W-:Y:S04]  /*50f60*/  @P2 STG.E.U16 desc[UR50][R12.64], R26 ;  /* 0x0000001a0c002986 */ /* 0x0001e8000c101532 */
[----:B------:R1:W-:Y:S04]  /*50f70*/  @P1 STG.E.U16 desc[UR50][R24.64], R28 ;  /* 0x0000001c18001986 */ /* 0x0003e8000c101532 */
[----:B------:R3:W-:Y:S01]  /*50f80*/  @P6 STG.E.U16 desc[UR50][R16.64], R22 ;  /* 0x0000001610006986 */ /* 0x0007e2000c101532 */
[----:B------:R-:W-:Y:S01]  /*50f90*/  ISETP.LT.AND P6, PT, R39, UR38, !P3 ;  /* 0x0000002627007c0c */ /* 0x000fe2000dfc1270 */
[----:B0-----:R-:W-:-:S02]  /*50fa0*/  IMAD.WIDE R12, R8, 0x2, R52 ;  /* 0x00000002080c7825 */ /* 0x001fc400078e0234 */
[----:B------:R0:W-:Y:S01]  /*50fb0*/  @P5 STG.E.U16 desc[UR50][R20.64], R9 ;  /* 0x0000000914005986 */ /* 0x0001e2000c101532 */
[----:B------:R-:W-:-:S03]  /*50fc0*/  ISETP.LT.AND P5, PT, R38, UR40, !P3 ;  /* 0x0000002826007c0c */ /* 0x000fc6000dfa1270 */
[----:B------:R0:W-:Y:S01]  /*50fd0*/  @P4 STG.E.U16 desc[UR50][R12.64], R18 ;  /* 0x000000120c004986 */ /* 0x0001e2000c101532 */
[----:B------:R-:W-:Y:S01]  /*50fe0*/  ISETP.LT.AND P4, PT, R37, UR6, !P3 ;  /* 0x0000000625007c0c */ /* 0x000fe2000df81270 */
[----:B-1----:R-:W-:Y:S01]  /*50ff0*/  IMAD.WIDE R24, R8, 0x2, R4 ;  /* 0x0000000208187825 */ /* 0x002fe200078e0204 */
[----:B------:R-:W-:Y:S02]  /*51000*/  ISETP.LT.AND P1, PT, R36, UR5, !P3 ;  /* 0x0000000524007c0c */ /* 0x000fe4000df21270 */
[----:B---3--:R-:W-:Y:S01]  /*51010*/  PRMT R22, R18, 0x7632, R22 ;  /* 0x0000763212167816 */ /* 0x008fe20000000016 */
[----:B------:R-:W-:Y:S01]  /*51020*/  IMAD.WIDE R16, R8, 0x2, R48 ;  /* 0x0000000208107825 */ /* 0x000fe200078e0230 */
[----:B------:R-:W-:-:S03]  /*51030*/  UMOV UR5, UR31 ;  /* 0x0000001f00057c82 */ /* 0x000fc60008000000 */
[----:B0-----:R-:W-:Y:S01]  /*51040*/  VIADD R9, R60, 0x7 ;  /* 0x000000073c097836 */ /* 0x001fe20000000000 */
[----:B------:R-:W-:Y:S01]  /*51050*/  ULDC UR6, c[0x0][0x228] ;  /* 0x00008a0000067ab9 */ /* 0x000fe20000000800 */
[----:B------:R-:W-:Y:S01]  /*51060*/  IMAD.WIDE R12, R8, 0x2, R50 ;  /* 0x00000002080c7825 */ /* 0x000fe200078e0232 */
[----:B------:R-:W-:-:S03]  /*51070*/  PRMT R18, R14, 0x7632, R18 ;  /* 0x000076320e127816 */ /* 0x000fc60000000012 */
[----:B------:R-:W-:Y:S01]  /*51080*/  IMAD.WIDE R20, R8, 0x2, R6 ;  /* 0x0000000208147825 */ /* 0x000fe200078e0206 */
[----:B------:R0:W-:Y:S01]  /*51090*/  @P6 STG.E.U16 desc[UR50][R12.64], R22 ;  /* 0x000000160c006986 */ /* 0x0001e2000c101532 */
[----:B------:R-:W-:Y:S01]  /*510a0*/  ISETP.LT.AND P3, PT, R41, UR12, !P3 ;  /* 0x0000000c29007c0c */ /* 0x000fe2000df61270 */
[----:B------:R-:W-:Y:S01]  /*510b0*/  UMOV UR32, UR30 ;  /* 0x0000001e00207c82 */ /* 0x000fe20008000000 */
[----:B------:R-:W-:Y:S01]  /*510c0*/  ISETP.LT.AND P6, PT, R58, UR10, !P0 ;  /* 0x0000000a3a007c0c */ /* 0x000fe2000c7c1270 */
[----:B------:R-:W-:Y:S01]  /*510d0*/  @P5 STG.E.U16 desc[UR50][R16.64], R14 ;  /* 0x0000000e10005986 */ /* 0x000fe2000c101532 */
[----:B------:R-:W-:Y:S01]  /*510e0*/  ISETP.GE.AND P2, PT, R9, UR5, PT ;  /* 0x0000000509007c0c */ /* 0x000fe2000bf46270 */
[----:B------:R-:W-:Y:S01]  /*510f0*/  ULDC UR5, c[0x0][0x248] ;  /* 0x0000920000057ab9 */ /* 0x000fe20000000800 */
[----:B------:R-:W-:Y:S01]  /*51100*/  ULDC.64 UR30, c[0x0][0x228] ;  /* 0x00008a00001e7ab9 */ /* 0x000fe20000000a00 */
[----:B------:R-:W-:Y:S01]  /*51110*/  @P4 STG.E.U16 desc[UR50][R20.64], R18 ;  /* 0x0000001214004986 */ /* 0x000fe2000c101532 */
[----:B------:R-:W-:Y:S01]  /*51120*/  ULDC UR10, c[0x0][0x228] ;  /* 0x00008a00000a7ab9 */ /* 0x000fe20000000800 */
[----:B------:R-:W-:-:S02]  /*51130*/  ULDC UR12, c[0x0][0x228] ;  /* 0x00008a00000c7ab9 */ /* 0x000fc40000000800 */
[----:B------:R1:W-:Y:S01]  /*51140*/  @P1 STG.E.U16 desc[UR50][R24.64], R10 ;  /* 0x0000000a18001986 */ /* 0x0003e2000c101532 */
[----:B0-----:R-:W-:Y:S01]  /*51150*/  PRMT R22, R10, 0x7632, R22 ;  /* 0x000076320a167816 */ /* 0x001fe20000000016 */
[C---:B-1----:R-:W-:Y:S02]  /*51160*/  VIADD R10, R8.reuse, UR5 ;  /* 0x00000005080a7c36 */ /* 0x042fe40008000000 */
[----:B------:R-:W-:-:S04]  /*51170*/  IMAD.WIDE R8, R8, 0x2, R2 ;  /* 0x0000000208087825 */ /* 0x000fc800078e0202 */
[----:B------:R-:W-:Y:S01]  /*51180*/  IMAD.WIDE R12, R10, 0x2, R56 ;  /* 0x000000020a0c7825 */ /* 0x000fe200078e0238 */
[----:B------:R-:W-:Y:S01]  /*51190*/  @P3 STG.E.U16 desc[UR50][R8.64], R22 ;  /* 0x0000001608003986 */ /* 0x000fe2000c101532 */
[----:B----4-:R-:W-:-:S03]  /*511a0*/  PRMT R18, R59, 0x7632, R18 ;  /* 0x000076323b127816 */ /* 0x010fc60000000012 */
[----:B------:R0:W-:Y:S04]  /*511b0*/  @P6 STG.E.U16 desc[UR50][R12.64], R59 ;  /* 0x0000003b0c006986 */ /* 0x0001e8000c101532 */
[----:B0-----:R-:W3:Y:S01]  /*511c0*/  LDL.LU R59, [R1+0xe0] ;  /* 0x0000e000013b7983 */ /* 0x001ee20000300800 */
[----:B------:R-:W-:Y:S02]  /*511d0*/  ISETP.LT.AND P5, PT, R0, UR8, !P0 ;  /* 0x0000000800007c0c */ /* 0x000fe4000c7a1270 */
[----:B------:R-:W-:Y:S01]  /*511e0*/  ISETP.LT.AND P4, PT, R43, UR6, !P0 ;  /* 0x000000062b007c0c */ /* 0x000fe2000c781270 */
[----:B------:R-:W-:Y:S01]  /*511f0*/  IMAD.WIDE R16, R10, 0x2, R54 ;  /* 0x000000020a107825 */ /* 0x000fe200078e0236 */
[----:B------:R-:W-:-:S03]  /*51200*/  UMOV UR5, UR31 ;  /* 0x0000001f00057c82 */ /* 0x000fc60008000000 */
[----:B------:R-:W-:Y:S02]  /*51210*/  VIADD R14, R60, 0x8 ;  /* 0x000000083c0e7836 */ /* 0x000fe40000000000 */
[----:B------:R-:W-:Y:S01]  /*51220*/  IMAD.WIDE R20, R10, 0x2, R52 ;  /* 0x000000020a147825 */ /* 0x000fe200078e0234 */
[----:B------:R-:W-:Y:S01]  /*51230*/  ISETP.LT.AND P6, PT, R39, UR42, !P0 ;  /* 0x0000002a27007c0c */ /* 0x000fe2000c7c1270 */
[----:B------:R-:W-:Y:S01]  /*51240*/  ULDC UR8, c[0x0][0x228] ;  /* 0x00008a0000087ab9 */ /* 0x000fe20000000800 */
[----:B------:R-:W-:Y:S01]  /*51250*/  ULDC UR6, c[0x0][0x228] ;  /* 0x00008a0000067ab9 */ /* 0x000fe20000000800 */
[----:B------:R0:W-:Y:S01]  /*51260*/  @P5 STG.E.U16 desc[UR50][R16.64], R18 ;  /* 0x0000001210005986 */ /* 0x0001e2000c101532 */
[----:B------:R-:W-:Y:S02]  /*51270*/  ISETP.LT.AND P5, PT, R38, UR44, !P0 ;  /* 0x0000002c26007c0c */ /* 0x000fe4000c7a1270 */
[----:B------:R-:W-:Y:S01]  /*51280*/  ISETP.GE.AND P1, PT, R14, UR5, PT ;  /* 0x000000050e007c0c */ /* 0x000fe2000bf26270 */
[----:B------:R1:W-:Y:S01]  /*51290*/  @P4 STG.E.U16 desc[UR50][R20.64], R35 ;  /* 0x0000002314004986 */ /* 0x0003e2000c101532 */
[----:B------:R-:W-:Y:S01]  /*512a0*/  ULDC UR5, c[0x0][0x228] ;  /* 0x00008a0000057ab9 */ /* 0x000fe20000000800 */
[----:B------:R-:W-:Y:S01]  /*512b0*/  ISETP.LT.AND P4, PT, R37, UR8, !P0 ;  /* 0x0000000825007c0c */ /* 0x000fe2000c781270 */
[----:B------:R-:W-:Y:S01]  /*512c0*/  IMAD.WIDE R8, R10, 0x2, R50 ;  /* 0x000000020a087825 */ /* 0x000fe200078e0232 */
[----:B------:R-:W-:Y:S01]  /*512d0*/  ISETP.LT.AND P3, PT, R36, UR6, !P0 ;  /* 0x0000000624007c0c */ /* 0x000fe2000c761270 */
[----:B------:R-:W-:Y:S01]  /*512e0*/  ULDC UR8, c[0x0][0x228] ;  /* 0x00008a0000087ab9 */ /* 0x000fe20000000800 */
[----:B------:R-:W-:Y:S01]  /*512f0*/  ISETP.LT.AND P0, PT, R41, UR5, !P0 ;  /* 0x0000000529007c0c */ /* 0x000fe2000c701270 */
[C---:B------:R-:W-:Y:S01]  /*51300*/  IMAD.WIDE R12, R10.reuse, 0x2, R48 ;  /* 0x000000020a0c7825 */ /* 0x040fe200078e0230 */
[----:B0-----:R-:W-:Y:S01]  /*51310*/  PRMT R18, R31, 0x7632, R18 ;  /* 0x000076321f127816 */ /* 0x001fe20000000012 */
[----:B------:R-:W-:Y:S01]  /*51320*/  ULDC UR5, c[0x0][0x248] ;  /* 0x0000920000057ab9 */ /* 0x000fe20000000800 */
[----:B------:R-:W-:Y:S01]  /*51330*/  UMOV UR40, UR30 ;  /* 0x0000001e00287c82 */ /* 0x000fe20008000000 */
[C---:B------:R-:W-:Y:S01]  /*51340*/  IMAD.WIDE R16, R10.reuse, 0x2, R6 ;  /* 0x000000020a107825 */ /* 0x040fe200078e0206 */
[----:B-1----:R-:W-:Y:S01]  /*51350*/  PRMT R35, R35, 0x7632, R35 ;  /* 0x0000763223237816 */ /* 0x002fe20000000023 */
[----:B------:R-:W-:Y:S01]  /*51360*/  ULDC UR6, c[0x0][0x228] ;  /* 0x00008a0000067ab9 */ /* 0x000fe20000000800 */
[----:B------:R-:W-:Y:S01]  /*51370*/  PRMT R14, R27, 0x7632, R14 ;  /* 0x000076321b0e7816 */ /* 0x000fe2000000000e */
[----:B------:R-:W-:Y:S01]  /*51380*/  IMAD.WIDE R20, R10, 0x2, R4 ;  /* 0x000000020a147825 */ /* 0x000fe200078e0204 */
[----:B------:R-:W-:Y:S01]  /*51390*/  ULDC.64 UR30, c[0x0][0x228] ;  /* 0x00008a00001e7ab9 */ /* 0x000fe20000000a00 */
[----:B------:R0:W-:Y:S01]  /*513a0*/  @P6 STG.E.U16 desc[UR50][R8.64], R35 ;  /* 0x0000002308006986 */ /* 0x0001e2000c101532 */
[----:B------:R-:W-:Y:S01]  /*513b0*/  ISETP.LT.AND P6, PT, R58, UR10, !P2 ;  /* 0x0000000a3a007c0c */ /* 0x000fe2000d7c1270 */
[----:B------:R-:W-:Y:S01]  /*513c0*/  IMAD.WIDE R24, R10, 0x2, R2 ;  /* 0x000000020a187825 */ /* 0x000fe200078e0202 */
[----:B------:R-:W-:Y:S01]  /*513d0*/  ULDC UR10, c[0x0][0x228] ;  /* 0x00008a00000a7ab9 */ /* 0x000fe20000000800 */
[----:B------:R1:W-:Y:S01]  /*513e0*/  @P5 STG.E.U16 desc[UR50][R12.64], R31 ;  /* 0x0000001f0c005986 */ /* 0x0003e2000c101532 */
[----:B------:R-:W-:Y:S01]  /*513f0*/  ISETP.LT.AND P5, PT, R0, UR8, !P2 ;  /* 0x0000000800007c0c */ /* 0x000fe2000d7a1270 */
[----:B------:R-:W-:Y:S01]  /*51400*/  VIADD R10, R10, UR5 ;  /* 0x000000050a0a7c36 */ /* 0x000fe20008000000 */
[----:B------:R-:W-:Y:S01]  /*51410*/  ULDC UR8, c[0x0][0x228] ;  /* 0x00008a0000087ab9 */ /* 0x000fe20000000800 */
[----:B------:R4:W-:Y:S04]  /*51420*/  @P4 STG.E.U16 desc[UR50][R16.64], R18 ;  /* 0x0000001210004986 */ /* 0x0009e8000c101532 */
[----:B------:R-:W-:Y:S01]  /*51430*/  @P3 STG.E.U16 desc[UR50][R20.64], R27 ;  /* 0x0000001b14003986 */ /* 0x000fe2000c101532 */
[----:B------:R-:W-:Y:S01]  /*51440*/  ISETP.LT.AND P3, PT, R43, UR6, !P2 ;  /* 0x000000062b007c0c */ /* 0x000fe2000d761270 */
[C---:B0-----:R-:W-:Y:S01]  /*51450*/  IMAD.WIDE R8, R10.reuse, 0x2, R56 ;  /* 0x000000020a087825 */ /* 0x041fe200078e0238 */
[----:B------:R-:W-:Y:S01]  /*51460*/  ULDC UR6, c[0x0][0x228] ;  /* 0x00008a0000067ab9 */ /* 0x000fe20000000800 */
[----:B------:R0:W-:Y:S01]  /*51470*/  @P0 STG.E.U16 desc[UR50][R24.64], R14 ;  /* 0x0000000e18000986 */ /* 0x0001e2000c101532 */
[----:B------:R-:W-:Y:S01]  /*51480*/  ISETP.LT.AND P0, PT, R39, UR46, !P2 ;  /* 0x0000002e27007c0c */ /* 0x000fe2000d701270 */
[C---:B-1----:R-:W-:Y:S01]  /*51490*/  IMAD.WIDE R12, R10.reuse, 0x2, R54 ;  /* 0x000000020a0c7825 */ /* 0x042fe200078e0236 */
[----:B----4-:R-:W-:Y:S01]  /*514a0*/  PRMT R18, R19, 0x7632, R18 ;  /* 0x0000763213127816 */ /* 0x010fe20000000012 */
[----:B------:R1:W-:Y:S02]  /*514b0*/  @P6 STG.E.U16 desc[UR50][R8.64], R23 ;  /* 0x0000001708006986 */ /* 0x0003e4000c101532 */
[----:B------:R-:W-:-:S02]  /*514c0*/  IMAD.WIDE R16, R10, 0x2, R52 ;  /* 0x000000020a107825 */ /* 0x000fc400078e0234 */
[----:B------:R-:W4:Y:S01]  /*514d0*/  LDL.LU R32, [R1+0xd0] ;  /* 0x0000d00001207983 */ /* 0x000f220000300800 */
[----:B0-----:R-:W-:Y:S01]  /*514e0*/  PRMT R24, R23, 0x7632, R24 ;  /* 0x0000763217187816 */ /* 0x001fe20000000018 */
[----:B------:R-:W-:-:S04]  /*514f0*/  IMAD.WIDE R20, R10, 0x2, R50 ;  /* 0x000000020a147825 */ /* 0x000fc800078e0232 */
[----:B------:R0:W-:Y:S01]  /*51500*/  @P5 STG.E.U16 desc[UR50][R12.64], R24 ;  /* 0x000000180c005986 */ /* 0x0001e2000c101532 */
[----:B------:R-:W-:Y:S01]  /*51510*/  ISETP.LT.AND P5, PT, R38, UR48, !P2 ;  /* 0x0000003026007c0c */ /* 0x000fe2000d7a1270 */
[----:B------:R-:W-:Y:S02]  /*51520*/  VIADD R14, R60, 0x9 ;  /* 0x000000093c0e7836 */ /* 0x000fe40000000000 */
[----:B------:R-:W-:Y:S01]  /*51530*/  @P3 STG.E.U16 desc[UR50][R16.64], R19 ;  /* 0x0000001310003986 */ /* 0x000fe2000c101532 */
[----:B------:R-:W-:Y:S01]  /*51540*/  ISETP.LT.AND P3, PT, R37, UR12, !P2 ;  /* 0x0000000c25007c0c */ /* 0x000fe2000d761270 */
[----:B------:R-:W-:Y:S01]  /*51550*/  UMOV UR5, UR31 ;  /* 0x0000001f00057c82 */ /* 0x000fe20008000000 */
[----:B------:R-:W-:Y:S01]  /*51560*/  ISETP.LT.AND P6, PT, R58, UR6, !P1 ;  /* 0x000000063a007c0c */ /* 0x000fe2000cfc1270 */
[----:B------:R2:W-:Y:S01]  /*51570*/  @P0 STG.E.U16 desc[UR50][R20.64], R18 ;  /* 0x0000001214000986 */ /* 0x0005e2000c101532 */
[----:B------:R-:W-:Y:S01]  /*51580*/  ISETP.LT.AND P0, PT, R36, UR10, !P2 ;  /* 0x0000000a24007c0c */ /* 0x000fe2000d701270 */
[----:B-1----:R-:W-:Y:S01]  /*51590*/  IMAD.WIDE R8, R10, 0x2, R6 ;  /* 0x000000020a087825 */ /* 0x002fe200078e0206 */
[----:B------:R-:W-:Y:S01]  /*515a0*/  ISETP.LT.AND P2, PT, R41, UR8, !P2 ;  /* 0x0000000829007c0c */ /* 0x000fe2000d741270 */
[----:B------:R-:W-:Y:S01]  /*515b0*/  ULDC UR6, c[0x0][0x228] ;  /* 0x00008a0000067ab9 */ /* 0x000fe20000000800 */
[----:B------:R-:W-:Y:S01]  /*515c0*/  ISETP.GE.AND P4, PT, R14, UR5, PT ;  /* 0x000000050e007c0c */ /* 0x000fe2000bf86270 */
[----:B------:R-:W-:Y:S01]  /*515d0*/  ULDC UR5, c[0x0][0x248] ;  /* 0x0000920000057ab9 */ /* 0x000fe20000000800 */
[C---:B0-----:R-:W-:Y:S01]  /*515e0*/  IMAD.WIDE R12, R10.reuse, 0x2, R48 ;  /* 0x000000020a0c7825 */ /* 0x041fe200078e0230 */
[----:B------:R-:W-:Y:S01]  /*515f0*/  UMOV UR42, UR30 ;  /* 0x0000001e002a7c82 */ /* 0x000fe20008000000 */
[----:B------:R-:W-:Y:S01]  /*51600*/  ULDC.64 UR30, c[0x0][0x228] ;  /* 0x00008a00001e7ab9 */ /* 0x000fe20000000a00 */
[----:B------:R-:W-:Y:S01]  /*51610*/  ULDC UR12, c[0x0][0x228] ;  /* 0x00008a00000c7ab9 */ /* 0x000fe20000000800 */
[C---:B------:R-:W-:Y:S01]  /*51620*/  VIADD R14, R10.reuse, UR5 ;  /* 0x000000050a0e7c36 */ /* 0x040fe20008000000 */
[----:B--2---:R-:W-:Y:S01]  /*51630*/  PRMT R20, R15, 0x7632, R20 ;  /* 0x000076320f147816 */ /* 0x004fe20000000014 */
[----:B------:R-:W-:Y:S01]  /*51640*/  IMAD.WIDE R16, R10, 0x2, R4 ;  /* 0x000000020a107825 */ /* 0x000fe200078e0204 */
[----:B------:R0:W-:Y:S01]  /*51650*/  @P5 STG.E.U16 desc[UR50][R12.64], R15 ;  /* 0x0000000f0c005986 */ /* 0x0001e2000c101532 */
[----:B------:R-:W-:-:S02]  /*51660*/  ULDC UR5, c[0x0][0x228] ;  /* 0x00008a0000057ab9 */ /* 0x000fc40000000800 */
[----:B------:R-:W-:Y:S01]  /*51670*/  IMAD.WIDE R18, R10, 0x2, R2 ;  /* 0x000000020a127825 */ /* 0x000fe200078e0202 */
[----:B------:R-:W-:Y:S01]  /*51680*/  PRMT R10, R11, 0x7632, R10 ;  /* 0x000076320b0a7816 */ /* 0x000fe2000000000a */
[----:B------:R1:W-:Y:S04]  /*51690*/  @P3 STG.E.U16 desc[UR50][R8.64], R20 ;  /* 0x0000001408003986 */ /* 0x0003e8000c101532 */
[----:B------:R-:W-:Y:S01]  /*516a0*/  @P0 STG.E.U16 desc[UR50][R16.64], R11 ;  /* 0x0000000b10000986 */ /* 0x000fe2000c101532 */
[----:B0-----:R-:W-:-:S03]  /*516b0*/  IMAD.WIDE R12, R14, 0x2, R56 ;  /* 0x000000020e0c7825 */ /* 0x001fc600078e0238 */
[----:B------:R0:W-:Y:S01]  /*516c0*/  @P2 STG.E.U16 desc[UR50][R18.64], R10 ;  /* 0x0000000a12002986 */ /* 0x0001e2000c101532 */
[----:B------:R-:W-:-:S03]  /*516d0*/  ISETP.LT.AND P5, PT, R43, UR5, !P1 ;  /* 0x000000052b007c0c */ /* 0x000fc6000cfa1270 */
[----:B------:R2:W-:Y:S01]  /*516e0*/  @P6 STG.E.U16 desc[UR50][R12.64], R30 ;  /* 0x0000001e0c006986 */ /* 0x0005e2000c101532 */
[----:B------:R-:W-:Y:S01]  /*516f0*/  ISETP.LT.AND P6, PT, R0, UR6, !P1 ;  /* 0x0000000600007c0c */ /* 0x000fe2000cfc1270 */
[----:B-1----:R-:W-:Y:S01]  /*51700*/  IMAD.WIDE R8, R14, 0x2, R54 ;  /* 0x000000020e087825 */ /* 0x002fe200078e0236 */
[----:B------:R-:W-:Y:S01]  /*51710*/  UMOV UR8, UR30 ;  /* 0x0000001e00087c82 */ /* 0x000fe20008000000 */
[----:B------:R-:W-:Y:S01]  /*51720*/  UMOV UR18, UR31 ;  /* 0x0000001f00127c82 */ /* 0x000fe20008000000 */
[----:B------:R-:W-:Y:S01]  /*51730*/  ULDC.64 UR30, c[0x0][0x228] ;  /* 0x00008a00001e7ab9 */ /* 0x000fe20000000a00 */
[----:B------:R-:W-:Y:S01]  /*51740*/  VIADD R15, R60, 0xa ;  /* 0x0000000a3c0f7836 */ /* 0x000fe20000000000 */
[----:B0-----:R-:W-:Y:S01]  /*51750*/  PRMT R19, R30, 0x7632, R19 ;  /* 0x000076321e137816 */ /* 0x001fe20000000013 */
[----:B------:R-:W-:Y:S01]  /*51760*/  IMAD.WIDE R10, R14, 0x2, R52 ;  /* 0x000000020e0a7825 */ /* 0x000fe200078e0234 */
[----:B------:R-:W-:Y:S01]  /*51770*/  ULDC UR6, c[0x0][0x228] ;  /* 0x00008a0000067ab9 */ /* 0x000fe20000000800 */
[----:B--2---:R-:W2:Y:S04]  /*51780*/  LDL.LU R30, [R1+0x110] ;  /* 0x00011000011e7983 */ /* 0x004ea80000300800 */
[----:B------:R-:W2:Y:S04]  /*51790*/  LDL.LU R26, [R1+0x100] ;  /* 0x00010000011a7983 */ /* 0x000ea80000300800 */
[----:B------:R-:W-:Y:S01]  /*517a0*/  @P6 STG.E.U16 desc[UR50][R8.64], R19 ;  /* 0x0000001308006986 */ /* 0x000fe2000c101532 */
[----:B---3--:R-:W-:-:S03]  /*517b0*/  PRMT R18, R59, 0x7632, R18 ;  /* 0x000076323b127816 */ /* 0x008fc60000000012 */
[----:B------:R0:W-:Y:S04]  /*517c0*/  @P5 STG.E.U16 desc[UR50][R10.64], R59 ;  /* 0x0000003b0a005986 */ /* 0x0001e8000c101532 */
[----:B0-----:R-:W3:Y:S01]  /*517d0*/  LDL.LU R59, [R1+0xa0] ;  /* 0x0000a000013b7983 */ /* 0x001ee20000300800 */
[----:B------:R-:W-:Y:S01]  /*517e0*/  UMOV UR10, UR30 ;  /* 0x0000001e000a7c82 */ /* 0x000fe20008000000 */
[----:B------:R-:W-:Y:S01]  /*517f0*/  ISETP.LT.AND P2, PT, R38, UR8, !P1 ;  /* 0x0000000826007c0c */ /* 0x000fe2000cf41270 */
[----:B------:R-:W-:Y:S01]  /*51800*/  UMOV UR16, UR31 ;  /* 0x0000001f00107c82 */ /* 0x000fe20008000000 */
[----:B------:R-:W-:Y:S01]  /*51810*/  ISETP.LT.AND P3, PT, R39, UR10, !P1 ;  /* 0x0000000a27007c0c */ /* 0x000fe2000cf61270 */
[----:B------:R-:W-:Y:S01]  /*51820*/  ULDC.64 UR30, c[0x0][0x228] ;  /* 0x00008a00001e7ab9 */ /* 0x000fe20000000a00 */
[----:B------:R-:W-:Y:S01]  /*51830*/  IMAD.WIDE R12, R14, 0x2, R50 ;  /* 0x000000020e0c7825 */ /* 0x000fe200078e0232 */
[----:B------:R-:W-:Y:S01]  /*51840*/  UMOV UR5, UR31 ;  /* 0x0000001f00057c82 */ /* 0x000fe20008000000 */
[----:B------:R-:W-:-:S02]  /*51850*/  ULDC UR10, c[0x0][0x228] ;  /* 0x00008a00000a7ab9 */ /* 0x000fc40000000800 */
[----:B------:R-:W-:Y:S01]  /*51860*/  IMAD.WIDE R16, R14, 0x2, R48 ;  /* 0x000000020e107825 */ /* 0x000fe200078e0230 */
[----:B------:R-:W-:Y:S01]  /*51870*/  ISETP.GE.AND P0, PT, R15, UR5, PT ;  /* 0x000000050f007c0c */ /* 0x000fe2000bf06270 */
[----:B------:R-:W-:Y:S01]  /*51880*/  ULDC UR5, c[0x0][0x228] ;  /* 0x00008a0000057ab9 */ /* 0x000fe20000000800 */
[----:B------:R-:W-:-:S04]  /*51890*/  ULDC UR8, c[0x0][0x228] ;  /* 0x00008a0000087ab9 */ /* 0x000fc80000000800 */
[----:B------:R0:W-:Y:S01]  /*518a0*/  @P3 STG.E.U16 desc[UR50][R12.64], R18 ;  /* 0x000000120c003986 */ /* 0x0001e2000c101532 */
[----:B------:R-:W-:Y:S01]  /*518b0*/  ISETP.LT.AND P3, PT, R37, UR5, !P1 ;  /* 0x0000000525007c0c */ /* 0x000fe2000cf61270 */
[----:B------:R-:W-:Y:S01]  /*518c0*/  IMAD.WIDE R10, R14, 0x2, R6 ;  /* 0x000000020e0a7825 */ /* 0x000fe200078e0206 */
[----:B------:R-:W-:Y:S01]  /*518d0*/  ISETP.LT.AND P6, PT, R58, UR10, !P4 ;  /* 0x0000000a3a007c0c */ /* 0x000fe2000e7c1270 */
[----:B------:R-:W-:Y:S01]  /*518e0*/  ULDC UR5, c[0x0][0x248] ;  /* 0x0000920000057ab9 */ /* 0x000fe20000000800 */
[----:B------:R-:W-:Y:S01]  /*518f0*/  ISETP.LT.AND P5, PT, R0, UR8, !P4 ;  /* 0x0000000800007c0c */ /* 0x000fe2000e7a1270 */
[----:B------:R-:W-:Y:S01]  /*51900*/  VIADD R8, R14, UR5 ;  /* 0x000000050e087c36 */ /* 0x000fe20008000000 */
[----:B----4-:R-:W-:Y:S01]  /*51910*/  PRMT R9, R32, 0x7632, R9 ;  /* 0x0000763220097816 */ /* 0x010fe20000000009 */
[----:B------:R1:W-:Y:S01]  /*51920*/  @P2 STG.E.U16 desc[UR50][R16.64], R32 ;  /* 0x0000002010002986 */ /* 0x0003e2000c101532 */
[----:B------:R-:W-:Y:S01]  /*51930*/  ISETP.LT.AND P2, PT, R36, UR14, !P1 ;  /* 0x0000000e24007c0c */ /* 0x000fe2000cf41270 */
[----:B0-----:R-:W-:Y:S01]  /*51940*/  IMAD.WIDE R12, R14, 0x2, R4 ;  /* 0x000000020e0c7825 */ /* 0x001fe200078e0204 */
[----:B------:R-:W-:-:S03]  /*51950*/  ISETP.LT.AND P1, PT, R41, UR12, !P1 ;  /* 0x0000000c29007c0c */ /* 0x000fc6000cf21270 */
[----:B------:R0:W-:Y:S01]  /*51960*/  @P3 STG.E.U16 desc[UR50][R10.64], R9 ;  /* 0x000000090a003986 */ /* 0x0001e2000c101532 */
[----:B---3--:R-:W-:-:S03]  /*51970*/  PRMT R19, R59, 0x7632, R19 ;  /* 0x000076323b137816 */ /* 0x008fc60000000013 */
[----:B-1----:R-:W3:Y:S01]  /*51980*/  LDL.LU R32, [R1+0x80] ;  /* 0x0000800001207983 */ /* 0x002ee20000300800 */
[----:B--2---:R-:W-:Y:S01]  /*51990*/  PRMT R18, R30, 0x7632, R18 ;  /* 0x000076321e127816 */ /* 0x004fe20000000012 */
[----:B------:R-:W-:Y:S01]  /*519a0*/  IMAD.WIDE R14, R14, 0x2, R2 ;  /* 0x000000020e0e7825 */ /* 0x000fe200078e0202 */
[----:B------:R-:W-:Y:S01]  /*519b0*/  ISETP.LT.AND P3, PT, R43, UR6, !P4 ;  /* 0x000000062b007c0c */ /* 0x000fe2000e761270 */
[----:B------:R1:W-:Y:S01]  /*519c0*/  @P2 STG.E.U16 desc[UR50][R12.64], R30 ;  /* 0x0000001e0c002986 */ /* 0x0003e2000c101532 */
[----:B0-----:R-:W-:Y:S01]  /*519d0*/  PRMT R9, R26, 0x7632, R9 ;  /* 0x000076321a097816 */ /* 0x001fe20000000009 */
[C---:B------:R-:W-:Y:S01]  /*519e0*/  IMAD.WIDE R10, R8.reuse, 0x2, R56 ;  /* 0x00000002080a7825 */ /* 0x040fe200078e0238 */
[----:B------:R-:W-:Y:S01]  /*519f0*/  UMOV UR60, UR30 ;  /* 0x0000001e003c7c82 */ /* 0x000fe20008000000 */
[----:B------:R-:W-:Y:S01]  /*51a00*/  @P1 STG.E.U16 desc[UR50][R14.64], R18 ;  /* 0x000000120e001986 */ /* 0x000fe2000c101532 */
[----:B------:R-:W-:Y:S01]  /*51a10*/  ULDC.64 UR30, c[0x0][0x228] ;  /* 0x00008a00001e7ab9 */ /* 0x000fe20000000a00 */
[C---:B------:R-:W-:Y:S01]  /*51a20*/  IMAD.WIDE R16, R8.reuse, 0x2, R54 ;  /* 0x0000000208107825 */ /* 0x040fe200078e0236 */
[----:B------:R-:W-:Y:S01]  /*51a30*/  ULDC UR6, c[0x0][0x228] ;  /* 0x00008a0000067ab9 */ /* 0x000fe20000000800 */
[----:B------:R-:W-:Y:S01]  /*51a40*/  ULDC UR5, c[0x0][0x228] ;  /* 0x00008a0000057ab9 */ /* 0x000fe20000000800 */
[----:B------:R-:W-:Y:S01]  /*51a50*/  ULDC UR12, c[0x0][0x228] ;  /* 0x00008a00000c7ab9 */ /* 0x000fe20000000800 */
[----:B-1----:R-:W2:Y:S01]  /*51a60*/  LDL.LU R30, [R1+0x70] ;  /* 0x00007000011e7983 */ /* 0x002ea20000300800 */
[----:B------:R-:W-:-:S03]  /*51a70*/  IMAD.WIDE R12, R8, 0x2, R52 ;  /* 0x00000002080c7825 */ /* 0x000fc600078e0234 */
[----:B------:R0:W-:Y:S04]  /*51a80*/  @P6 STG.E.U16 desc[UR50][R10.64], R26 ;  /* 0x0000001a0a006986 */ /* 0x0001e8000c101532 */
[----:B------:R-:W-:Y:S04]  /*51a90*/  @P5 STG.E.U16 desc[UR50][R16.64], R9 ;  /* 0x0000000910005986 */ /* 0x000fe8000c101532 */
[----:B0-----:R-:W4:Y:S04]  /*51aa0*/  LDL.LU R26, [R1+0xb4] ;  /* 0x0000b400011a7983 */ /* 0x001f280000300800 */
[----:B------:R0:W-:Y:S04]  /*51ab0*/  @P3 STG.E.U16 desc[UR50][R12.64], R59 ;  /* 0x0000003b0c003986 */ /* 0x0001e8000c101532 */
[----:B0-----:R-:W2:Y:S01]  /*51ac0*/  LDL.LU R59, [R1+0xe4] ;  /* 0x0000e400013b7983 */ /* 0x001ea20000300800 */
[----:B------:R-:W-:Y:S01]  /*51ad0*/  UMOV UR10, UR30 ;  /* 0x0000001e000a7c82 */ /* 0x000fe20008000000 */
[----:B------:R-:W-:Y:S01]  /*51ae0*/  UMOV UR20, UR31 ;  /* 0x0000001f00147c82 */ /* 0x000fe20008000000 */
[----:B------:R-:W-:Y:S01]  /*51af0*/  ULDC.64 UR30, c[0x0][0x228] ;  /* 0x00008a00001e7ab9 */ /* 0x000fe20000000a00 */
[----:B------:R-:W-:Y:S01]  /*51b00*/  ISETP.LT.AND P6, PT, R39, UR10, !P4 ;  /* 0x0000000a27007c0c */ /* 0x000fe2000e7c1270 */
[----:B------:R-:W-:Y:S01]  /*51b10*/  UMOV UR8, UR30 ;  /* 0x0000001e00087c82 */ /* 0x000fe20008000000 */
[----:B------:R-:W-:Y:S01]  /*51b20*/  ISETP.LT.AND P2, PT, R37, UR6, !P4 ;  /* 0x0000000625007c0c */ /* 0x000fe2000e741270 */
[----:B------:R-:W-:Y:S01]  /*51b30*/  IMAD.WIDE R10, R8, 0x2, R50 ;  /* 0x00000002080a7825 */ /* 0x000fe200078e0232 */
[----:B------:R-:W-:Y:S01]  /*51b40*/  ISETP.LT.AND P5, PT, R38, UR8, !P4 ;  /* 0x0000000826007c0c */ /* 0x000fe2000e7a1270 */
[----:B------:R-:W-:Y:S01]  /*51b50*/  ULDC UR10, c[0x0][0x228] ;  /* 0x00008a00000a7ab9 */ /* 0x000fe20000000800 */
[----:B------:R-:W-:Y:S01]  /*51b60*/  ISETP.LT.AND P1, PT, R36, UR5, !P4 ;  /* 0x0000000524007c0c */ /* 0x000fe2000e721270 */
[----:B------:R-:W-:Y:S01]  /*51b70*/  IMAD.WIDE R12, R8, 0x2, R48 ;  /* 0x00000002080c7825 */ /* 0x000fe200078e0230 */
[----:B------:R-:W-:Y:S01]  /*51b80*/  MOV R42, UR59 ;  /* 0x0000003b002a7c02 */ /* 0x000fe20008000f00 */
[----:B------:R-:W-:Y:S01]  /*51b90*/  UMOV UR59, UR52 ;  /* 0x00000034003b7c82 */ /* 0x000fe20008000000 */
[----:B------:R-:W-:Y:S01]  /*51ba0*/  ISETP.LT.AND P4, PT, R41, UR12, !P4 ;  /* 0x0000000c29007c0c */ /* 0x000fe2000e781270 */
[----:B------:R-:W-:Y:S01]  /*51bb0*/  VIADD R9, R60, 0xb ;  /* 0x0000000b3c097836 */ /* 0x000fe20000000000 */
[----:B------:R-:W-:Y:S01]  /*51bc0*/  ULDC.64 UR52, c[0x0][0x228] ;  /* 0x00008a0000347ab9 */ /* 0x000fe20000000a00 */
[----:B------:R0:W-:Y:S01]  /*51bd0*/  @P6 STG.E.U16 desc[UR50][R10.64], R19 ;  /* 0x000000130a006986 */ /* 0x0001e2000c101532 */
[----:B------:R-:W-:Y:S01]  /*51be0*/  IMAD.WIDE R14, R8, 0x2, R6 ;  /* 0x00000002080e7825 */ /* 0x000fe200078e0206 */
[----:B------:R-:W-:Y:S01]  /*51bf0*/  ISETP.LT.AND P6, PT, R58, UR10, !P0 ;  /* 0x0000000a3a007c0c */ /* 0x000fe2000c7c1270 */
[----:B------:R-:W-:-:S02]  /*51c00*/  ULDC UR5, c[0x0][0x248] ;  /* 0x0000920000057ab9 */ /* 0x000fc40000000800 */
[C---:B------:R-:W-:Y:S01]  /*51c10*/  IMAD.WIDE R16, R8.reuse, 0x2, R4 ;  /* 0x0000000208107825 */ /* 0x040fe200078e0204 */
[----:B------:R-:W-:Y:S01]  /*51c20*/  ISETP.GE.AND P3, PT, R9, UR53, PT ;  /* 0x0000003509007c0c */ /* 0x000fe2000bf66270 */
[----:B------:R-:W-:Y:S01]  /*51c30*/  ULDC UR8, c[0x0][0x228] ;  /* 0x00008a0000087ab9 */ /* 0x000fe20000000800 */
[----:B------:R-:W-:Y:S01]  /*51c40*/  ULDC UR6, c[0x0][0x228] ;  /* 0x00008a0000067ab9 */ /* 0x000fe20000000800 */
[----:B------:R-:W-:Y:S01]  /*51c50*/  VIADD R9, R8, UR5 ;  /* 0x0000000508097c36 */ /* 0x000fe20008000000 */
[----:B---3--:R-:W-:Y:S01]  /*51c60*/  PRMT R18, R32, 0x7632, R18 ;  /* 0x0000763220127816 */ /* 0x008fe20000000012 */
[----:B------:R1:W-:Y:S01]  /*51c70*/  @P5 STG.E.U16 desc[UR50][R12.64], R32 ;  /* 0x000000200c005986 */ /* 0x0003e2000c101532 */
[----:B------:R-:W-:Y:S01]  /*51c80*/  ISETP.LT.AND P5, PT, R0, UR8, !P0 ;  /* 0x0000000800007c0c */ /* 0x000fe2000c7a1270 */
[----:B0-----:R-:W-:Y:S01]  /*51c90*/  IMAD.WIDE R10, R9, 0x2, R56 ;  /* 0x00000002090a7825 */ /* 0x001fe200078e0238 */
[----:B--2---:R-:W-:Y:S01]  /*51ca0*/  PRMT R21, R59, 0x7632, R21 ;  /* 0x000076323b157816 */ /* 0x004fe20000000015 */
[----:B-1----:R-:W2:Y:S01]  /*51cb0*/  LDL.LU R32, [R1+0xd4] ;  /* 0x0000d40001207983 */ /* 0x002ea20000300800 */
[----:B------:R-:W-:Y:S01]  /*51cc0*/  PRMT R19, R30, 0x7632, R19 ;  /* 0x000076321e137816 */ /* 0x000fe20000000013 */
[----:B------:R-:W-:Y:S01]  /*51cd0*/  IMAD.WIDE R12, R8, 0x2, R2 ;  /* 0x00000002080c7825 */ /* 0x000fe200078e0202 */
[----:B------:R-:W-:Y:S01]  /*51ce0*/  UMOV UR22, UR31 ;  /* 0x0000001f00167c82 */ /* 0x000fe20008000000 */
[----:B------:R0:W-:Y:S01]  /*51cf0*/  @P2 STG.E.U16 desc[UR50][R14.64], R18 ;  /* 0x000000120e002986 */ /* 0x0001e2000c101532 */
[----:B----4-:R-:W-:Y:S01]  /*51d00*/  PRMT R8, R26, 0x7632, R8 ;  /* 0x000076321a087816 */ /* 0x010fe20000000008 */
[----:B------:R-:W-:Y:S01]  /*51d10*/  ULDC.64 UR30, c[0x0][0x228] ;  /* 0x00008a00001e7ab9 */ /* 0x000fe20000000a00 */
[----:B------:R-:W-:Y:S01]  /*51d20*/  ULDC UR8, c[0x0][0x228] ;  /* 0x00008a0000087ab9 */ /* 0x000fe20000000800 */
[----:B------:R1:W-:Y:S01]  /*51d30*/  @P1 STG.E.U16 desc[UR50][R16.64], R30 ;  /* 0x0000001e10001986 */ /* 0x0003e2000c101532 */
[----:B------:R-:W-:Y:S01]  /*51d40*/  ISETP.LT.AND P1, PT, R43, UR6, !P0 ;  /* 0x000000062b007c0c */ /* 0x000fe2000c721270 */
[----:B------:R-:W-:Y:S01]  /*51d50*/  ULDC UR5, c[0x0][0x228] ;  /* 0x00008a0000057ab9 */ /* 0x000fe20000000800 */
[C---:B0-----:R-:W-:Y:S01]  /*51d60*/  IMAD.WIDE R14, R9.reuse, 0x2, R54 ;  /* 0x00000002090e7825 */ /* 0x041fe200078e0236 */
[----:B-1----:R-:W3:Y:S03]  /*51d70*/  LDL.LU R30, [R1+0x114] ;  /* 0x00011400011e7983 */ /* 0x002ee60000300800 */
[----:B------:R-:W-:Y:S01]  /*51d80*/  IMAD.WIDE R16, R9, 0x2, R52 ;  /* 0x0000000209107825 */ /* 0x000fe200078e0234 */
[----:B------:R-:W-:Y:S01]  /*51d90*/  UMOV UR12, UR30 ;  /* 0x0000001e000c7c82 */ /* 0x000fe20008000000 */
[----:B------:R-:W-:Y:S01]  /*51da0*/  UMOV UR24, UR31 ;  /* 0x0000001f00187c82 */ /* 0x000fe20008000000 */
[----:B------:R-:W-:Y:S01]  /*51db0*/  @P4 STG.E.U16 desc[UR50][R12.64], R19 ;  /* 0x000000130c004986 */ /* 0x000fe2000c101532 */
[----:B------:R-:W-:Y:S01]  /*51dc0*/  ULDC.64 UR30, c[0x0][0x228] ;  /* 0x00008a00001e7ab9 */ /* 0x000fe20000000a00 */
[----:B------:R-:W-:-:S02]  /*51dd0*/  ULDC UR6, c[0x0][0x228] ;  /* 0x00008a0000067ab9 */ /* 0x000fc40000000800 */
[----:B------:R0:W-:Y:S04]  /*51de0*/  @P6 STG.E.U16 desc[UR50][R10.64], R26 ;  /* 0x0000001a0a006986 */ /* 0x0001e8000c101532 */
[----:B------:R-:W-:Y:S04]  /*51df0*/  @P5 STG.E.U16 desc[UR50][R14.64], R8 ;  /* 0x000000080e005986 */ /* 0x000fe8000c101532 */
[----:B0-----:R-:W4:Y:S04]  /*51e00*/  LDL.LU R26, [R1+0x104] ;  /* 0x00010400011a7983 */ /* 0x001f280000300800 */
[----:B------:R0:W-:Y:S04]  /*51e10*/  @P1 STG.E.U16 desc[UR50][R16.64], R59 ;  /* 0x0000003b10001986 */ /* 0x0001e8000c101532 */
[----:B0-----:R-:W4:Y:S01]  /*51e20*/  LDL.LU R59, [R1+0xa4] ;  /* 0x0000a400013b7983 */ /* 0x001f220000300800 */
[----:B------:R-:W-:Y:S01]  /*51e30*/  UMOV UR10, UR30 ;  /* 0x0000001e000a7c82 */ /* 0x000fe20008000000 */
[----:B------:R-:W-:-:S02]  /*51e40*/  ISETP.LT.AND P6, PT, R39, UR12, !P0 ;  /* 0x0000000c27007c0c */ /* 0x000fc4000c7c1270 */
[----:B------:R-:W-:Y:S01]  /*51e50*/  ISETP.LT.AND P5, PT, R38, UR10, !P0 ;  /* 0x0000000a26007c0c */ /* 0x000fe2000c7a1270 */
[----:B------:R-:W-:Y:S01]  /*51e60*/  IMAD.WIDE R10, R9, 0x2, R50 ;  /* 0x00000002090a7825 */ /* 0x000fe200078e0232 */
[----:B------:R-:W-:Y:S01]  /*51e70*/  ISETP.LT.AND P4, PT, R37, UR8, !P0 ;  /* 0x0000000825007c0c */ /* 0x000fe2000c781270 */
[----:B------:R-:W-:Y:S02]  /*51e80*/  ULDC UR10, c[0x0][0x228] ;  /* 0x00008a00000a7ab9 */ /* 0x000fe40000000800 */
[----:B------:R-:W-:Y:S01]  /*51e90*/  IMAD.WIDE R12, R9, 0x2, R48 ;  /* 0x00000002090c7825 */ /* 0x000fe200078e0230 */
[----:B------:R-:W-:Y:S01]  /*51ea0*/  ISETP.LT.AND P1, PT, R36, UR6, !P0 ;  /* 0x0000000624007c0c */ /* 0x000fe2000c721270 */
[----:B------:R-:W-:Y:S01]  /*51eb0*/  ULDC UR8, c[0x0][0x228] ;  /* 0x00008a0000087ab9 */ /* 0x000fe20000000800 */
[----:B------:R-:W-:Y:S01]  /*51ec0*/  ISETP.LT.AND P0, PT, R41, UR5, !P0 ;  /* 0x0000000529007c0c */ /* 0x000fe2000c701270 */
[----:B------:R-:W-:Y:S01]  /*51ed0*/  VIADD R18, R60, 0xc ;  /* 0x0000000c3c127836 */ /* 0x000fe20000000000 */
[----:B------:R-:W-:Y:S01]  /*51ee0*/  ULDC UR6, c[0x0][0x228] ;  /* 0x00008a0000067ab9 */ /* 0x000fe20000000800 */
[----:B------:R-:W-:Y:S01]  /*51ef0*/  @P6 STG.E.U16 desc[UR50][R10.64], R21 ;  /* 0x000000150a006986 */ /* 0x000fe2000c101532 */
[----:B------:R-:W-:Y:S01]  /*51f00*/  IMAD.WIDE R14, R9, 0x2, R6 ;  /* 0x00000002090e7825 */ /* 0x000fe200078e0206 */
[----:B------:R-:W-:Y:S01]  /*51f10*/  ISETP.LT.AND P6, PT, R58, UR10, !P3 ;  /* 0x0000000a3a007c0c */ /* 0x000fe2000dfc1270 */
[----:B------:R-:W-:-:S02]  /*51f20*/  ULDC UR5, c[0x0][0x248] ;  /* 0x0000920000057ab9 */ /* 0x000fc40000000800 */
[C---:B------:R-:W-:Y:S01]  /*51f30*/  IMAD.WIDE R16, R9.reuse, 0x2, R4 ;  /* 0x0000000209107825 */ /* 0x040fe200078e0204 */
[----:B------:R-:W-:Y:S02]  /*51f40*/  ISETP.GE.AND P2, PT, R18, UR55, PT ;  /* 0x0000003712007c0c */ /* 0x000fe4000bf46270 */
[----:B--2---:R-:W-:Y:S01]  /*51f50*/  PRMT R20, R32, 0x7632, R20 ;  /* 0x0000763220147816 */ /* 0x004fe20000000014 */
[----:B------:R0:W-:Y:S01]  /*51f60*/  @P5 STG.E.U16 desc[UR50][R12.64], R32 ;  /* 0x000000200c005986 */ /* 0x0001e2000c101532 */
[----:B------:R-:W-:Y:S01]  /*51f70*/  ISETP.LT.AND P5, PT, R0, UR8, !P3 ;  /* 0x0000000800007c0c */ /* 0x000fe2000dfa1270 */
[----:B------:R-:W-:Y:S01]  /*51f80*/  IMAD.WIDE R18, R9, 0x2, R2 ;  /* 0x0000000209127825 */ /* 0x000fe200078e0202 */
[----:B------:R-:W-:Y:S01]  /*51f90*/  UMOV UR26, UR31 ;  /* 0x0000001f001a7c82 */ /* 0x000fe20008000000 */
[----:B------:R-:W-:Y:S01]  /*51fa0*/  @P4 STG.E.U16 desc[UR50][R14.64], R20 ;  /* 0x000000140e004986 */ /* 0x000fe2000c101532 */
[----:B------:R-:W-:-:S03]  /*51fb0*/  ULDC UR10, c[0x0][0x228] ;  /* 0x00008a00000a7ab9 */ /* 0x000fc60000000800 */
[----:B0-----:R-:W2:Y:S01]  /*51fc0*/  LDL.LU R32, [R1+0x84] ;  /* 0x0000840001207983 */ /* 0x001ea20000300800 */
[----:B------:R-:W-:Y:S01]  /*51fd0*/  ISETP.LT.AND P4, PT, R43, UR6, !P3 ;  /* 0x000000062b007c0c */ /* 0x000fe2000df81270 */
[----:B------:R-:W-:Y:S01]  /*51fe0*/  ULDC.64 UR30, c[0x0][0x228] ;  /* 0x00008a00001e7ab9 */ /* 0x000fe20000000a00 */
[----:B------:R-:W-:Y:S01]  /*51ff0*/  ULDC UR8, c[0x0][0x228] ;  /* 0x00008a0000087ab9 */ /* 0x000fe20000000800 */
[----:B---3--:R-:W-:Y:S01]  /*52000*/  PRMT R8, R30, 0x7632, R8 ;  /* 0x000076321e087816 */ /* 0x008fe20000000008 */
[----:B------:R0:W-:Y:S04]  /*52010*/  @P1 STG.E.U16 desc[UR50][R16.64], R30 ;  /* 0x0000001e10001986 */ /* 0x0001e8000c101532 */
[----:B------:R1:W-:Y:S01]  /*52020*/  @P0 STG.E.U16 desc[UR50][R18.64], R8 ;  /* 0x0000000812000986 */ /* 0x0003e2000c101532 */
[----:B0-----:R-:W-:-:S03]  /*52030*/  VIADD R17, R9, UR5 ;  /* 0x0000000509117c36 */ /* 0x001fc60008000000 */
[----:B------:R-:W3:Y:S01]  /*52040*/  LDL.LU R30, [R1+0x74] ;  /* 0x00007400011e7983 */ /* 0x000ee20000300800 */
[----:B------:R-:W-:Y:S01]  /*52050*/  UMOV UR12, UR30 ;  /* 0x0000001e000c7c82 */ /* 0x000fe20008000000 */
[----:B------:R-:W-:Y:S01]  /*52060*/  UMOV UR28, UR31 ;  /* 0x0000001f001c7c82 */ /* 0x000fe20008000000 */
[C---:B-1----:R-:W-:Y:S01]  /*52070*/  IMAD.WIDE R8, R17.reuse, 0x2, R56 ;  /* 0x0000000211087825 */ /* 0x042fe200078e0238 */
[----:B------:R-:W-:Y:S01]  /*52080*/  MOV R61, UR58 ;  /* 0x0000003a003d7c02 */ /* 0x000fe20008000f00 */
[----:B------:R-:W-:Y:S01]  /*52090*/  ULDC.64 UR30, c[0x0][0x228] ;  /* 0x00008a00001e7ab9 */ /* 0x000fe20000000a00 */
[----:B----4-:R-:W-:Y:S01]  /*520a0*/  PRMT R19, R26, 0x7632, R19 ;  /* 0x000076321a137816 */ /* 0x010fe20000000013 */
[C---:B------:R-:W-:Y:S01]  /*520b0*/  IMAD.WIDE R10, R17.reuse, 0x2, R54 ;  /* 0x00000002110a7825 */ /* 0x040fe200078e0236 */
[----:B------:R-:W-:Y:S01]  /*520c0*/  @P6 STG.E.U16 desc[UR50][R8.64], R26 ;  /* 0x0000001a08006986 */ /* 0x000fe2000c101532 */
[----:B------:R-:W-:Y:S01]  /*520d0*/  UMOV UR34, UR56 ;  /* 0x0000003800227c82 */ /* 0x000fe20008000000 */
[----:B------:R-:W-:Y:S01]  /*520e0*/  UMOV UR44, UR59 ;  /* 0x0000003b002c7c82 */ /* 0x000fe20008000000 */
[----:B------:R-:W-:Y:S01]  /*520f0*/  IMAD.WIDE R12, R17, 0x2, R52 ;  /* 0x00000002110c7825 */ /* 0x000fe200078e0234 */
[----:B------:R-:W-:Y:S01]  /*52100*/  @P5 STG.E.U16 desc[UR50][R10.64], R19 ;  /* 0x000000130a005986 */ /* 0x000fe2000c101532 */
[----:B------:R-:W-:Y:S01]  /*52110*/  MOV R29, UR37 ;  /* 0x00000025001d7c02 */ /* 0x000fe20008000f00 */
[----:B------:R-:W-:Y:S01]  /*52120*/  ULDC UR5, c[0x0][0x248] ;  /* 0x0000920000057ab9 */ /* 0x000fe20000000800 */
[----:B------:R-:W-:Y:S01]  /*52130*/  PRMT R18, R59, 0x7632, R18 ;  /* 0x000076323b127816 */ /* 0x000fe20000000012 */
[----:B------:R0:W-:Y:S04]  /*52140*/  @P4 STG.E.U16 desc[UR50][R12.64], R59 ;  /* 0x0000003b0c004986 */ /* 0x0001e8000c101532 */
[----:B0-----:R-:W4:Y:S01]  /*52150*/  LDL.LU R59, [R1+0xb8] ;  /* 0x0000b800013b7983 */ /* 0x001f220000300800 */
[----:B------:R-:W-:Y:S01]  /*52160*/  ISETP.LT.AND P0, PT, R39, UR12, !P3 ;  /* 0x0000000c27007c0c */ /* 0x000fe2000df01270 */
[----:B------:R-:W-:Y:S01]  /*52170*/  UMOV UR6, UR30 ;  /* 0x0000001e00067c82 */ /* 0x000fe20008000000 */
[----:B------:R-:W-:Y:S01]  /*52180*/  IMAD.WIDE R14, R17, 0x2, R50 ;  /* 0x00000002110e7825 */ /* 0x000fe200078e0232 */
[----:B------:R-:W-:Y:S01]  /*52190*/  ISETP.LT.AND P5, PT, R38, UR6, !P3 ;  /* 0x0000000626007c0c */ /* 0x000fe2000dfa1270 */
[----:B------:R-:W-:Y:S01]  /*521a0*/  ULDC UR12, c[0x0][0x228] ;  /* 0x00008a00000c7ab9 */ /* 0x000fe20000000800 */
[----:B------:R-:W-:Y:S01]  /*521b0*/  UMOV UR58, UR57 ;  /* 0x00000039003a7c82 */ /* 0x000fe20008000000 */
[----:B------:R-:W-:-:S07]  /*521c0*/  ISETP.LT.AND P4, PT, R37, UR12, !P3 ;  /* 0x0000000c25007c0c */ /* 0x000fce000df81270 */
[----:B------:R0:W-:Y:S01]  /*521d0*/  @P0 STG.E.U16 desc[UR50][R14.64], R18 ;  /* 0x000000120e000986 */ /* 0x0001e2000c101532 */
[----:B------:R-:W-:Y:S01]  /*521e0*/  ISETP.LT.AND P0, PT, R36, UR10, !P3 ;  /* 0x0000000a24007c0c */ /* 0x000fe2000df01270 */
[----:B------:R-:W-:Y:S01]  /*521f0*/  UMOV UR37, UR34 ;  /* 0x0000002200257c82 */ /* 0x000fe20008000000 */
[----:B------:R-:W-:Y:S02]  /*52200*/  ISETP.LT.AND P3, PT, R41, UR8, !P3 ;  /* 0x0000000829007c0c */ /* 0x000fe4000df61270 */
[----:B------:R-:W-:Y:S01]  /*52210*/  MOV R22, UR43 ;  /* 0x0000002b00167c02 */ /* 0x000fe20008000f00 */
[----:B------:R-:W4:Y:S01]  /*52220*/  LDL.LU R41, [R1+0x1f80] ;  /* 0x001f800001297983 */ /* 0x000f220000300800 */
[----:B------:R-:W-:Y:S01]  /*52230*/  UMOV UR38, UR58 ;  /* 0x0000003a00267c82 */ /* 0x000fe20008000000 */
[----:B------:R-:W-:Y:S01]  /*52240*/  ULDC.64 UR58, c[0x0][0x228] ;  /* 0x00008a00003a7ab9 */ /* 0x000fe20000000a00 */
[----:B------:R-:W-:Y:S01]  /*52250*/  VIADD R16, R60, 0xd ;  /* 0x0000000d3c107836 */ /* 0x000fe20000000000 */
[----:B------:R-:W4:Y:S01]  /*52260*/  LDL.LU R26, [R1+0xe8] ;  /* 0x0000e800011a7983 */ /* 0x000f220000300800 */
[----:B------:R-:W-:Y:S01]  /*52270*/  ULDC UR6, c[0x0][0x228] ;  /* 0x00008a0000067ab9 */ /* 0x000fe20000000800 */
[----:B0-----:R-:W-:Y:S01]  /*52280*/  IMAD.WIDE R14, R17, 0x2, R48 ;  /* 0x00000002110e7825 */ /* 0x001fe200078e0230 */
[----:B------:R-:W-:Y:S01]  /*52290*/  UMOV UR8, UR58 ;  /* 0x0000003a00087c82 */ /* 0x000fe20008000000 */
[----:B------:R-:W-:Y:S01]  /*522a0*/  UMOV UR34, UR59 ;  /* 0x0000003b00227c82 */ /* 0x000fe20008000000 */
[----:B------:R-:W-:Y:S01]  /*522b0*/  ULDC.64 UR58, c[0x0][0x228] ;  /* 0x00008a00003a7ab9 */ /* 0x000fe20000000a00 */
[----:B------:R-:W-:Y:S01]  /*522c0*/  UMOV UR43, UR32 ;  /* 0x00000020002b7c82 */ /* 0x000fe20008000000 */
[----:B------:R-:W-:Y:S01]  /*522d0*/  UMOV UR32, UR59 ;  /* 0x0000003b00207c82 */ /* 0x000fe20008000000 */
[----:B------:R-:W-:Y:S01]  /*522e0*/  UMOV UR10, UR58 ;  /* 0x0000003a000a7c82 */ /* 0x000fe20008000000 */
[----:B------:R-:W-:Y:S01]  /*522f0*/  R2UR UR59, R42 ;  /* 0x000000002a3b72ca */ /* 0x000fe200000e0000 */
[----:B------:R-:W-:Y:S01]  /*52300*/  ULDC.64 UR56, c[0x0][0x228] ;  /* 0x00008a0000387ab9 */ /* 0x000fe20000000a00 */
[----:B------:R-:W-:Y:S01]  /*52310*/  R2UR UR58, R61 ;  /* 0x000000003d3a72ca */ /* 0x000fe200000e0000 */
[C---:B------:R-:W-:Y:S01]  /*52320*/  IMAD.WIDE R12, R17.reuse, 0x2, R6 ;  /* 0x00000002110c7825 */ /* 0x040fe200078e0206 */
[----:B------:R-:W-:Y:S01]  /*52330*/  ISETP.LT.AND P6, PT, R58, UR6, !P2 ;  /* 0x000000063a007c0c */ /* 0x000fe2000d7c1270 */
[----:B------:R-:W-:Y:S01]  /*52340*/  ULDC UR6, c[0x0][0x228] ;  /* 0x00008a0000067ab9 */ /* 0x000fe20000000800 */
[----:B------:R-:W-:Y:S01]  /*52350*/  ISETP.GE.AND P1, PT, R16, UR57, PT ;  /* 0x0000003910007c0c */ /* 0x000fe2000bf26270 */
[----:B------:R-:W-:-:S04]  /*52360*/  IMAD.WIDE R10, R17, 0x2, R4 ;  /* 0x00000002110a7825 */ /* 0x000fc800078e0204 */
[C---:B------:R-:W-:Y:S01]  /*52370*/  VIADD R16, R17.reuse, UR5 ;  /* 0x0000000511107c36 */ /* 0x040fe20008000000 */
[----:B------:R-:W-:Y:S01]  /*52380*/  ULDC UR5, c[0x0][0x228] ;  /* 0x00008a0000057ab9 */ /* 0x000fe20000000800 */
[----:B------:R-:W-:Y:S01]  /*52390*/  IMAD.WIDE R8, R17, 0x2, R2 ;  /* 0x0000000211087825 */ /* 0x000fe200078e0202 */
[----:B--2---:R-:W-:Y:S01]  /*523a0*/  PRMT R18, R32, 0x7632, R18 ;  /* 0x0000763220127816 */ /* 0x004fe20000000012 */
[----:B------:R0:W-:Y:S04]  /*523b0*/  @P5 STG.E.U16 desc[UR50][R14.64], R32 ;  /* 0x000000200e005986 */ /* 0x0001e8000c101532 */
[----:B0-----:R-:W2:Y:S04]  /*523c0*/  LDL.LU R32, [R1+0xd8] ;  /* 0x0000d80001207983 */ /* 0x001ea80000300800 */
[----:B------:R-:W2:Y:S04]  /*523d0*/  LDL.LU R42, [R1+0x1f7c] ;  /* 0x001f7c00012a7983 */ /* 0x000ea80000300800 */
[----:B------:R-:W2:Y:S01]  /*523e0*/  LDL R61, [R1+0x1164] ;  /* 0x00116400013d7983 */ /* 0x000ea20000100800 */
[----:B---3--:R-:W-:Y:S01]  /*523f0*/  PRMT R17, R30, 0x7632, R17 ;  /* 0x000076321e117816 */ /* 0x008fe20000000011 */
[----:B------:R-:W-:-:S02]  /*52400*/  IMAD.WIDE R14, R16, 0x2, R56 ;  /* 0x00000002100e7825 */ /* 0x000fc400078e0238 */
[----:B------:R-:W-:Y:S04]  /*52410*/  @P4 STG.E.U16 desc[UR50][R12.64], R18 ;  /* 0x000000120c004986 */ /* 0x000fe8000c101532 */
[----:B------:R0:W-:Y:S04]  /*52420*/  @P0 STG.E.U16 desc[UR50][R10.64], R30 ;  /* 0x0000001e0a000986 */ /* 0x0001e8000c101532 */
[----:B------:R-:W-:Y:S04]  /*52430*/  @P3 STG.E.U16 desc[UR50][R8.64], R17 ;  /* 0x0000001108003986 */ /* 0x000fe8000c101532 */
[----:B0-----:R-:W3:Y:S04]  /*52440*/  LDL.LU R30, [R1+0x118] ;  /* 0x00011800011e7983 */ /* 0x001ee80000300800 */
[----:B----4-:R0:W-:Y:S01]  /*52450*/  @P6 STG.E.U16 desc[UR50][R14.64], R59 ;  /* 0x0000003b0e006986 */ /* 0x0101e2000c101532 */
[----:B------:R-:W-:-:S03]  /*52460*/  PRMT R18, R59, 0x7632, R18 ;  /* 0x000076323b127816 */ /* 0x000fc60000000012 */
[----:B0-----:R-:W4:Y:S01]  /*52470*/  LDL.LU R59, [R1+0x108] ;  /* 0x00010800013b7983 */ /* 0x001f220000300800 */
[----:B------:R-:W-:Y:S02]  /*52480*/  ISETP.LT.AND P6, PT, R0, UR6, !P2 ;  /* 0x0000000600007c0c */ /* 0x000fe4000d7c1270 */
[----:B------:R-:W-:Y:S02]  /*52490*/  ISETP.LT.AND P5, PT, R43, UR5, !P2 ;  /* 0x000000052b007c0c */ /* 0x000fe4000d7a1270 */
[----:B------:R-:W-:Y:S02]  /*524a0*/  ISETP.LT.AND P4, PT, R39, UR10, !P2 ;  /* 0x0000000a27007c0c */ /* 0x000fe4000d781270 */
[----:B------:R-:W-:Y:S01]  /*524b0*/  ISETP.LT.AND P3, PT, R38, UR8, !P2 ;  /* 0x0000000826007c0c */ /* 0x000fe2000d761270 */
[----:B------:R-:W-:Y:S01]  /*524c0*/  VIADD R14, R60, 0xe ;  /* 0x0000000e3c0e7836 */ /* 0x000fe20000000000 */
[----:B------:R-:W-:Y:S01]  /*524d0*/  UMOV UR46, UR59 ;  /* 0x0000003b002e7c82 */ /* 0x000fe20008000000 */
[----:B------:R-:W-:Y:S01]  /*524e0*/  UMOV UR53, UR58 ;  /* 0x0000003a00357c82 */ /* 0x000fe20008000000 */
[----:B------:R-:W-:Y:S01]  /*524f0*/  ULDC.64 UR58, c[0x0][0x228] ;  /* 0x00008a00003a7ab9 */ /* 0x000fe20000000a00 */
[----:B------:R-:W-:Y:S01]  /*52500*/  IMAD.WIDE R8, R16, 0x2, R54 ;  /* 0x0000000210087825 */ /* 0x000fe200078e0236 */
[----:B------:R-:W-:Y:S01]  /*52510*/  PRMT R17, R26, 0x7632, R17 ;  /* 0x000076321a117816 */ /* 0x000fe20000000011 */
[----:B------:R-:W-:Y:S01]  /*52520*/  ULDC UR5, c[0x0][0x228] ;  /* 0x00008a0000057ab9 */ /* 0x000fe20000000800 */
[----:B------:R-:W-:Y:S01]  /*52530*/  ISETP.GE.AND P0, PT, R14, UR59, PT ;  /* 0x0000003b0e007c0c */ /* 0x000fe2000bf06270 */
[C---:B------:R-:W-:Y:S01]  /*52540*/  IMAD.WIDE R10, R16.reuse, 0x2, R52 ;  /* 0x00000002100a7825 */ /* 0x040fe200078e0234 */
[----:B------:R-:W-:Y:S01]  /*52550*/  @P6 STG.E.U16 desc[UR50][R8.64], R18 ;  /* 0x0000001208006986 */ /* 0x000fe2000c101532 */
[----:B------:R-:W-:Y:S01]  /*52560*/  ULDC UR8, c[0x0][0x228] ;  /* 0x00008a0000087ab9 */ /* 0x000fe20000000800 */
[----:B------:R-:W-:Y:S01]  /*52570*/  ULDC UR10, c[0x0][0x228] ;  /* 0x00008a00000a7ab9 */ /* 0x000fe20000000800 */
[----:B------:R-:W-:Y:S01]  /*52580*/  IMAD.WIDE R12, R16, 0x2, R50 ;  /* 0x00000002100c7825 */ /* 0x000fe200078e0232 */
[----:B------:R0:W-:Y:S01]  /*52590*/  @P5 STG.E.U16 desc[UR50][R10.64], R26 ;  /* 0x0000001a0a005986 */ /* 0x0001e2000c101532 */
[----:B------:R-:W-:-:S02]  /*525a0*/  ULDC UR6, c[0x0][0x228] ;  /* 0x00008a0000067ab9 */ /* 0x000fc40000000800 */
[C---:B------:R-:W-:Y:S01]  /*525b0*/  IMAD.WIDE R14, R16.reuse, 0x2, R48 ;  /* 0x00000002100e7825 */ /* 0x040fe200078e0230 */
[----:B------:R-:W-:Y:S04]  /*525c0*/  @P4 STG.E.U16 desc[UR50][R12.64], R17 ;  /* 0x000000110c004986 */ /* 0x000fe8000c101532 */
[----:B0-----:R-:W4:Y:S01]  /*525d0*/  LDL.LU R26, [R1+0xa8] ;  /* 0x0000a800011a7983 */ /* 0x001f220000300800 */
[----:B------:R-:W-:-:S03]  /*525e0*/  IMAD.WIDE R8, R16, 0x2, R6 ;  /* 0x0000000210087825 */ /* 0x000fc600078e0206 */
[----:B--2---:R0:W-:Y:S01]  /*525f0*/  @P3 STG.E.U16 desc[UR50][R14.64], R32 ;  /* 0x000000200e003986 */ /* 0x0041e2000c101532 */
[----:B------:R-:W-:Y:S01]  /*52600*/  ISETP.LT.AND P3, PT, R37, UR5, !P2 ;  /* 0x0000000525007c0c */ /* 0x000fe2000d761270 */
[----:B------:R-:W-:Y:S01]  /*52610*/  ULDC UR5, c[0x0][0x228] ;  /* 0x00008a0000057ab9 */ /* 0x000fe20000000800 */
[----:B------:R-:W-:Y:S02]  /*52620*/  PRMT R10, R32, 0x7632, R10 ;  /* 0x00007632200a7816 */ /* 0x000fe4000000000a */
[----:B------:R-:W-:Y:S01]  /*52630*/  ISETP.LT.AND P6, PT, R58, UR5, !P1 ;  /* 0x000000053a007c0c */ /* 0x000fe2000cfc1270 */
[----:B------:R-:W-:Y:S01]  /*52640*/  ULDC UR5, c[0x0][0x248] ;  /* 0x0000920000057ab9 */ /* 0x000fe20000000800 */
[----:B------:R-:W-:Y:S02]  /*52650*/  ISETP.LT.AND P4, PT, R61, UR8, !P2 ;  /* 0x000000083d007c0c */ /* 0x000fe4000d781270 */
[----:B------:R-:W-:Y:S01]  /*52660*/  ISETP.LT.AND P2, PT, R36, UR10, !P2 ;  /* 0x0000000a24007c0c */ /* 0x000fe2000d741270 */
[----:B0-----:R-:W2:Y:S01]  /*52670*/  LDL.LU R32, [R1+0x88] ;  /* 0x0000880001207983 */ /* 0x001ea20000300800 */
[----:B------:R-:W-:Y:S01]  /*52680*/  VIADD R17, R16, UR5 ;  /* 0x0000000510117c36 */ /* 0x000fe20008000000 */
[----:B---3--:R-:W-:-:S02]  /*52690*/  PRMT R18, R30, 0x7632, R18 ;  /* 0x000076321e127816 */ /* 0x008fc40000000012 */
[----:B------:R0:W-:Y:S01]  /*526a0*/  @P3 STG.E.U16 desc[UR50][R8.64], R10 ;  /* 0x0000000a08003986 */ /* 0x0001e2000c101532 */
[----:B------:R-:W-:Y:S01]  /*526b0*/  IMAD.WIDE R12, R17, 0x2, R56 ;  /* 0x00000002110c7825 */ /* 0x000fe200078e0238 */
[----:B------:R-:W-:Y:S01]  /*526c0*/  ISETP.LT.AND P5, PT, R0, UR6, !P1 ;  /* 0x0000000600007c0c */ /* 0x000fe2000cfa1270 */
[----:B------:R-:W-:Y:S01]  /*526d0*/  UMOV UR14, UR37 ;  /* 0x00000025000e7c82 */ /* 0x000fe20008000000 */
[----:B------:R-:W-:Y:S01]  /*526e0*/  UMOV UR12, UR36 ;  /* 0x00000024000c7c82 */ /* 0x000fe20008000000 */
[----:B------:R-:W-:Y:S01]  /*526f0*/  ULDC.64 UR36, c[0x0][0x228] ;  /* 0x00008a0000247ab9 */ /* 0x000fe20000000a00 */
[----:B------:R-:W-:Y:S01]  /*52700*/  UMOV UR48, UR38 ;  /* 0x0000002600307c82 */ /* 0x000fe20008000000 */
[----:B------:R-:W-:Y:S01]  /*52710*/  ULDC UR5, c[0x0][0x228] ;  /* 0x00008a0000057ab9 */ /* 0x000fe20000000800 */
[----:B0-----:R-:W-:Y:S01]  /*52720*/  IMAD.WIDE R8, R16, 0x2, R4 ;  /* 0x0000000210087825 */ /* 0x001fe200078e0204 */
[----:B------:R-:W-:-:S03]  /*52730*/  ULDC UR6, c[0x0][0x228] ;  /* 0x00008a0000067ab9 */ /* 0x000fc60000000800 */
[----:B------:R-:W-:Y:S01]  /*52740*/  IMAD.WIDE R10, R16, 0x2, R2 ;  /* 0x00000002100a7825 */ /* 0x000fe200078e0202 */
[----:B------:R-:W-:Y:S04]  /*52750*/  @P2 STG.E.U16 desc[UR50][R8.64], R30 ;  /* 0x0000001e08002986 */ /* 0x000fe8000c101532 */
[----:B------:R-:W-:Y:S01]  /*52760*/  @P4 STG.E.U16 desc[UR50][R10.64], R18 ;  /* 0x000000120a004986 */ /* 0x000fe2000c101532 */
[----:B----4-:R-:W-:-:S03]  /*52770*/  PRMT R16, R59, 0x7632, R16 ;  /* 0x000076323b107816 */ /* 0x010fc60000000010 */
[----:B------:R0:W-:Y:S04]  /*52780*/  @P6 STG.E.U16 desc[UR50][R12.64], R59 ;  /* 0x0000003b0c006986 */ /* 0x0001e8000c101532 */
[----:B0-----:R-:W3:Y:S01]  /*52790*/  LDL.LU R59, [R1+0x78] ;  /* 0x00007800013b7983 */ /* 0x001ee20000300800 */
[----:B------:R-:W-:Y:S01]  /*527a0*/  IMAD.WIDE R14, R17, 0x2, R54 ;  /* 0x00000002110e7825 */ /* 0x000fe200078e0236 */
[----:B------:R-:W-:Y:S01]  /*527b0*/  UMOV UR8, UR36 ;  /* 0x0000002400087c82 */ /* 0x000fe20008000000 */
[----:B------:R-:W-:Y:S01]  /*527c0*/  UMOV UR38, UR37 ;  /* 0x0000002500267c82 */ /* 0x000fe20008000000 */
[----:B------:R-:W-:Y:S01]  /*527d0*/  ULDC.64 UR36, c[0x0][0x228] ;  /* 0x00008a0000247ab9 */ /* 0x000fe20000000a00 */
[----:B------:R-:W-:Y:S01]  /*527e0*/  ISETP.LT.AND P6, PT, R43, UR6, !P1 ;  /* 0x000000062b007c0c */ /* 0x000fe2000cfc1270 */
[----:B------:R-:W-:Y:S01]  /*527f0*/  UMOV UR10, UR36 ;  /* 0x00000024000a7c82 */ /* 0x000fe20008000000 */
[----:B------:R0:W-:Y:S01]  /*52800*/  @P5 STG.E.U16 desc[UR50][R14.64], R16 ;  /* 0x000000100e005986 */ /* 0x0001e2000c101532 */
[----:B------:R-:W-:Y:S01]  /*52810*/  ISETP.LT.AND P5, PT, R39, UR10, !P1 ;  /* 0x0000000a27007c0c */ /* 0x000fe2000cfa1270 */
[C---:B------:R-:W-:Y:S01]  /*52820*/  IMAD.WIDE R8, R17.reuse, 0x2, R52 ;  /* 0x0000000211087825 */ /* 0x040fe200078e0234 */
[----:B------:R-:W-:Y:S01]  /*52830*/  ISETP.LT.AND P4, PT, R38, UR8, !P1 ;  /* 0x0000000826007c0c */ /* 0x000fe2000cf81270 */
[----:B------:R-:W4:Y:S01]  /*52840*/  LDL.LU R30, [R1+0xbc] ;  /* 0x0000bc00011e7983 */ /* 0x000f220000300800 */
[----:B------:R-:W-:Y:S01]  /*52850*/  ULDC UR8, c[0x0][0x228] ;  /* 0x00008a0000087ab9 */ /* 0x000fe20000000800 */
[----:B------:R-:W-:Y:S01]  /*52860*/  IMAD.WIDE R10, R17, 0x2, R50 ;  /* 0x00000002110a7825 */ /* 0x000fe200078e0232 */
[----:B------:R-:W-:Y:S01]  /*52870*/  ISETP.LT.AND P3, PT, R37, UR5, !P1 ;  /* 0x0000000525007c0c */ /* 0x000fe2000cf61270 */
[----:B------:R-:W-:Y:S01]  /*52880*/  ULDC UR6, c[0x0][0x228] ;  /* 0x00008a0000067ab9 */ /* 0x000fe20000000800 */
[----:B------:R-:W-:Y:S01]  /*52890*/  UMOV UR55, UR61 ;  /* 0x0000003d00377c82 */ /* 0x000fe20008000000 */
[C---:B------:R-:W-:Y:S01]  /*528a0*/  IMAD.WIDE R12, R17.reuse, 0x2, R48 ;  /* 0x00000002110c7825 */ /* 0x040fe200078e0230 */
[----:B------:R-:W-:Y:S01]  /*528b0*/  UMOV UR57, UR60 ;  /* 0x0000003c00397c82 */ /* 0x000fe20008000000 */
[----:B------:R-:W-:Y:S01]  /*528c0*/  ULDC.64 UR60, c[0x0][0x228] ;  /* 0x00008a00003c7ab9 */ /* 0x000fe20000000a00 */
[----:B------:R-:W-:Y:S01]  /*528d0*/  PRMT R19, R26, 0x7632, R19 ;  /* 0x000076321a137816 */ /* 0x000fe20000000013 */
[----:B------:R1:W-:Y:S01]  /*528e0*/  @P6 STG.E.U16 desc[UR50][R8.64], R26 ;  /* 0x0000001a08006986 */ /* 0x0003e2000c101532 */
[----:B0-----:R-:W-:Y:S01]  /*528f0*/  IMAD.WIDE R14, R17, 0x2, R6 ;  /* 0x00000002110e7825 */ /* 0x001fe200078e0206 */
[----:B------:R-:W-:-:S02]  /*52900*/  ULDC UR5, c[0x0][0x248] ;  /* 0x0000920000057ab9 */ /* 0x000fc40000000800 */
[----:B------:R-:W-:Y:S01]  /*52910*/  @P5 STG.E.U16 desc[UR50][R10.64], R19 ;  /* 0x000000130a005986 */ /* 0x000fe2000c101532 */
[----:B-1----:R-:W-:-:S03]  /*52920*/  IMAD.WIDE R8, R17, 0x2, R4 ;  /* 0x0000000211087825 */ /* 0x002fc600078e0204 */
[----:B--2---:R3:W-:Y:S01]  /*52930*/  @P4 STG.E.U16 desc[UR50][R12.64], R32 ;  /* 0x000000200c004986 */ /* 0x0047e2000c101532 */
[----:B------:R-:W-:Y:S02]  /*52940*/  ISETP.LT.AND P4, PT, R36, UR8, !P1 ;  /* 0x0000000824007c0c */ /* 0x000fe4000cf81270 */
[----:B------:R-:W-:Y:S01]  /*52950*/  PRMT R18, R32, 0x7632, R18 ;  /* 0x0000763220127816 */ /* 0x000fe20000000012 */
[----:B------:R-:W-:Y:S01]  /*52960*/  VIADD R16, R60, 0xf ;  /* 0x0000000f3c107836 */ /* 0x000fe20000000000 */
[----:B------:R-:W-:-:S03]  /*52970*/  ULDC UR8, c[0x0][0x228] ;  /* 0x00008a0000087ab9 */ /* 0x000fc60000000800 */
[----:B------:R-:W-:Y:S01]  /*52980*/  @P3 STG.E.U16 desc[UR50][R14.64], R18 ;  /* 0x000000120e003986 */ /* 0x000fe2000c101532 */
[----:B---3--:R-:W-:-:S05]  /*52990*/  PRMT R13, R59, 0x7632, R13 ;  /* 0x000076323b0d7816 */ /* 0x008fca000000000d */
[----:B------:R0:W-:Y:S04]  /*529a0*/  @P4 STG.E.U16 desc[UR50][R8.64], R59 ;  /* 0x0000003b08004986 */ /* 0x0001e8000c101532 */
[----:B0-----:R-:W2:Y:S04]  /*529b0*/  LDL.LU R59, [R1+0xec] ;  /* 0x0000ec00013b7983 */ /* 0x001ea80000300800 */
[----:B------:R-:W3:Y:S01]  /*529c0*/  LDL.LU R26, [R1+0xdc] ;  /* 0x0000dc00011a7983 */ /* 0x000ee20000300800 */
[----:B------:R-:W-:Y:S02]  /*529d0*/  ISETP.LT.AND P5, PT, R61, UR6, !P1 ;  /* 0x000000063d007c0c */ /* 0x000fe4000cfa1270 */
[----:B------:R-:W-:Y:S01]  /*529e0*/  ISETP.LT.AND P6, PT, R58, UR8, !P0 ;  /* 0x000000083a007c0c */ /* 0x000fe2000c7c1270 */
[----:B------:R-:W3:Y:S01]  /*529f0*/  LDL.LU R32, [R1+0x11c] ;  /* 0x00011c0001207983 */ /* 0x000ee20000300800 */
[----:B------:R-:W-:Y:S01]  /*52a00*/  ISETP.GE.AND P2, PT, R16, UR61, PT ;  /* 0x0000003d10007c0c */ /* 0x000fe2000bf46270 */
[----:B------:R-:W-:Y:S01]  /*52a10*/  UMOV UR61, UR12 ;  /* 0x0000000c003d7c82 */ /* 0x000fe20008000000 */
[C---:B------:R-:W-:Y:S01]  /*52a20*/  VIADD R14, R17.reuse, UR5 ;  /* 0x00000005110e7c36 */ /* 0x040fe20008000000 */
[----:B------:R-:W-:Y:S01]  /*52a30*/  UMOV UR12, UR53 ;  /* 0x00000035000c7c82 */ /* 0x000fe20008000000 */
[----:B------:R-:W-:Y:S01]  /*52a40*/  UMOV UR53, UR14 ;  /* 0x0000000e00357c82 */ /* 0x000fe20008000000 */
[----:B------:R-:W-:Y:S01]  /*52a50*/  UMOV UR14, UR43 ;  /* 0x0000002b000e7c82 */ /* 0x000fe20008000000 */
[----:B------:R-:W-:Y:S01]  /*52a60*/  UMOV UR10, UR42 ;  /* 0x0000002a000a7c82 */ /* 0x000fe20008000000 */
[----:B------:R-:W-:Y:S01]  /*52a70*/  VIADD R12, R60, 0x10 ;  /* 0x000000103c0c7836 */ /* 0x000fe20000000000 */
[----:B------:R-:W-:Y:S01]  /*52a80*/  ULDC UR6, c[0x0][0x228] ;  /* 0x00008a0000067ab9 */ /* 0x000fe20000000800 */
[----:B------:R-:W-:Y:S01]  /*52a90*/  IMAD.WIDE R10, R17, 0x2, R2 ;  /* 0x00000002110a7825 */ /* 0x000fe200078e0202 */
[----:B------:R-:W-:Y:S01]  /*52aa0*/  ULDC.64 UR42, c[0x0][0x228] ;  /* 0x00008a00002a7ab9 */ /* 0x000fe20000000a00 */
[----:B------:R-:W-:Y:S01]  /*52ab0*/  UMOV UR8, UR40 ;  /* 0x0000002800087c82 */ /* 0x000fe20008000000 */
[----:B------:R-:W-:Y:S01]  /*52ac0*/  ULDC UR5, c[0x0][0x228] ;  /* 0x00008a0000057ab9 */ /* 0x000fe20000000800 */
[----:B------:R-:W-:Y:S01]  /*52ad0*/  IMAD.WIDE R8, R14, 0x2, R56 ;  /* 0x000000020e087825 */ /* 0x000fe200078e0238 */
[----:B------:R-:W-:Y:S01]  /*52ae0*/  UMOV UR40, UR43 ;  /* 0x0000002b00287c82 */ /* 0x000fe20008000000 */
[----:B------:R-:W-:Y:S01]  /*52af0*/  ISETP.LT.AND P3, PT, R0, UR6, !P0 ;  /* 0x0000000600007c0c */ /* 0x000fe2000c761270 */
[----:B------:R0:W-:Y:S01]  /*52b00*/  @P5 STG.E.U16 desc[UR50][R10.64], R13 ;  /* 0x0000000d0a005986 */ /* 0x0001e2000c101532 */
[----:B------:R-:W-:-:S02]  /*52b10*/  ISETP.GE.AND P1, PT, R12, UR40, PT ;  /* 0x000000280c007c0c */ /* 0x000fc4000bf26270 */
[----:B----4-:R-:W-:Y:S01]  /*52b20*/  PRMT R12, R30, 0x7632, R12 ;  /* 0x000076321e0c7816 */ /* 0x010fe2000000000c */
[----:B------:R1:W-:Y:S01]  /*52b30*/  @P6 STG.E.U16 desc[UR50][R8.64], R30 ;  /* 0x0000001e08006986 */ /* 0x0003e2000c101532 */
[----:B------:R-:W-:Y:S01]  /*52b40*/  ISETP.LT.AND P5, PT, R43, UR5, !P0 ;  /* 0x000000052b007c0c */ /* 0x000fe2000c7a1270 */
[C---:B0-----:R-:W-:Y:S02]  /*52b50*/  IMAD.WIDE R10, R14.reuse, 0x2, R54 ;  /* 0x000000020e0a7825 */ /* 0x041fe400078e0236 */
[----:B-1----:R-:W4:Y:S04]  /*52b60*/  LDL.LU R30, [R1+0x10c] ;  /* 0x00010c00011e7983 */ /* 0x002f280000300800 */
[----:B------:R0:W-:Y:S02]  /*52b70*/  @P3 STG.E.U16 desc[UR50][R10.64], R12 ;  /* 0x0000000c0a003986 */ /* 0x0001e4000c101532 */
[----:B0-----:R-:W-:Y:S01]  /*52b80*/  IMAD.WIDE R10, R14, 0x2, R52 ;  /* 0x000000020e0a7825 */ /* 0x001fe200078e0234 */
[----:B------:R-:W-:Y:S01]  /*52b90*/  UMOV UR59, UR42 ;  /* 0x0000002a003b7c82 */ /* 0x000fe20008000000 */
[----:B------:R-:W-:Y:S01]  /*52ba0*/  ULDC.64 UR42, c[0x0][0x228] ;  /* 0x00008a00002a7ab9 */ /* 0x000fe20000000a00 */
[----:B--2---:R-:W-:-:S02]  /*52bb0*/  PRMT R12, R59, 0x7632, R12 ;  /* 0x000076323b0c7816 */ /* 0x004fc4000000000c */
[----:B------:R0:W-:Y:S04]  /*52bc0*/  @P5 STG.E.U16 desc[UR50][R10.64], R59 ;  /* 0x0000003b0a005986 */ /* 0x0001e8000c101532 */
[----:B0-----:R-:W2:Y:S01]  /*52bd0*/  LDL.LU R59, [R1+0xac] ;  /* 0x0000ac00013b7983 */ /* 0x001ea20000300800 */
[----:B------:R-:W-:Y:S01]  /*52be0*/  UMOV UR5, UR42 ;  /* 0x0000002a00057c82 */ /* 0x000fe20008000000 */
[----:B------:R-:W-:Y:S01]  /*52bf0*/  UMOV UR40, UR43 ;  /* 0x0000002b00287c82 */ /* 0x000fe20008000000 */
[----:B------:R-:W-:Y:S01]  /*52c00*/  ULDC.64 UR42, c[0x0][0x228] ;  /* 0x00008a00002a7ab9 */ /* 0x000fe20000000a00 */
[----:B------:R-:W-:Y:S01]  /*52c10*/  ISETP.LT.AND P6, PT, R39, UR5, !P0 ;  /* 0x0000000527007c0c */ /* 0x000fe2000c7c1270 */
[----:B------:R-:W-:Y:S02]  /*52c20*/  UMOV UR5, UR42 ;  /* 0x0000002a00057c82 */ /* 0x000fe40008000000 */
[----:B------:R-:W-:Y:S01]  /*52c30*/  ISETP.LT.AND P3, PT, R38, UR5, !P0 ;  /* 0x0000000526007c0c */ /* 0x000fe2000c761270 */
[----:B------:R-:W-:-:S02]  /*52c40*/  ULDC UR5, c[0x0][0x228] ;  /* 0x00008a0000057ab9 */ /* 0x000fc40000000800 */
[----:B------:R-:W-:Y:S01]  /*52c50*/  ISETP.LT.AND P4, PT, R36, UR5, !P0 ;  /* 0x0000000524007c0c */ /* 0x000fe2000c781270 */
[----:B------:R-:W-:Y:S02]  /*52c60*/  ULDC UR5, c[0x0][0x228] ;  /* 0x00008a0000057ab9 */ /* 0x000fe40000000800 */
[----:B------:R-:W-:Y:S01]  /*52c70*/  ISETP.LT.AND P5, PT, R37, UR5, !P0 ;  /* 0x0000000525007c0c */ /* 0x000fe2000c7a1270 */
[----:B------:R-:W-:Y:S01]  /*52c80*/  IMAD.WIDE R8, R14, 0x2, R50 ;  /* 0x000000020e087825 */ /* 0x000fe200078e0232 */
[----:B---3--:R-:W-:Y:S01]  /*52c90*/  PRMT R16, R26, 0x7632, R16 ;  /* 0x000076321a107816 */ /* 0x008fe20000000010 */
[----:B------:R-:W-:Y:S02]  /*52ca0*/  ULDC UR5, c[0x0][0x228] ;  /* 0x00008a0000057ab9 */ /* 0x000fe40000000800 */
[C---:B------:R-:W-:Y:S01]  /*52cb0*/  IMAD.WIDE R10, R14.reuse, 0x2, R48 ;  /* 0x000000020e0a7825 */ /* 0x040fe200078e0230 */
[----:B------:R0:W-:Y:S04]  /*52cc0*/  @P6 STG.E.U16 desc[UR50][R8.64], R12 ;  /* 0x0000000c08006986 */ /* 0x0001e8000c101532 */
[----:B------:R1:W-:Y:S01]  /*52cd0*/  @P3 STG.E.U16 desc[UR50][R10.64], R26 ;  /* 0x0000001a0a003986 */ /* 0x0003e2000c101532 */
[----:B------:R-:W-:Y:S01]  /*52ce0*/  ISETP.LT.AND P0, PT, R61, UR5, !P0 ;  /* 0x000000053d007c0c */ /* 0x000fe2000c701270 */
[----:B------:R-:W-:Y:S01]  /*52cf0*/  ULDC UR5, c[0x0][0x228] ;  /* 0x00008a0000057ab9 */ /* 0x000fe20000000800 */
[----:B0-----:R-:W-:-:S04]  /*52d00*/  IMAD.WIDE R8, R14, 0x2, R6 ;  /* 0x000000020e087825 */ /* 0x001fc800078e0206 */
[----:B-1----:R-:W-:Y:S01]  /*52d10*/  IMAD.WIDE R10, R14, 0x2, R4 ;  /* 0x000000020e0a7825 */ /* 0x002fe200078e0204 */
[----:B------:R-:W-:Y:S01]  /*52d20*/  @P5 STG.E.U16 desc[UR50][R8.64], R16 ;  /* 0x0000001008005986 */ /* 0x000fe2000c101532 */
[----:B------:R-:W-:-:S03]  /*52d30*/  PRMT R15, R32, 0x7632, R15 ;  /* 0x00007632200f7816 */ /* 0x000fc6000000000f */
[----:B------:R0:W-:Y:S01]  /*52d40*/  @P4 STG.E.U16 desc[UR50][R10.64], R32 ;  /* 0x000000200a004986 */ /* 0x0001e2000c101532 */
[----:B------:R-:W-:Y:S01]  /*52d50*/  ISETP.LT.AND P3, PT, R58, UR5, !P2 ;  /* 0x000000053a007c0c */ /* 0x000fe2000d761270 */
[----:B------:R-:W-:Y:S01]  /*52d60*/  ULDC UR5, c[0x0][0x248] ;  /* 0x0000920000057ab9 */ /* 0x000fe20000000800 */
[----:B------:R-:W-:-:S04]  /*52d70*/  IMAD.WIDE R12, R14, 0x2, R2 ;  /* 0x000000020e0c7825 */ /* 0x000fc800078e0202 */
[----:B------:R-:W-:Y:S01]  /*52d80*/  VIADD R14, R14, UR5 ;  /* 0x000000050e0e7c36 */ /* 0x000fe20008000000 */
[----:B------:R-:W-:Y:S01]  /*52d90*/  ULDC UR5, c[0x0][0x228] ;  /* 0x00008a0000057ab9 */ /* 0x000fe20000000800 */
[----:B0-----:R-:W3:Y:S02]  /*52da0*/  LDL.LU R32, [R1+0x8c] ;  /* 0x00008c0001207983 */ /* 0x001ee40000300800 */
[----:B------:R-:W-:Y:S01]  /*52db0*/  IMAD.WIDE R8, R14, 0x2, R56 ;  /* 0x000000020e087825 */ /* 0x000fe200078e0238 */
[----:B------:R-:W-:Y:S01]  /*52dc0*/  ISETP.LT.AND P4, PT, R0, UR5, !P2 ;  /* 0x0000000500007c0c */ /* 0x000fe2000d781270 */
[----:B------:R-:W-:Y:S01]  /*52dd0*/  ULDC UR5, c[0x0][0x228] ;  /* 0x00008a0000057ab9 */ /* 0x000fe20000000800 */
[----:B------:R-:W-:Y:S01]  /*52de0*/  @P0 STG.E.U16 desc[UR50][R12.64], R15 ;  /* 0x0000000f0c000986 */ /* 0x000fe2000c101532 */
[----:B----4-:R-:W-:-:S03]  /*52df0*/  PRMT R17, R30, 0x7632, R17 ;  /* 0x000076321e117816 */ /* 0x010fc60000000011 */
[----:B------:R0:W-:Y:S01]  /*52e00*/  @P3 STG.E.U16 desc[UR50][R8.64], R30 ;  /* 0x0000001e08003986 */ /* 0x0001e2000c101532 */
[----:B------:R-:W-:Y:S01]  /*52e10*/  ISETP.LT.AND P6, PT, R43, UR5, !P2 ;  /* 0x000000052b007c0c */ /* 0x000fe2000d7c1270 */
[C---:B------:R-:W-:Y:S02]  /*52e20*/  IMAD.WIDE R10, R14.reuse, 0x2, R52 ;  /* 0x000000020e0a7825 */ /* 0x040fe400078e0234 */
[----:B0-----:R-:W4:Y:S02]  /*52e30*/  LDL.LU R30, [R1+0x7c] ;  /* 0x00007c00011e7983 */ /* 0x001f240000300800 */
[----:B------:R-:W-:Y:S01]  /*52e40*/  IMAD.WIDE R12, R14, 0x2, R54 ;  /* 0x000000020e0c7825 */ /* 0x000fe200078e0236 */
[----:B--2---:R-:W-:Y:S01]  /*52e50*/  PRMT R16, R59, 0x7632, R16 ;  /* 0x000076323b107816 */ /* 0x004fe20000000010 */
[----:B------:R-:W2:Y:S01]  /*52e60*/  LDL.LU R26, [R1+0x130] ;  /* 0x00013000011a7983 */ /* 0x000ea20000300800 */
[----:B------:R-:W-:Y:S01]  /*52e70*/  ISETP.LT.AND P5, PT, R39, UR56, !P2 ;  /* 0x0000003827007c0c */ /* 0x000fe2000d7a1270 */
[----:B------:R-:W-:Y:S01]  /*52e80*/  VIADD R15, R60, 0x11 ;  /* 0x000000113c0f7836 */ /* 0x000fe20000000000 */
[----:B------:R-:W-:Y:S01]  /*52e90*/  ISETP.LT.AND P3, PT, R38, UR54, !P2 ;  /* 0x0000003626007c0c */ /* 0x000fe2000d761270 */
[----:B------:R-:W-:Y:S01]  /*52ea0*/  @P4 STG.E.U16 desc[UR50][R12.64], R17 ;  /* 0x000000110c004986 */ /* 0x000fe2000c101532 */
[----:B------:R-:W-:Y:S01]  /*52eb0*/  IMAD.WIDE R8, R14, 0x2, R50 ;  /* 0x000000020e087825 */ /* 0x000fe200078e0232 */
[----:B------:R-:W-:-:S02]  /*52ec0*/  ULDC UR5, c[0x0][0x228] ;  /* 0x00008a0000057ab9 */ /* 0x000fc40000000800 */
[----:B------:R0:W-:Y:S04]  /*52ed0*/  @P6 STG.E.U16 desc[UR50][R10.64], R59 ;  /* 0x0000003b0a006986 */ /* 0x0001e8000c101532 */
[----:B0-----:R-:W2:Y:S01]  /*52ee0*/  LDL.LU R59, [R1+0x140] ;  /* 0x00014000013b7983 */ /* 0x001ea20000300800 */
[----:B------:R-:W-:Y:S01]  /*52ef0*/  UMOV UR6, UR55 ;  /* 0x0000003700067c82 */ /* 0x000fe20008000000 */
[C---:B------:R-:W-:Y:S01]  /*52f00*/  IMAD.WIDE R12, R14.reuse, 0x2, R48 ;  /* 0x000000020e0c7825 */ /* 0x040fe200078e0230 */
[----:B------:R-:W-:Y:S01]  /*52f10*/  ULDC.64 UR54, c[0x0][0x228] ;  /* 0x00008a0000367ab9 */ /* 0x000fe20000000a00 */
[----:B------:R-:W-:Y:S01]  /*52f20*/  ISETP.LT.AND P4, PT, R37, UR5, !P2 ;  /* 0x0000000525007c0c */ /* 0x000fe2000d781270 */
[----:B------:R3:W-:Y:S01]  /*52f30*/  @P5 STG.E.U16 desc[UR50][R8.64], R16 ;  /* 0x0000001008005986 */ /* 0x0007e2000c101532 */
[----:B------:R-:W-:Y:S01]  /*52f40*/  ISETP.GE.AND P0, PT, R15, UR55, PT ;  /* 0x000000370f007c0c */ /* 0x000fe2000bf06270 */
[----:B------:R-:W-:Y:S01]  /*52f50*/  UMOV UR55, UR6 ;  /* 0x0000000600377c82 */ /* 0x000fe20008000000 */
[----:B------:R-:W-:Y:S01]  /*52f60*/  ULDC UR5, c[0x0][0x228] ;  /* 0x00008a0000057ab9 */ /* 0x000fe20000000800 */
[----:B------:R-:W-:Y:S01]  /*52f70*/  ULDC UR6, c[0x0][0x228] ;  /* 0x00008a0000067ab9 */ /* 0x000fe20000000800 */
[----:B------:R-:W-:Y:S01]  /*52f80*/  IMAD.WIDE R10, R14, 0x2, R6 ;  /* 0x000000020e0a7825 */ /* 0x000fe200078e0206 */
[----:B---3--:R-:W-:Y:S01]  /*52f90*/  PRMT R9, R32, 0x7632, R9 ;  /* 0x0000763220097816 */ /* 0x008fe20000000009 */
[----:B------:R0:W-:Y:S01]  /*52fa0*/  @P3 STG.E.U16 desc[UR50][R12.64], R32 ;  /* 0x000000200c003986 */ /* 0x0001e2000c101532 */
[----:B------:R-:W-:Y:S01]  /*52fb0*/  ISETP.LT.AND P3, PT, R61, UR5, !P2 ;  /* 0x000000053d007c0c */ /* 0x000fe2000d761270 */
[----:B------:R-:W-:Y:S01]  /*52fc0*/  ULDC UR5, c[0x0][0x228] ;  /* 0x00008a0000057ab9 */ /* 0x000fe20000000800 */
[----:B------:R-:W-:-:S02]  /*52fd0*/  ISETP.LT.AND P2, PT, R36, UR6, !P2 ;  /* 0x0000000624007c0c */ /* 0x000fc4000d741270 */
[----:B------:R1:W-:Y:S01]  /*52fe0*/  @P4 STG.E.U16 desc[UR50][R10.64], R9 ;  /* 0x000000090a004986 */ /* 0x0003e2000c101532 */
[----:B------:R-:W-:-:S03]  /*52ff0*/  ULDC UR6, c[0x0][0x228] ;  /* 0x00008a0000067ab9 */ /* 0x000fc60000000800 */
[----:B0-----:R-:W3:Y:S01]  /*53000*/  LDL.LU R32, [R1+0x50] ;  /* 0x0000500001207983 */ /* 0x001ee20000300800 */
[----:B-1----:R-:W-:Y:S01]  /*53010*/  IMAD.WIDE R10, R14, 0x2, R4 ;  /* 0x000000020e0a7825 */ /* 0x002fe200078e0204 */
[----:B------:R-:W-:Y:S01]  /*53020*/  ISETP.LT.AND P6, PT, R58, UR6, !P1 ;  /* 0x000000063a007c0c */ /* 0x000fe2000cfc1270 */
[----:B------:R-:W-:Y:S01]  /*53030*/  ULDC UR6, c[0x0][0x228] ;  /* 0x00008a0000067ab9 */ /* 0x000fe20000000800 */
[----:B----4-:R-:W-:-:S03]  /*53040*/  PRMT R18, R30, 0x7632, R18 ;  /* 0x000076321e127816 */ /* 0x010fc60000000012 */
[----:B------:R0:W-:Y:S01]  /*53050*/  @P2 STG.E.U16 desc[UR50][R10.64], R30 ;  /* 0x0000001e0a002986 */ /* 0x0001e2000c101532 */
[----:B------:R-:W-:Y:S01]  /*53060*/  ISETP.LT.AND P5, PT, R0, UR5, !P1 ;  /* 0x0000000500007c0c */ /* 0x000fe2000cfa1270 */
[----:B------:R-:W-:Y:S01]  /*53070*/  ULDC UR5, c[0x0][0x248] ;  /* 0x0000920000057ab9 */ /* 0x000fe20000000800 */
[----:B------:R-:W-:Y:S01]  /*53080*/  ISETP.LT.AND P4, PT, R43, UR6, !P1 ;  /* 0x000000062b007c0c */ /* 0x000fe2000cf81270 */
[C---:B------:R-:W-:Y:S01]  /*53090*/  VIADD R8, R14.reuse, UR5 ;  /* 0x000000050e087c36 */ /* 0x040fe20008000000 */
[----:B0-----:R-:W4:Y:S01]  /*530a0*/  LDL.LU R30, [R1+0x40] ;  /* 0x00004000011e7983 */ /* 0x001f220000300800 */
[----:B------:R-:W-:Y:S01]  /*530b0*/  IMAD.WIDE R16, R14, 0x2, R2 ;  /* 0x000000020e107825 */ /* 0x000fe200078e0202 */
[----:B--2---:R-:W-:-:S03]  /*530c0*/  PRMT R9, R26, 0x7632, R9 ;  /* 0x000076321a097816 */ /* 0x004fc60000000009 */
[C---:B------:R-:W-:Y:S01]  /*530d0*/  IMAD.WIDE R14, R8.reuse, 0x2, R56 ;  /* 0x00000002080e7825 */ /* 0x040fe200078e0238 */
[----:B------:R-:W-:Y:S01]  /*530e0*/  @P3 STG.E.U16 desc[UR50][R16.64], R18 ;  /* 0x0000001210003986 */ /* 0x000fe2000c101532 */
[----:B------:R-:W-:Y:S02]  /*530f0*/  PRMT R19, R59, 0x7632, R19 ;  /* 0x000076323b137816 */ /* 0x000fe40000000013 */
[----:B------:R-:W-:Y:S01]  /*53100*/  IMAD.WIDE R12, R8, 0x2, R54 ;  /* 0x00000002080c7825 */ /* 0x000fe200078e0236 */
[----:B------:R-:W-:Y:S01]  /*53110*/  @P6 STG.E.U16 desc[UR50][R14.64], R26 ;  /* 0x0000001a0e006986 */ /* 0x000fe2000c101532 */
[----:B------:R-:W-:Y:S01]  /*53120*/  ISETP.LT.AND P2, PT, R38, UR52, !P1 ;  /* 0x0000003426007c0c */ /* 0x000fe2000cf41270 */
[----:B------:R-:W-:Y:S01]  /*53130*/  ULDC UR6, c[0x0][0x228] ;  /* 0x00008a0000067ab9 */ /* 0x000fe20000000800 */
[----:B------:R-:W-:Y:S01]  /*53140*/  IMAD.WIDE R10, R8, 0x2, R52 ;  /* 0x00000002080a7825 */ /* 0x000fe200078e0234 */
[----:B------:R-:W-:Y:S01]  /*53150*/  @P5 STG.E.U16 desc[UR50][R12.64], R9 ;  /* 0x000000090c005986 */ /* 0x000fe2000c101532 */
[----:B------:R-:W-:-:S03]  /*53160*/  ULDC UR5, c[0x0][0x228] ;  /* 0x00008a0000057ab9 */ /* 0x000fc60000000800 */
[----:B------:R0:W-:Y:S04]  /*53170*/  @P4 STG.E.U16 desc[UR50][R10.64], R59 ;  /* 0x0000003b0a004986 */ /* 0x0001e8000c101532 */
[----:B0-----:R-:W2:Y:S01]  /*53180*/  LDL.LU R59, [R1+0x120] ;  /* 0x00012000013b7983 */ /* 0x001ea20000300800 */
[----:B------:R-:W-:-:S03]  /*53190*/  ISETP.LT.AND P6, PT, R39, UR58, !P1 ;  /* 0x0000003a27007c0c */ /* 0x000fc6000cfc1270 */
[----:B------:R-:W2:Y:S01]  /*531a0*/  LDL.LU R28, [R1+0x60] ;  /* 0x00006000011c7983 */ /* 0x000ea20000300800 */
[----:B------:R-:W-:-:S04]  /*531b0*/  IMAD.WIDE R10, R8, 0x2, R50 ;  /* 0x00000002080a7825 */ /* 0x000fc800078e0232 */
[----:B------:R-:W-:Y:S01]  /*531c0*/  IMAD.WIDE R12, R8, 0x2, R48 ;  /* 0x00000002080c7825 */ /* 0x000fe200078e0230 */
[----:B------:R-:W2:Y:S01]  /*531d0*/  LDL.LU R26, [R1+0xc0] ;  /* 0x0000c000011a7983 */ /* 0x000ea20000300800 */
[----:B------:R-:W-:Y:S02]  /*531e0*/  ISETP.LT.AND P5, PT, R37, UR6, !P1 ;  /* 0x0000000625007c0c */ /* 0x000fe4000cfa1270 */
[----:B------:R-:W-:Y:S01]  /*531f0*/  ISETP.LT.AND P4, PT, R36, UR5, !P1 ;  /* 0x0000000524007c0c */ /* 0x000fe2000cf81270 */
[----:B------:R-:W-:Y:S01]  /*53200*/  @P6 STG.E.U16 desc[UR50][R10.64], R19 ;  /* 0x000000130a006986 */ /* 0x000fe2000c101532 */
[----:B------:R-:W-:Y:S01]  /*53210*/  VIADD R9, R60, 0x12 ;  /* 0x000000123c097836 */ /* 0x000fe20000000000 */
[----:B---3--:R-:W-:Y:S02]  /*53220*/  PRMT R18, R32, 0x7632, R18 ;  /* 0x0000763220127816 */ /* 0x008fe40000000012 */
[----:B------:R0:W-:Y:S01]  /*53230*/  @P2 STG.E.U16 desc[UR50][R12.64], R32 ;  /* 0x000000200c002986 */ /* 0x0001e2000c101532 */
[----:B------:R-:W-:Y:S01]  /*53240*/  UMOV UR58, UR53 ;  /* 0x00000035003a7c82 */ /* 0x000fe20008000000 */
[----:B------:R-:W-:Y:S01]  /*53250*/  ULDC.64 UR52, c[0x0][0x228] ;  /* 0x00008a0000347ab9 */ /* 0x000fe20000000a00 */
[C---:B------:R-:W-:Y:S01]  /*53260*/  IMAD.WIDE R14, R8.reuse, 0x2, R6 ;  /* 0x00000002080e7825 */ /* 0x040fe200078e0206 */
[----:B------:R-:W-:Y:S01]  /*53270*/  ULDC UR5, c[0x0][0x248] ;  /* 0x0000920000057ab9 */ /* 0x000fe20000000800 */
[----:B------:R-:W-:Y:S01]  /*53280*/  ULDC UR6, c[0x0][0x228] ;  /* 0x00008a0000067ab9 */ /* 0x000fe20000000800 */
[----:B0-----:R-:W3:Y:S01]  /*53290*/  LDL.LU R32, [R1+0x90] ;  /* 0x0000900001207983 */ /* 0x001ee20000300800 */
[----:B------:R-:W-:Y:S01]  /*532a0*/  IMAD.WIDE R16, R8, 0x2, R4 ;  /* 0x0000000208107825 */ /* 0x000fe200078e0204 */
[----:B------:R-:W-:Y:S01]  /*532b0*/  ISETP.GE.AND P3, PT, R9, UR53, PT ;  /* 0x0000003509007c0c */ /* 0x000fe2000bf66270 */
[----:B------:R-:W-:Y:S01]  /*532c0*/  UMOV UR53, UR8 ;  /* 0x0000000800357c82 */ /* 0x000fe20008000000 */
[----:B------:R-:W-:Y:S01]  /*532d0*/  ULDC UR8, c[0x0][0x228] ;  /* 0x00008a0000087ab9 */ /* 0x000fe20000000800 */
[----:B------:R-:W-:Y:S01]  /*532e0*/  @P5 STG.E.U16 desc[UR50][R14.64], R18 ;  /* 0x000000120e005986 */ /* 0x000fe2000c101532 */
[----:B------:R-:W-:Y:S01]  /*532f0*/  ISETP.LT.AND P1, PT, R61, UR8, !P1 ;  /* 0x000000083d007c0c */ /* 0x000fe2000cf21270 */
[----:B------:R-:W-:Y:S01]  /*53300*/  ULDC UR8, c[0x0][0x228] ;  /* 0x00008a0000087ab9 */ /* 0x000fe20000000800 */
[----:B----4-:R-:W-:Y:S01]  /*53310*/  PRMT R19, R30, 0x7632, R19 ;  /* 0x000076321e137816 */ /* 0x010fe20000000013 */
[----:B------:R0:W-:Y:S01]  /*53320*/  @P4 STG.E.U16 desc[UR50][R16.64], R30 ;  /* 0x0000001e10004986 */ /* 0x0001e2000c101532 */
[----:B------:R-:W-:Y:S01]  /*53330*/  ISETP.LT.AND P6, PT, R58, UR8, !P0 ;  /* 0x000000083a007c0c */ /* 0x000fe2000c7c1270 */
[----:B------:R-:W-:-:S02]  /*53340*/  VIADD R9, R8, UR5 ;  /* 0x0000000508097c36 */ /* 0x000fc40008000000 */
[----:B0-----:R-:W4:Y:S01]  /*53350*/  LDL.LU R30, [R1+0x134] ;  /* 0x00013400011e7983 */ /* 0x001f220000300800 */
[----:B------:R-:W-:Y:S01]  /*53360*/  IMAD.WIDE R10, R8, 0x2, R2 ;  /* 0x00000002080a7825 */ /* 0x000fe200078e0202 */
[----:B------:R-:W-:Y:S01]  /*53370*/  ISETP.LT.AND P4, PT, R43, UR6, !P0 ;  /* 0x000000062b007c0c */ /* 0x000fe2000c781270 */
[----:B------:R-:W-:Y:S01]  /*53380*/  ULDC UR6, c[0x0][0x228] ;  /* 0x00008a0000067ab9 */ /* 0x000fe20000000800 */
[----:B------:R-:W-:Y:S01]  /*53390*/  UMOV UR8, UR57 ;  /* 0x0000003900087c82 */ /* 0x000fe20008000000 */
[----:B------:R-:W-:Y:S01]  /*533a0*/  IMAD.WIDE R12, R9, 0x2, R56 ;  /* 0x00000002090c7825 */ /* 0x000fe200078e0238 */
[----:B------:R-:W-:Y:S01]  /*533b0*/  @P1 STG.E.U16 desc[UR50][R10.64], R19 ;  /* 0x000000130a001986 */ /* 0x000fe2000c101532 */
[----:B------:R-:W-:Y:S01]  /*533c0*/  ULDC UR5, c[0x0][0x228] ;  /* 0x00008a0000057ab9 */ /* 0x000fe20000000800 */
[----:B--2---:R-:W-:Y:S02]  /*533d0*/  PRMT R8, R59, 0x7632, R8 ;  /* 0x000076323b087816 */ /* 0x004fe40000000008 */
[----:B------:R0:W-:Y:S01]  /*533e0*/  @P6 STG.E.U16 desc[UR50][R12.64], R59 ;  /* 0x0000003b0c006986 */ /* 0x0001e2000c101532 */
[----:B------:R-:W-:Y:S01]  /*533f0*/  ISETP.LT.AND P5, PT, R0, UR6, !P0 ;  /* 0x0000000600007c0c */ /* 0x000fe2000c7a1270 */
[C---:B------:R-:W-:Y:S01]  /*53400*/  IMAD.WIDE R14, R9.reuse, 0x2, R54 ;  /* 0x00000002090e7825 */ /* 0x040fe200078e0236 */
[----:B------:R-:W-:Y:S01]  /*53410*/  PRMT R21, R28, 0x7632, R21 ;  /* 0x000076321c157816 */ /* 0x000fe20000000015 */
[----:B------:R-:W-:Y:S01]  /*53420*/  ULDC UR6, c[0x0][0x228] ;  /* 0x00008a0000067ab9 */ /* 0x000fe20000000800 */
[----:B------:R-:W-:Y:S01]  /*53430*/  ULDC.64 UR56, c[0x0][0x228] ;  /* 0x00008a0000387ab9 */ /* 0x000fe20000000a00 */
[----:B0-----:R-:W2:Y:S01]  /*53440*/  LDL.LU R59, [R1+0x144] ;  /* 0x00014400013b7983 */ /* 0x001ea20000300800 */
[----:B------:R-:W-:Y:S01]  /*53450*/  IMAD.WIDE R16, R9, 0x2, R52 ;  /* 0x0000000209107825 */ /* 0x000fe200078e0234 */
[----:B------:R-:W-:-:S06]  /*53460*/  ISETP.LT.AND P6, PT, R39, UR60, !P0 ;  /* 0x0000003c27007c0c */ /* 0x000fcc000c7c1270 */
[----:B------:R0:W-:Y:S01]  /*53470*/  @P5 STG.E.U16 desc[UR50][R14.64], R8 ;  /* 0x000000080e005986 */ /* 0x0001e2000c101532 */
[----:B------:R-:W-:Y:S01]  /*53480*/  ISETP.LT.AND P5, PT, R38, UR8, !P0 ;  /* 0x0000000826007c0c */ /* 0x000fe2000c7a1270 */
[----:B------:R-:W-:Y:S02]  /*53490*/  ULDC UR8, c[0x0][0x228] ;  /* 0x00008a0000087ab9 */ /* 0x000fe40000000800 */
[----:B------:R1:W-:Y:S01]  /*534a0*/  @P4 STG.E.U16 desc[UR50][R16.64], R28 ;  /* 0x0000001c10004986 */ /* 0x0003e2000c101532 */
[----:B------:R-:W-:Y:S02]  /*534b0*/  ISETP.LT.AND P4, PT, R37, UR8, !P0 ;  /* 0x0000000825007c0c */ /* 0x000fe4000c781270 */
[----:B------:R-:W-:Y:S01]  /*534c0*/  ISETP.LT.AND P1, PT, R36, UR6, !P0 ;  /* 0x0000000624007c0c */ /* 0x000fe2000c721270 */
[----:B------:R-:W-:Y:S01]  /*534d0*/  VIADD R18, R60, 0x13 ;  /* 0x000000133c127836 */ /* 0x000fe20000000000 */
[----:B------:R-:W-:Y:S01]  /*534e0*/  ISETP.LT.AND P0, PT, R61, UR5, !P0 ;  /* 0x000000053d007c0c */ /* 0x000fe2000c701270 */
[----:B------:R-:W-:Y:S01]  /*534f0*/  IMAD.WIDE R10, R9, 0x2, R50 ;  /* 0x00000002090a7825 */ /* 0x000fe200078e0232 */
[----:B------:R-:W-:Y:S01]  /*53500*/  PRMT R20, R26, 0x7632, R20 ;  /* 0x000076321a147816 */ /* 0x000fe20000000014 */
[----:B------:R-:W-:-:S02]  /*53510*/  UMOV UR60, UR10 ;  /* 0x0000000a003c7c82 */ /* 0x000fc40008000000 */
[C---:B------:R-:W-:Y:S01]  /*53520*/  IMAD.WIDE R12, R9.reuse, 0x2, R48 ;  /* 0x00000002090c7825 */ /* 0x040fe200078e0230 */
[----:B------:R-:W-:Y:S01]  /*53530*/  ISETP.GE.AND P2, PT, R18, UR57, PT ;  /* 0x0000003912007c0c */ /* 0x000fe2000bf46270 */
[----:B------:R-:W-:Y:S02]  /*53540*/  ULDC UR10, c[0x0][0x228] ;  /* 0x00008a00000a7ab9 */ /* 0x000fe40000000800 */
[C---:B0-----:R-:W-:Y:S01]  /*53550*/  IMAD.WIDE R14, R9.reuse, 0x2, R6 ;  /* 0x00000002090e7825 */ /* 0x041fe200078e0206 */
[----:B---3--:R-:W-:Y:S01]  /*53560*/  PRMT R8, R32, 0x7632, R8 ;  /* 0x0000763220087816 */ /* 0x008fe20000000008 */
[----:B------:R-:W-:Y:S01]  /*53570*/  @P6 STG.E.U16 desc[UR50][R10.64], R21 ;  /* 0x000000150a006986 */ /* 0x000fe2000c101532 */
[----:B------:R-:W-:Y:S01]  /*53580*/  ULDC UR5, c[0x0][0x248] ;  /* 0x0000920000057ab9 */ /* 0x000fe20000000800 */
[C---:B-1----:R-:W-:Y:S01]  /*53590*/  IMAD.WIDE R16, R9.reuse, 0x2, R4 ;  /* 0x0000000209107825 */ /* 0x042fe200078e0204 */
[----:B------:R-:W-:Y:S01]  /*535a0*/  ISETP.LT.AND P6, PT, R58, UR10, !P3 ;  /* 0x0000000a3a007c0c */ /* 0x000fe2000dfc1270 */
[----:B------:R0:W-:Y:S01]  /*535b0*/  @P5 STG.E.U16 desc[UR50][R12.64], R26 ;  /* 0x0000001a0c005986 */ /* 0x0001e2000c101532 */
[----:B------:R-:W-:Y:S01]  /*535c0*/  ULDC UR8, c[0x0][0x228] ;  /* 0x00008a0000087ab9 */ /* 0x000fe20000000800 */
[----:B------:R-:W-:Y:S01]  /*535d0*/  IMAD.WIDE R18, R9, 0x2, R2 ;  /* 0x0000000209127825 */ /* 0x000fe200078e0202 */
[----:B------:R-:W-:Y:S01]  /*535e0*/  ULDC UR6, c[0x0][0x228] ;  /* 0x00008a0000067ab9 */ /* 0x000fe20000000800 */
[----:B------:R-:W-:Y:S01]  /*535f0*/  @P4 STG.E.U16 desc[UR50][R14.64], R20 ;  /* 0x000000140e004986 */ /* 0x000fe2000c101532 */
[----:B------:R-:W-:-:S03]  /*53600*/  ULDC UR10, c[0x0][0x228] ;  /* 0x00008a00000a7ab9 */ /* 0x000fc60000000800 */
[----:B------:R-:W-:Y:S04]  /*53610*/  @P1 STG.E.U16 desc[UR50][R16.64], R32 ;  /* 0x0000002010001986 */ /* 0x000fe8000c101532 */
[----:B------:R1:W-:Y:S04]  /*53620*/  @P0 STG.E.U16 desc[UR50][R18.64], R8 ;  /* 0x0000000812000986 */ /* 0x0003e8000c101532 */
[----:B0-----:R-:W3:Y:S01]  /*53630*/  LDL.LU R26, [R1+0x54] ;  /* 0x00005400011a7983 */ /* 0x001ee20000300800 */
[----:B-1----:R-:W-:Y:S01]  /*53640*/  VIADD R18, R9, UR5 ;  /* 0x0000000509127c36 */ /* 0x002fe20008000000 */
[----:B----4-:R-:W-:-:S02]  /*53650*/  PRMT R19, R30, 0x7632, R19 ;  /* 0x000076321e137816 */ /* 0x010fc40000000013 */
[----:B------:R-:W-:Y:S01]  /*53660*/  ISETP.LT.AND P5, PT, R0, UR8, !P3 ;  /* 0x0000000800007c0c */ /* 0x000fe2000dfa1270 */
[C---:B------:R-:W-:Y:S01]  /*53670*/  IMAD.WIDE R8, R18.reuse, 0x2, R56 ;  /* 0x0000000212087825 */ /* 0x040fe200078e0238 */
[----:B------:R-:W-:Y:S01]  /*53680*/  ISETP.LT.AND P4, PT, R43, UR6, !P3 ;  /* 0x000000062b007c0c */ /* 0x000fe2000df81270 */
[----:B------:R-:W-:Y:S01]  /*53690*/  UMOV UR57, UR58 ;  /* 0x0000003a00397c82 */ /* 0x000fe20008000000 */
[----:B--2---:R-:W-:Y:S02]  /*536a0*/  PRMT R17, R59, 0x7632, R17 ;  /* 0x000076323b117816 */ /* 0x004fe40000000011 */
[----:B------:R0:W-:Y:S01]  /*536b0*/  @P6 STG.E.U16 desc[UR50][R8.64], R30 ;  /* 0x0000001e08006986 */ /* 0x0001e2000c101532 */
[C---:B------:R-:W-:Y:S01]  /*536c0*/  IMAD.WIDE R10, R18.reuse, 0x2, R54 ;  /* 0x00000002120a7825 */ /* 0x040fe200078e0236 */
[----:B------:R-:W-:Y:S01]  /*536d0*/  ISETP.LT.AND P0, PT, R39, UR59, !P3 ;  /* 0x0000003b27007c0c */ /* 0x000fe2000df01270 */
[----:B------:R-:W-:Y:S01]  /*536e0*/  ULDC.64 UR58, c[0x0][0x228] ;  /* 0x00008a00003a7ab9 */ /* 0x000fe20000000a00 */
[----:B------:R-:W-:Y:S01]  /*536f0*/  ULDC UR8, c[0x0][0x228] ;  /* 0x00008a0000087ab9 */ /* 0x000fe20000000800 */
[----:B------:R-:W-:Y:S01]  /*53700*/  IMAD.WIDE R12, R18, 0x2, R52 ;  /* 0x00000002120c7825 */ /* 0x000fe200078e0234 */
[----:B------:R-:W-:Y:S01]  /*53710*/  ULDC UR6, c[0x0][0x228] ;  /* 0x00008a0000067ab9 */ /* 0x000fe20000000800 */
[----:B------:R-:W-:Y:S01]  /*53720*/  ULDC UR5, c[0x0][0x248] ;  /* 0x0000920000057ab9 */ /* 0x000fe20000000800 */
[----:B0-----:R-:W2:Y:S04]  /*53730*/  LDL.LU R30, [R1+0x44] ;  /* 0x00004400011e7983 */ /* 0x001ea80000300800 */
[----:B------:R-:W-:Y:S04]  /*53740*/  @P5 STG.E.U16 desc[UR50][R10.64], R19 ;  /* 0x000000130a005986 */ /* 0x000fe8000c101532 */
[----:B------:R0:W-:Y:S04]  /*53750*/  @P4 STG.E.U16 desc[UR50][R12.64], R59 ;  /* 0x0000003b0c004986 */ /* 0x0001e8000c101532 */
[----:B0-----:R-:W4:Y:S01]  /*53760*/  LDL.LU R59, [R1+0x124] ;  /* 0x00012400013b7983 */ /* 0x001f220000300800 */
[----:B------:R-:W-:Y:S01]  /*53770*/  ISETP.LT.AND P5, PT, R38, UR60, !P3 ;  /* 0x0000003c26007c0c */ /* 0x000fe2000dfa1270 */
[----:B------:R-:W-:Y:S01]  /*53780*/  IMAD.WIDE R14, R18, 0x2, R50 ;  /* 0x00000002120e7825 */ /* 0x000fe200078e0232 */
[----:B------:R-:W-:Y:S01]  /*53790*/  UMOV UR60, UR53 ;  /* 0x00000035003c7c82 */ /* 0x000fe20008000000 */
[----:B------:R-:W-:Y:S01]  /*537a0*/  UMOV UR53, UR61 ;  /* 0x0000003d00357c82 */ /* 0x000fe20008000000 */
[----:B------:R-:W-:Y:S01]  /*537b0*/  UMOV UR61, UR12 ;  /* 0x0000000c003d7c82 */ /* 0x000fe20008000000 */
[----:B------:R-:W-:Y:S01]  /*537c0*/  ULDC UR12, c[0x0][0x228] ;  /* 0x00008a00000c7ab9 */ /* 0x000fe20000000800 */
[----:B------:R0:W-:Y:S01]  /*537d0*/  @P0 STG.E.U16 desc[UR50][R14.64], R17 ;  /* 0x000000110e000986 */ /* 0x0001e2000c101532 */
[----:B------:R-:W-:Y:S01]  /*537e0*/  ISETP.LT.AND P4, PT, R37, UR12, !P3 ;  /* 0x0000000c25007c0c */ /* 0x000fe2000df81270 */
[----:B------:R-:W-:Y:S01]  /*537f0*/  VIADD R16, R60, 0x14 ;  /* 0x000000143c107836 */ /* 0x000fe20000000000 */
[----:B------:R-:W-:Y:S01]  /*53800*/  ISETP.LT.AND P0, PT, R36, UR10, !P3 ;  /* 0x0000000a24007c0c */ /* 0x000fe2000df01270 */
[----:B------:R-:W4:Y:S01]  /*53810*/  LDL.LU R32, [R1+0x64] ;  /* 0x0000640001207983 */ /* 0x000f220000300800 */
[----:B------:R-:W-:Y:S01]  /*53820*/  IMAD.WIDE R10, R18, 0x2, R6 ;  /* 0x00000002120a7825 */ /* 0x000fe200078e0206 */
[----:B---3--:R-:W-:Y:S01]  /*53830*/  PRMT R19, R26, 0x7632, R19 ;  /* 0x000076321a137816 */ /* 0x008fe20000000013 */
[----:B------:R-:W-:Y:S01]  /*53840*/  ULDC UR12, c[0x0][0x228] ;  /* 0x00008a00000c7ab9 */ /* 0x000fe20000000800 */
[----:B------:R-:W-:Y:S01]  /*53850*/  ISETP.GE.AND P1, PT, R16, UR59, PT ;  /* 0x0000003b10007c0c */ /* 0x000fe2000bf26270 */
[----:B------:R-:W-:Y:S01]  /*53860*/  IMAD.WIDE R12, R18, 0x2, R4 ;  /* 0x00000002120c7825 */ /* 0x000fe200078e0204 */
[----:B------:R-:W-:Y:S01]  /*53870*/  ISETP.LT.AND P6, PT, R58, UR6, !P2 ;  /* 0x000000063a007c0c */ /* 0x000fe2000d7c1270 */
[----:B------:R-:W-:Y:S01]  /*53880*/  ULDC UR6, c[0x0][0x228] ;  /* 0x00008a0000067ab9 */ /* 0x000fe20000000800 */
[----:B------:R-:W-:Y:S01]  /*53890*/  ULDC UR10, c[0x0][0x228] ;  /* 0x00008a00000a7ab9 */ /* 0x000fe20000000800 */
[----:B0-----:R-:W-:Y:S01]  /*538a0*/  IMAD.WIDE R16, R18, 0x2, R48 ;  /* 0x0000000212107825 */ /* 0x001fe200078e0230 */
[----:B------:R-:W-:-:S03]  /*538b0*/  ISETP.LT.AND P3, PT, R61, UR8, !P3 ;  /* 0x000000083d007c0c */ /* 0x000fc6000df61270 */
[C---:B------:R-:W-:Y:S01]  /*538c0*/  VIADD R8, R18.reuse, UR5 ;  /* 0x0000000512087c36 */ /* 0x040fe20008000000 */
[----:B------:R0:W-:Y:S01]  /*538d0*/  @P5 STG.E.U16 desc[UR50][R16.64], R26 ;  /* 0x0000001a10005986 */ /* 0x0001e2000c101532 */
[----:B------:R-:W-:Y:S01]  /*538e0*/  IMAD.WIDE R14, R18, 0x2, R2 ;  /* 0x00000002120e7825 */ /* 0x000fe200078e0202 */
[----:B------:R-:W-:Y:S01]  /*538f0*/  ULDC UR5, c[0x0][0x228] ;  /* 0x00008a0000057ab9 */ /* 0x000fe20000000800 */
[----:B--2---:R-:W-:Y:S01]  /*53900*/  PRMT R9, R30, 0x7632, R9 ;  /* 0x000076321e097816 */ /* 0x004fe20000000009 */
[----:B------:R4:W-:Y:S01]  /*53910*/  @P4 STG.E.U16 desc[UR50][R10.64], R19 ;  /* 0x000000130a004986 */ /* 0x0009e2000c101532 */
[----:B------:R-:W-:Y:S01]  /*53920*/  UMOV UR59, UR14 ;  /* 0x0000000e003b7c82 */ /* 0x000fe20008000000 */
[----:B0-----:R-:W-:Y:S01]  /*53930*/  IMAD.WIDE R16, R8, 0x2, R56 ;  /* 0x0000000208107825 */ /* 0x001fe200078e0238 */
[----:B------:R-:W-:Y:S01]  /*53940*/  ULDC UR8, c[0x0][0x228] ;  /* 0x00008a0000087ab9 */ /* 0x000fe20000000800 */
[----:B------:R0:W-:Y:S01]  /*53950*/  @P0 STG.E.U16 desc[UR50][R12.64], R30 ;  /* 0x0000001e0c000986 */ /* 0x0001e2000c101532 */
[----:B----4-:R-:W-:-:S03]  /*53960*/  PRMT R19, R59, 0x7632, R19 ;  /* 0x000076323b137816 */ /* 0x010fc60000000013 */
[----:B0-----:R-:W2:Y:S01]  /*53970*/  LDL.LU R30, [R1+0xc4] ;  /* 0x0000c400011e7983 */ /* 0x001ea20000300800 */
[----:B------:R-:W-:Y:S02]  /*53980*/  ISETP.LT.AND P5, PT, R43, UR5, !P2 ;  /* 0x000000052b007c0c */ /* 0x000fe4000d7a1270 */
[----:B------:R-:W-:Y:S01]  /*53990*/  ISETP.LT.AND P4, PT, R39, UR54, !P2 ;  /* 0x0000003627007c0c */ /* 0x000fe2000d781270 */
[----:B------:R-:W3:Y:S01]  /*539a0*/  LDL.LU R26, [R1+0x94] ;  /* 0x00009400011a7983 */ /* 0x000ee20000300800 */
[----:B------:R-:W-:Y:S01]  /*539b0*/  IMAD.WIDE R10, R8, 0x2, R54 ;  /* 0x00000002080a7825 */ /* 0x000fe200078e0236 */
[----:B------:R-:W-:Y:S01]  /*539c0*/  ULDC UR5, c[0x0][0x228] ;  /* 0x00008a0000057ab9 */ /* 0x000fe20000000800 */
[----:B------:R-:W-:Y:S01]  /*539d0*/  ULDC UR14, c[0x0][0x228] ;  /* 0x00008a00000e7ab9 */ /* 0x000fe20000000800 */
[----:B------:R-:W-:Y:S04]  /*539e0*/  @P3 STG.E.U16 desc[UR50][R14.64], R9 ;  /* 0x000000090e003986 */ /* 0x000fe8000c101532 */
[----:B------:R0:W-:Y:S04]  /*539f0*/  @P6 STG.E.U16 desc[UR50][R16.64], R59 ;  /* 0x0000003b10006986 */ /* 0x0001e8000c101532 */
[----:B0-----:R-:W4:Y:S01]  /*53a00*/  LDL.LU R59, [R1+0x138] ;  /* 0x00013800013b7983 */ /* 0x001f220000300800 */
[----:B------:R-:W-:Y:S01]  /*53a10*/  ISETP.LT.AND P6, PT, R0, UR6, !P2 ;  /* 0x0000000600007c0c */ /* 0x000fe2000d7c1270 */
[----:B------:R-:W-:Y:S01]  /*53a20*/  IMAD.WIDE R12, R8, 0x2, R52 ;  /* 0x00000002080c7825 */ /* 0x000fe200078e0234 */
[----:B------:R-:W-:Y:S01]  /*53a30*/  ISETP.LT.AND P3, PT, R38, UR60, !P2 ;  /* 0x0000003c26007c0c */ /* 0x000fe2000d761270 */
[----:B------:R-:W-:Y:S01]  /*53a40*/  ULDC UR6, c[0x0][0x228] ;  /* 0x00008a0000067ab9 */ /* 0x000fe20000000800 */
[----:B------:R-:W-:Y:S01]  /*53a50*/  PRMT R18, R32, 0x7632, R18 ;  /* 0x0000763220127816 */ /* 0x000fe20000000012 */
[----:B------:R-:W-:-:S04]  /*53a60*/  IMAD.WIDE R14, R8, 0x2, R50 ;  /* 0x00000002080e7825 */ /* 0x000fc800078e0232 */
[----:B------:R-:W-:-:S04]  /*53a70*/  IMAD.WIDE R16, R8, 0x2, R48 ;  /* 0x0000000208107825 */ /* 0x000fc800078e0230 */
[----:B------:R0:W-:Y:S04]  /*53a80*/  @P6 STG.E.U16 desc[UR50][R10.64], R19 ;  /* 0x000000130a006986 */ /* 0x0001e8000c101532 */
[----:B------:R2:W-:Y:S04]  /*53a90*/  @P5 STG.E.U16 desc[UR50][R12.64], R32 ;  /* 0x000000200c005986 */ /* 0x0005e8000c101532 */
[----:B------:R3:W-:Y:S01]  /*53aa0*/  @P4 STG.E.U16 desc[UR50][R14.64], R18 ;  /* 0x000000120e004986 */ /* 0x0007e2000c101532 */
[----:B------:R-:W-:Y:S01]  /*53ab0*/  ISETP.LT.AND P4, PT, R37, UR5, !P2 ;  /* 0x0000000525007c0c */ /* 0x000fe2000d781270 */
[----:B------:R-:W-:Y:S01]  /*53ac0*/  VIADD R9, R60, 0x15 ;  /* 0x000000153c097836 */ /* 0x000fe20000000000 */
[----:B------:R-:W-:Y:S01]  /*53ad0*/  UMOV UR60, UR55 ;  /* 0x00000037003c7c82 */ /* 0x000fe20008000000 */
[----:B0-----:R-:W-:Y:S01]  /*53ae0*/  IMAD.WIDE R10, R8, 0x2, R6 ;  /* 0x00000002080a7825 */ /* 0x001fe200078e0206 */
[----:B------:R-:W-:Y:S01]  /*53af0*/  ISETP.LT.AND P6, PT, R58, UR10, !P1 ;  /* 0x0000000a3a007c0c */ /* 0x000fe2000cfc1270 */
[----:B------:R-:W-:Y:S01]  /*53b00*/  ULDC.64 UR54, c[0x0][0x228] ;  /* 0x00008a0000367ab9 */ /* 0x000fe20000000a00 */
[----:B------:R-:W-:Y:S01]  /*53b10*/  ULDC UR5, c[0x0][0x248] ;  /* 0x0000920000057ab9 */ /* 0x000fe20000000800 */
[----:B------:R-:W-:Y:S01]  /*53b20*/  ISETP.GE.AND P0, PT, R9, UR55, PT ;  /* 0x0000003709007c0c */ /* 0x000fe2000bf06270 */
[----:B------:R-:W-:Y:S01]  /*53b30*/  VIADD R9, R8, UR5 ;  /* 0x0000000508097c36 */ /* 0x000fe20008000000 */
[----:B--2---:R-:W-:Y:S01]  /*53b40*/  PRMT R12, R30, 0x7632, R12 ;  /* 0x000076321e0c7816 */ /* 0x004fe2000000000c */
[----:B------:R0:W-:Y:S01]  /*53b50*/  @P3 STG.E.U16 desc[UR50][R16.64], R30 ;  /* 0x0000001e10003986 */ /* 0x0001e2000c101532 */
[----:B------:R-:W-:Y:S01]  /*53b60*/  ISETP.LT.AND P3, PT, R36, UR14, !P2 ;  /* 0x0000000e24007c0c */ /* 0x000fe2000d761270 */
[----:B------:R-:W-:Y:S01]  /*53b70*/  ULDC UR5, c[0x0][0x228] ;  /* 0x00008a0000057ab9 */ /* 0x000fe20000000800 */
[----:B------:R-:W-:Y:S01]  /*53b80*/  ISETP.LT.AND P2, PT, R61, UR12, !P2 ;  /* 0x0000000c3d007c0c */ /* 0x000fe2000d741270 */
[----:B------:R1:W-:Y:S01]  /*53b90*/  @P4 STG.E.U16 desc[UR50][R10.64], R12 ;  /* 0x0000000c0a004986 */ /* 0x0003e2000c101532 */
[----:B---3--:R-:W-:Y:S01]  /*53ba0*/  PRMT R18, R26, 0x7632, R18 ;  /* 0x000076321a127816 */ /* 0x008fe20000000012 */
[----:B------:R-:W-:Y:S01]  /*53bb0*/  IMAD.WIDE R14, R9, 0x2, R56 ;  /* 0x00000002090e7825 */ /* 0x000fe200078e0238 */
[----:B------:R-:W-:Y:S01]  /*53bc0*/  ISETP.LT.AND P5, PT, R0, UR8, !P1 ;  /* 0x0000000800007c0c */ /* 0x000fe2000cfa1270 */
[----:B------:R-:W-:Y:S01]  /*53bd0*/  ULDC UR8, c[0x0][0x228] ;  /* 0x00008a0000087ab9 */ /* 0x000fe20000000800 */
[----:B------:R-:W-:Y:S01]  /*53be0*/  UMOV UR55, UR53 ;  /* 0x0000003500377c82 */ /* 0x000fe20008000000 */
[----:B------:R-:W-:Y:S01]  /*53bf0*/  ULDC UR12, c[0x0][0x228] ;  /* 0x00008a00000c7ab9 */ /* 0x000fe20000000800 */
[----:B------:R-:W-:Y:S01]  /*53c00*/  ULDC UR10, c[0x0][0x228] ;  /* 0x00008a00000a7ab9 */ /* 0x000fe20000000800 */
[----:B0-----:R-:W2:Y:S01]  /*53c10*/  LDL.LU R30, [R1+0x148] ;  /* 0x00014800011e7983 */ /* 0x001ea20000300800 */
[----:B-1----:R-:W-:-:S03]  /*53c20*/  IMAD.WIDE R10, R8, 0x2, R4 ;  /* 0x00000002080a7825 */ /* 0x002fc600078e0204 */
[----:B------:R-:W3:Y:S01]  /*53c30*/  LDL.LU R32, [R1+0x58] ;  /* 0x0000580001207983 */ /* 0x000ee20000300800 */
[----:B------:R-:W-:-:S03]  /*53c40*/  IMAD.WIDE R12, R8, 0x2, R2 ;  /* 0x00000002080c7825 */ /* 0x000fc600078e0202 */
[----:B------:R-:W-:Y:S01]  /*53c50*/  @P3 STG.E.U16 desc[UR50][R10.64], R26 ;  /* 0x0000001a0a003986 */ /* 0x000fe2000c101532 */
[----:B----4-:R-:W-:-:S03]  /*53c60*/  PRMT R8, R59, 0x7632, R8 ;  /* 0x000076323b087816 */ /* 0x010fc60000000008 */
[----:B------:R-:W-:Y:S04]  /*53c70*/  @P2 STG.E.U16 desc[UR50][R12.64], R18 ;  /* 0x000000120c002986 */ /* 0x000fe8000c101532 */
[----:B------:R0:W-:Y:S04]  /*53c80*/  @P6 STG.E.U16 desc[UR50][R14.64], R59 ;  /* 0x0000003b0e006986 */ /* 0x0001e8000c101532 */
[----:B0-----:R-:W4:Y:S01]  /*53c90*/  LDL.LU R59, [R1+0x48] ;  /* 0x00004800013b7983 */ /* 0x001f220000300800 */
[----:B------:R-:W-:Y:S01]  /*53ca0*/  ISETP.LT.AND P4, PT, R43, UR6, !P1 ;  /* 0x000000062b007c0c */ /* 0x000fe2000cf81270 */
[----:B------:R-:W-:Y:S01]  /*53cb0*/  IMAD.WIDE R16, R9, 0x2, R54 ;  /* 0x0000000209107825 */ /* 0x000fe200078e0236 */
[----:B------:R-:W-:Y:S01]  /*53cc0*/  ISETP.LT.AND P6, PT, R39, UR52, !P1 ;  /* 0x0000003427007c0c */ /* 0x000fe2000cfc1270 */
[----:B------:R-:W-:-:S02]  /*53cd0*/  ULDC UR6, c[0x0][0x228] ;  /* 0x00008a0000067ab9 */ /* 0x000fc40000000800 */
[----:B------:R-:W-:Y:S01]  /*53ce0*/  IMAD.WIDE R10, R9, 0x2, R52 ;  /* 0x00000002090a7825 */ /* 0x000fe200078e0234 */
[----:B------:R0:W-:Y:S01]  /*53cf0*/  @P5 STG.E.U16 desc[UR50][R16.64], R8 ;  /* 0x0000000810005986 */ /* 0x0001e2000c101532 */
[----:B------:R-:W-:Y:S01]  /*53d00*/  ISETP.LT.AND P3, PT, R38, UR59, !P1 ;  /* 0x0000003b26007c0c */ /* 0x000fe2000cf61270 */
[----:B------:R-:W-:Y:S01]  /*53d10*/  ULDC.64 UR52, c[0x0][0x228] ;  /* 0x00008a0000347ab9 */ /* 0x000fe20000000a00 */
[----:B------:R-:W-:Y:S01]  /*53d20*/  ISETP.LT.AND P5, PT, R37, UR6, !P1 ;  /* 0x0000000625007c0c */ /* 0x000fe2000cfa1270 */
[----:B------:R-:W-:Y:S01]  /*53d30*/  IMAD.WIDE R12, R9, 0x2, R48 ;  /* 0x00000002090c7825 */ /* 0x000fe200078e0230 */
[----:B------:R-:W-:-:S03]  /*53d40*/  ULDC UR6, c[0x0][0x228] ;  /* 0x00008a0000067ab9 */ /* 0x000fc60000000800 */
[----:B------:R-:W-:-:S04]  /*53d50*/  IMAD.WIDE R14, R9, 0x2, R6 ;  /* 0x00000002090e7825 */ /* 0x000fc800078e0206 */
[C---:B0-----:R-:W-:Y:S01]  /*53d60*/  IMAD.WIDE R16, R9.reuse, 0x2, R4 ;  /* 0x0000000209107825 */ /* 0x041fe200078e0204 */
[----:B--2---:R0:W-:Y:S01]  /*53d70*/  @P4 STG.E.U16 desc[UR50][R10.64], R30 ;  /* 0x0000001e0a004986 */ /* 0x0041e2000c101532 */
[----:B------:R-:W-:Y:S02]  /*53d80*/  PRMT R19, R30, 0x7632, R19 ;  /* 0x000076321e137816 */ /* 0x000fe40000000013 */
[----:B------:R-:W-:Y:S02]  /*53d90*/  ISETP.LT.AND P4, PT, R36, UR5, !P1 ;  /* 0x0000000524007c0c */ /* 0x000fe4000cf81270 */
[----:B---3--:R-:W-:Y:S01]  /*53da0*/  PRMT R18, R32, 0x7632, R18 ;  /* 0x0000763220127816 */ /* 0x008fe20000000012 */
[----:B------:R-:W-:Y:S01]  /*53db0*/  VIADD R8, R60, 0x16 ;  /* 0x000000163c087836 */ /* 0x000fe20000000000 */
[----:B0-----:R-:W2:Y:S01]  /*53dc0*/  LDL.LU R30, [R1+0x128] ;  /* 0x00012800011e7983 */ /* 0x001ea20000300800 */
[----:B------:R-:W-:Y:S01]  /*53dd0*/  IMAD.WIDE R10, R9, 0x2, R50 ;  /* 0x00000002090a7825 */ /* 0x000fe200078e0232 */
[----:B------:R-:W-:-:S02]  /*53de0*/  ULDC UR5, c[0x0][0x248] ;  /* 0x0000920000057ab9 */ /* 0x000fc40000000800 */
[----:B------:R-:W3:Y:S04]  /*53df0*/  LDL.LU R26, [R1+0x68] ;  /* 0x00006800011a7983 */ /* 0x000ee80000300800 */
[----:B------:R-:W-:Y:S04]  /*53e00*/  @P6 STG.E.U16 desc[UR50][R10.64], R19 ;  /* 0x000000130a006986 */ /* 0x000fe8000c101532 */
[----:B------:R-:W-:Y:S04]  /*53e10*/  @P3 STG.E.U16 desc[UR50][R12.64], R32 ;  /* 0x000000200c003986 */ /* 0x000fe8000c101532 */
[----:B------:R-:W-:Y:S04]  /*53e20*/  @P5 STG.E.U16 desc[UR50][R14.64], R18 ;  /* 0x000000120e005986 */ /* 0x000fe8000c101532 */
[----:B----4-:R0:W-:Y:S02]  /*53e30*/  @P4 STG.E.U16 desc[UR50][R16.64], R59 ;  /* 0x0000003b10004986 */ /* 0x0101e4000c101532 */
[----:B0-----:R-:W-:-:S02]  /*53e40*/  PRMT R17, R59, 0x7632, R17 ;  /* 0x000076323b117816 */ /* 0x001fc40000000011 */
[----:B------:R-:W4:Y:S01]  /*53e50*/  LDL.LU R59, [R1+0xc8] ;  /* 0x0000c800013b7983 */ /* 0x000f220000300800 */
[----:B------:R-:W-:Y:S01]  /*53e60*/  ISETP.LT.AND P1, PT, R61, UR6, !P1 ;  /* 0x000000063d007c0c */ /* 0x000fe2000cf21270 */
[C---:B------:R-:W-:Y:S01]  /*53e70*/  VIADD R14, R9.reuse, UR5 ;  /* 0x00000005090e7c36 */ /* 0x040fe20008000000 */
[----:B------:R-:W-:Y:S01]  /*53e80*/  ISETP.LT.AND P4, PT, R58, UR8, !P0 ;  /* 0x000000083a007c0c */ /* 0x000fe2000c781270 */
[----:B------:R-:W-:Y:S01]  /*53e90*/  ULDC UR6, c[0x0][0x228] ;  /* 0x00008a0000067ab9 */ /* 0x000fe20000000800 */
[----:B------:R-:W-:Y:S01]  /*53ea0*/  ISETP.GE.AND P2, PT, R8, UR53, PT ;  /* 0x0000003508007c0c */ /* 0x000fe2000bf46270 */
[----:B------:R-:W-:Y:S01]  /*53eb0*/  ULDC UR5, c[0x0][0x228] ;  /* 0x00008a0000057ab9 */ /* 0x000fe20000000800 */
[----:B------:R-:W-:Y:S01]  /*53ec0*/  ISETP.LT.AND P5, PT, R0, UR6, !P0 ;  /* 0x0000000600007c0c */ /* 0x000fe2000c7a1270 */
[----:B------:R-:W-:Y:S01]  /*53ed0*/  IMAD.WIDE R8, R9, 0x2, R2 ;  /* 0x0000000209087825 */ /* 0x000fe200078e0202 */
[----:B------:R-:W-:Y:S01]  /*53ee0*/  ISETP.LT.AND P6, PT, R43, UR5, !P0 ;  /* 0x000000052b007c0c */ /* 0x000fe2000c7c1270 */
[----:B------:R-:W4:Y:S01]  /*53ef0*/  LDL.LU R32, [R1+0x98] ;  /* 0x0000980001207983 */ /* 0x000f220000300800 */
[----:B------:R-:W-:Y:S01]  /*53f00*/  ISETP.LT.AND P3, PT, R39, UR56, !P0 ;  /* 0x0000003827007c0c */ /* 0x000fe2000c761270 */
[C---:B------:R-:W-:Y:S01]  /*53f10*/  IMAD.WIDE R10, R14.reuse, 0x2, R56 ;  /* 0x000000020e0a7825 */ /* 0x040fe200078e0238 */
[----:B------:R-:W-:Y:S01]  /*53f20*/  ULDC UR5, c[0x0][0x228] ;  /* 0x00008a0000057ab9 */ /* 0x000fe20000000800 */
[----:B------:R0:W-:Y:S01]  /*53f30*/  @P1 STG.E.U16 desc[UR50][R8.64], R17 ;  /* 0x0000001108001986 */ /* 0x0001e2000c101532 */
[----:B------:R-:W-:Y:S01]  /*53f40*/  ULDC UR8, c[0x0][0x228] ;  /* 0x00008a0000087ab9 */ /* 0x000fe20000000800 */
[----:B------:R-:W-:Y:S01]  /*53f50*/  IMAD.WIDE R12, R14, 0x2, R54 ;  /* 0x000000020e0c7825 */ /* 0x000fe200078e0236 */
[----:B------:R-:W-:-:S03]  /*53f60*/  ULDC UR6, c[0x0][0x228] ;  /* 0x00008a0000067ab9 */ /* 0x000fc60000000800 */
[----:B0-----:R-:W-:Y:S01]  /*53f70*/  IMAD.WIDE R8, R14, 0x2, R52 ;  /* 0x000000020e087825 */ /* 0x001fe200078e0234 */
[----:B--2---:R0:W-:Y:S01]  /*53f80*/  @P4 STG.E.U16 desc[UR50][R10.64], R30 ;  /* 0x0000001e0a004986 */ /* 0x0041e2000c101532 */
[----:B------:R-:W-:Y:S02]  /*53f90*/  ISETP.LT.AND P4, PT, R38, UR55, !P0 ;  /* 0x0000003726007c0c */ /* 0x000fe4000c781270 */
[----:B------:R-:W-:-:S05]  /*53fa0*/  PRMT R16, R30, 0x7632, R16 ;  /* 0x000076321e107816 */ /* 0x000fca0000000010 */
[----:B------:R1:W-:Y:S04]  /*53fb0*/  @P5 STG.E.U16 desc[UR50][R12.64], R16 ;  /* 0x000000100c005986 */ /* 0x0003e8000c101532 */
[----:B0-----:R-:W2:Y:S01]  /*53fc0*/  LDL.LU R30, [R1+0x13c] ;  /* 0x00013c00011e7983 */ /* 0x001ea20000300800 */
[----:B------:R-:W-:-:S03]  /*53fd0*/  IMAD.WIDE R10, R14, 0x2, R50 ;  /* 0x000000020e0a7825 */ /* 0x000fc600078e0232 */
[----:B---3--:R0:W-:Y:S01]  /*53fe0*/  @P6 STG.E.U16 desc[UR50][R8.64], R26 ;  /* 0x0000001a08006986 */ /* 0x0081e2000c101532 */
[----:B-1----:R-:W-:Y:S01]  /*53ff0*/  PRMT R12, R26, 0x7632, R12 ;  /* 0x000076321a0c7816 */ /* 0x002fe2000000000c */
[----:B0-----:R-:W-:-:S04]  /*54000*/  IMAD.WIDE R8, R14, 0x2, R48 ;  /* 0x000000020e087825 */ /* 0x001fc800078e0230 */
[----:B------:R0:W-:Y:S04]  /*54010*/  @P3 STG.E.U16 desc[UR50][R10.64], R12 ;  /* 0x0000000c0a003986 */ /* 0x0001e8000c101532 */
[----:B----4-:R1:W-:Y:S01]  /*54020*/  @P4 STG.E.U16 desc[UR50][R8.64], R59 ;  /* 0x0000003b08004986 */ /* 0x0103e2000c101532 */
[----:B0-----:R-:W-:-:S03]  /*54030*/  PRMT R12, R59, 0x7632, R12 ;  /* 0x000076323b0c7816 */ /* 0x001fc6000000000c */
[----:B-1----:R-:W3:Y:S01]  /*54040*/  LDL.LU R59, [R1+0x14c] ;  /* 0x00014c00013b7983 */ /* 0x002ee20000300800 */
[----:B------:R-:W-:Y:S01]  /*54050*/  ISETP.LT.AND P5, PT, R37, UR5, !P0 ;  /* 0x0000000525007c0c */ /* 0x000fe2000c7a1270 */
[----:B------:R-:W-:Y:S01]  /*54060*/  ULDC UR5, c[0x0][0x228] ;  /* 0x00008a0000057ab9 */ /* 0x000fe20000000800 */
[----:B------:R-:W-:Y:S01]  /*54070*/  ISETP.LT.AND P6, PT, R36, UR8, !P0 ;  /* 0x0000000824007c0c */ /* 0x000fe2000c7c1270 */
[----:B------:R-:W4:Y:S01]  /*54080*/  LDL.LU R26, [R1+0x5c] ;  /* 0x00005c00011a7983 */ /* 0x000f220000300800 */
[----:B------:R-:W-:Y:S01]  /*54090*/  ISETP.LT.AND P3, PT, R61, UR6, !P0 ;  /* 0x000000063d007c0c */ /* 0x000fe2000c761270 */
[----:B------:R-:W-:Y:S01]  /*540a0*/  IMAD.WIDE R10, R14, 0x2, R6 ;  /* 0x000000020e0a7825 */ /* 0x000fe200078e0206 */
[----:B------:R-:W-:Y:S01]  /*540b0*/  ISETP.LT.AND P4, PT, R58, UR5, !P2 ;  /* 0x000000053a007c0c */ /* 0x000fe2000d781270 */
[----:B------:R-:W-:Y:S01]  /*540c0*/  ULDC UR5, c[0x0][0x248] ;  /* 0x0000920000057ab9 */ /* 0x000fe20000000800 */
[----:B------:R-:W-:Y:S01]  /*540d0*/  UMOV UR59, UR57 ;  /* 0x00000039003b7c82 */ /* 0x000fe20008000000 */
[C---:B------:R-:W-:Y:S01]  /*540e0*/  VIADD R16, R14.reuse, UR5 ;  /* 0x000000050e107c36 */ /* 0x040fe20008000000 */
[----:B------:R-:W-:Y:S01]  /*540f0*/  ULDC UR5, c[0x0][0x228] ;  /* 0x00008a0000057ab9 */ /* 0x000fe20000000800 */
[----:B------:R-:W-:Y:S01]  /*54100*/  IMAD.WIDE R8, R14, 0x2, R4 ;  /* 0x000000020e087825 */ /* 0x000fe200078e0204 */
[----:B------:R-:W-:Y:S01]  /*54110*/  ISETP.LT.AND P0, PT, R0, UR5, !P2 ;  /* 0x0000000500007c0c */ /* 0x000fe2000d701270 */
[----:B------:R0:W-:Y:S01]  /*54120*/  @P5 STG.E.U16 desc[UR50][R10.64], R12 ;  /* 0x0000000c0a005986 */ /* 0x0001e2000c101532 */
[----:B------:R-:W-:Y:S01]  /*54130*/  ULDC UR5, c[0x0][0x228] ;  /* 0x00008a0000057ab9 */ /* 0x000fe20000000800 */
[----:B------:R-:W-:Y:S01]  /*54140*/  VIADD R15, R60, 0x17 ;  /* 0x000000173c0f7836 */ /* 0x000fe20000000000 */
[----:B------:R-:W-:Y:S01]  /*54150*/  ULDC.64 UR56, c[0x0][0x228] ;  /* 0x00008a0000387ab9 */ /* 0x000fe20000000a00 */
[----:B------:R1:W-:Y:S01]  /*54160*/  @P6 STG.E.U16 desc[UR50][R8.64], R32 ;  /* 0x0000002008006986 */ /* 0x0003e2000c101532 */
[----:B------:R-:W-:Y:S01]  /*54170*/  ISETP.LT.AND P5, PT, R43, UR5, !P2 ;  /* 0x000000052b007c0c */ /* 0x000fe2000d7a1270 */
[----:B------:R-:W-:Y:S01]  /*54180*/  ULDC UR5, c[0x0][0x228] ;  /* 0x00008a0000057ab9 */ /* 0x000fe20000000800 */
[----:B------:R-:W-:Y:S01]  /*54190*/  ULDC UR8, c[0x0][0x228] ;  /* 0x00008a0000087ab9 */ /* 0x000fe20000000800 */
[----:B------:R-:W-:Y:S01]  /*541a0*/  ULDC UR6, c[0x0][0x228] ;  /* 0x00008a0000067ab9 */ /* 0x000fe20000000800 */
[----:B0-----:R-:W-:Y:S01]  /*541b0*/  IMAD.WIDE R10, R14, 0x2, R2 ;  /* 0x000000020e0a7825 */ /* 0x001fe200078e0202 */
[----:B------:R-:W-:-:S02]  /*541c0*/  PRMT R14, R32, 0x7632, R14 ;  /* 0x00007632200e7816 */ /* 0x000fc4000000000e */
[----:B-1----:R-:W4:Y:S01]  /*541d0*/  LDL.LU R32, [R1+0x4c] ;  /* 0x00004c0001207983 */ /* 0x002f220000300800 */
[----:B------:R-:W-:-:S03]  /*541e0*/  IMAD.WIDE R12, R16, 0x2, R56 ;  /* 0x00000002100c7825 */ /* 0x000fc600078e0238 */
[----:B------:R2:W-:Y:S01]  /*541f0*/  @P3 STG.E.U16 desc[UR50][R10.64], R14 ;  /* 0x0000000e0a003986 */ /* 0x0005e2000c101532 */
[----:B------:R-:W-:Y:S01]  /*54200*/  IMAD.WIDE R8, R16, 0x2, R54 ;  /* 0x0000000210087825 */ /* 0x000fe200078e0236 */
[----:B--2---:R-:W-:Y:S02]  /*54210*/  PRMT R11, R30, 0x7632, R11 ;  /* 0x000076321e0b7816 */ /* 0x004fe4000000000b */
[----:B------:R0:W-:Y:S04]  /*54220*/  @P4 STG.E.U16 desc[UR50][R12.64], R30 ;  /* 0x0000001e0c004986 */ /* 0x0001e8000c101532 */
[----:B------:R1:W-:Y:S04]  /*54230*/  @P0 STG.E.U16 desc[UR50][R8.64], R11 ;  /* 0x0000000b08000986 */ /* 0x0003e8000c101532 */
[----:B0-----:R-:W2:Y:S01]  /*54240*/  LDL.LU R30, [R1+0x12c] ;  /* 0x00012c00011e7983 */ /* 0x001ea20000300800 */
[----:B-1----:R-:W-:Y:S01]  /*54250*/  IMAD.WIDE R8, R16, 0x2, R52 ;  /* 0x0000000210087825 */ /* 0x002fe200078e0234 */
[----:B---3--:R-:W-:-:S04]  /*54260*/  PRMT R18, R59, 0x7632, R18 ;  /* 0x000076323b127816 */ /* 0x008fc80000000012 */
[----:B------:R0:W-:Y:S04]  /*54270*/  @P5 STG.E.U16 desc[UR50][R8.64], R59 ;  /* 0x0000003b08005986 */ /* 0x0001e8000c101532 */
[----:B0-----:R-:W3:Y:S01]  /*54280*/  LDL.LU R59, [R1+0x6c] ;  /* 0x00006c00013b7983 */ /* 0x001ee20000300800 */
[----:B------:R-:W-:Y:S01]  /*54290*/  ISETP.LT.AND P4, PT, R39, UR58, !P2 ;  /* 0x0000003a27007c0c */ /* 0x000fe2000d781270 */
[----:B------:R-:W-:Y:S01]  /*542a0*/  VIADD R10, R60, 0x18 ;  /* 0x000000183c0a7836 */ /* 0x000fe20000000000 */
[----:B------:R-:W-:Y:S01]  /*542b0*/  ISETP.LT.AND P3, PT, R38, UR59, !P2 ;  /* 0x0000003b26007c0c */ /* 0x000fe2000d761270 */
[----:B------:R-:W-:Y:S01]  /*542c0*/  ULDC.64 UR58, c[0x0][0x228] ;  /* 0x00008a00003a7ab9 */ /* 0x000fe20000000a00 */
[----:B------:R-:W-:Y:S02]  /*542d0*/  IMAD.WIDE R12, R16, 0x2, R48 ;  /* 0x00000002100c7825 */ /* 0x000fe400078e0230 */
[----:B------:R-:W-:-:S02]  /*542e0*/  ISETP.GE.AND P0, PT, R10, UR59, PT ;  /* 0x0000003b0a007c0c */ /* 0x000fc4000bf06270 */
[----:B------:R-:W-:Y:S01]  /*542f0*/  IMAD.WIDE R10, R16, 0x2, R50 ;  /* 0x00000002100a7825 */ /* 0x000fe200078e0232 */
[----:B------:R-:W-:Y:S01]  /*54300*/  ISETP.LT.AND P6, PT, R37, UR5, !P2 ;  /* 0x0000000525007c0c */ /* 0x000fe2000d7c1270 */
[----:B------:R-:W-:-:S03]  /*54310*/  ULDC UR5, c[0x0][0x228] ;  /* 0x00008a0000057ab9 */ /* 0x000fc60000000800 */
[----:B------:R-:W-:Y:S04]  /*54320*/  @P4 STG.E.U16 desc[UR50][R10.64], R18 ;  /* 0x000000120a004986 */ /* 0x000fe8000c101532 */
[----:B----4-:R0:W-:Y:S01]  /*54330*/  @P3 STG.E.U16 desc[UR50][R12.64], R26 ;  /* 0x0000001a0c003986 */ /* 0x0101e2000c101532 */
[----:B------:R-:W-:Y:S02]  /*54340*/  ISETP.LT.AND P3, PT, R36, UR5, !P2 ;  /* 0x0000000524007c0c */ /* 0x000fe4000d761270 */
[----:B------:R-:W-:Y:S01]  /*54350*/  ISETP.GE.AND P1, PT, R15, UR57, PT ;  /* 0x000000390f007c0c */ /* 0x000fe2000bf26270 */
[----:B------:R-:W-:Y:S01]  /*54360*/  IMAD.WIDE R14, R16, 0x2, R6 ;  /* 0x00000002100e7825 */ /* 0x000fe200078e0206 */
[----:B------:R-:W-:Y:S01]  /*54370*/  PRMT R17, R26, 0x7632, R17 ;  /* 0x000076321a117816 */ /* 0x000fe20000000011 */
[----:B------:R-:W-:-:S02]  /*54380*/  ULDC UR5, c[0x0][0x248] ;  /* 0x0000920000057ab9 */ /* 0x000fc40000000800 */
[----:B------:R-:W-:Y:S01]  /*54390*/  IMAD.WIDE R8, R16, 0x2, R4 ;  /* 0x0000000210087825 */ /* 0x000fe200078e0204 */
[----:B------:R-:W-:Y:S01]  /*543a0*/  ISETP.LT.AND P2, PT, R61, UR12, !P2 ;  /* 0x0000000c3d007c0c */ /* 0x000fe2000d741270 */
[----:B------:R-:W-:Y:S01]  /*543b0*/  @P6 STG.E.U16 desc[UR50][R14.64], R17 ;  /* 0x000000110e006986 */ /* 0x000fe2000c101532 */
[----:B------:R-:W-:-:S03]  /*543c0*/  ISETP.LT.AND P6, PT, R58, UR10, !P1 ;  /* 0x0000000a3a007c0c */ /* 0x000fc6000cfc1270 */
[----:B0-----:R-:W4:Y:S01]  /*543d0*/  LDL.LU R26, [R1+0xcc] ;  /* 0x0000cc00011a7983 */ /* 0x001f220000300800 */
[----:B------:R-:W-:Y:S01]  /*543e0*/  PRMT R19, R32, 0x7632, R19 ;  /* 0x0000763220137816 */ /* 0x000fe20000000013 */
[----:B------:R-:W-:Y:S01]  /*543f0*/  VIADD R18, R16, UR5 ;  /* 0x0000000510127c36 */ /* 0x000fe20008000000 */
[----:B------:R-:W-:Y:S01]  /*54400*/  ISETP.LT.AND P5, PT, R0, UR8, !P1 ;  /* 0x0000000800007c0c */ /* 0x000fe2000cfa1270 */
[----:B------:R0:W-:Y:S01]  /*54410*/  @P3 STG.E.U16 desc[UR50][R8.64], R32 ;  /* 0x0000002008003986 */ /* 0x0001e2000c101532 */
[----:B------:R-:W-:Y:S01]  /*54420*/  ISETP.LT.AND P4, PT, R43, UR6, !P1 ;  /* 0x000000062b007c0c */ /* 0x000fe2000cf81270 */
[----:B------:R-:W-:Y:S01]  /*54430*/  IMAD.WIDE R10, R18, 0x2, R56 ;  /* 0x00000002120a7825 */ /* 0x000fe200078e0238 */
[----:B------:R-:W-:Y:S01]  /*54440*/  UMOV UR14, UR61 ;  /* 0x0000003d000e7c82 */ /* 0x000fe20008000000 */
[----:B------:R-:W-:Y:S01]  /*54450*/  ULDC UR8, c[0x0][0x228] ;  /* 0x00008a0000087ab9 */ /* 0x000fe20000000800 */
[----:B------:R-:W-:Y:S01]  /*54460*/  ULDC UR6, c[0x0][0x228] ;  /* 0x00008a0000067ab9 */ /* 0x000fe20000000800 */
[----:B---3--:R-:W-:Y:S01]  /*54470*/  PRMT R21, R59, 0x7632, R21 ;  /* 0x000076323b157816 */ /* 0x008fe20000000015 */
[----:B0-----:R-:W3:Y:S01]  /*54480*/  LDL.LU R32, [R1+0x9c] ;  /* 0x00009c0001207983 */ /* 0x001ee20000300800 */
[----:B------:R-:W-:Y:S01]  /*54490*/  IMAD.WIDE R8, R16, 0x2, R2 ;  /* 0x0000000210087825 */ /* 0x000fe200078e0202 */
[----:B--2---:R-:W-:Y:S01]  /*544a0*/  PRMT R16, R30, 0x7632, R16 ;  /* 0x000076321e107816 */ /* 0x004fe20000000010 */
[----:B------:R-:W-:Y:S01]  /*544b0*/  ULDC UR5, c[0x0][0x228] ;  /* 0x00008a0000057ab9 */ /* 0x000fe20000000800 */
[----:B------:R-:W-:Y:S01]  /*544c0*/  ULDC UR10, c[0x0][0x228] ;  /* 0x00008a00000a7ab9 */ /* 0x000fe20000000800 */
[C---:B------:R-:W-:Y:S01]  /*544d0*/  IMAD.WIDE R12, R18.reuse, 0x2, R54 ;  /* 0x00000002120c7825 */ /* 0x040fe200078e0236 */
[----:B------:R-:W-:Y:S01]  /*544e0*/  @P2 STG.E.U16 desc[UR50][R8.64], R19 ;  /* 0x0000001308002986 */ /* 0x000fe2000c101532 */
[----:B------:R-:W-:Y:S01]  /*544f0*/  UMOV UR55, UR60 ;  /* 0x0000003c00377c82 */ /* 0x000fe20008000000 */
[----:B------:R-:W-:Y:S01]  /*54500*/  ULDC UR12, c[0x0][0x228] ;  /* 0x00008a00000c7ab9 */ /* 0x000fe20000000800 */
[----:B------:R-:W-:Y:S01]  /*54510*/  IMAD.WIDE R14, R18, 0x2, R52 ;  /* 0x00000002120e7825 */ /* 0x000fe200078e0234 */
[----:B------:R0:W-:Y:S01]  /*54520*/  @P6 STG.E.U16 desc[UR50][R10.64], R30 ;  /* 0x0000001e0a006986 */ /* 0x0001e2000c101532 */
[----:B------:R-:W-:Y:S01]  /*54530*/  ISETP.LT.AND P2, PT, R36, UR6, !P1 ;  /* 0x0000000624007c0c */ /* 0x000fe2000cf41270 */
[----:B------:R-:W-:-:S02]  /*54540*/  ULDC.64 UR60, c[0x0][0x228] ;  /* 0x00008a00003c7ab9 */ /* 0x000fc40000000a00 */
[----:B0-----:R-:W2:Y:S01]  /*54550*/  LDL.LU R30, [R1+0x150] ;  /* 0x00015000011e7983 */ /* 0x001ea20000300800 */
[----:B------:R-:W-:Y:S01]  /*54560*/  ISETP.LT.AND P6, PT, R39, UR54, !P1 ;  /* 0x0000003627007c0c */ /* 0x000fe2000cfc1270 */
[----:B------:R-:W-:Y:S01]  /*54570*/  IMAD.WIDE R8, R18, 0x2, R50 ;  /* 0x0000000212087825 */ /* 0x000fe200078e0232 */
[----:B------:R-:W-:Y:S01]  /*54580*/  ULDC UR6, c[0x0][0x228] ;  /* 0x00008a0000067ab9 */ /* 0x000fe20000000800 */
[----:B------:R-:W-:Y:S04]  /*54590*/  @P5 STG.E.U16 desc[UR50][R12.64], R16 ;  /* 0x000000100c005986 */ /* 0x000fe8000c101532 */
[----:B------:R0:W-:Y:S04]  /*545a0*/  @P4 STG.E.U16 desc[UR50][R14.64], R59 ;  /* 0x0000003b0e004986 */ /* 0x0001e8000c101532 */
[----:B0-----:R-:W2:Y:S01]  /*545b0*/  LDL.LU R59, [R1+0x180] ;  /* 0x00018000013b7983 */ /* 0x001ea20000300800 */
[----:B------:R-:W-:Y:S01]  /*545c0*/  ISETP.LT.AND P5, PT, R38, UR14, !P1 ;  /* 0x0000000e26007c0c */ /* 0x000fe2000cfa1270 */
[----:B------:R-:W-:Y:S01]  /*545d0*/  IMAD.WIDE R10, R18, 0x2, R48 ;  /* 0x00000002120a7825 */ /* 0x000fe200078e0230 */
[----:B------:R-:W-:Y:S01]  /*545e0*/  ISETP.LT.AND P4, PT, R37, UR8, !P1 ;  /* 0x0000000825007c0c */ /* 0x000fe2000cf81270 */
[----:B------:R-:W-:Y:S01]  /*545f0*/  @P6 STG.E.U16 desc[UR50][R8.64], R21 ;  /* 0x0000001508006986 */ /* 0x000fe2000c101532 */
[----:B----4-:R-:W-:Y:S01]  /*54600*/  PRMT R20, R26, 0x7632, R20 ;  /* 0x000076321a147816 */ /* 0x010fe20000000014 */
[----:B------:R-:W-:-:S02]  /*54610*/  IMAD.WIDE R12, R18, 0x2, R6 ;  /* 0x00000002120c7825 */ /* 0x000fc400078e0206 */
[----:B------:R-:W4:Y:S02]  /*54620*/  LDL.LU R28, [R1+0x170] ;  /* 0x00017000011c7983 */ /* 0x000f240000300800 */
[----:B------:R-:W-:Y:S02]  /*54630*/  VIADD R17, R60, 0x19 ;  /* 0x000000193c117836 */ /* 0x000fe40000000000 */
[----:B------:R-:W-:Y:S01]  /*54640*/  IMAD.WIDE R14, R18, 0x2, R4 ;  /* 0x00000002120e7825 */ /* 0x000fe200078e0204 */
[----:B------:R-:W-:Y:S01]  /*54650*/  ULDC UR8, c[0x0][0x228] ;  /* 0x00008a0000087ab9 */ /* 0x000fe20000000800 */
[----:B------:R0:W-:Y:S01]  /*54660*/  @P5 STG.E.U16 desc[UR50][R10.64], R26 ;  /* 0x0000001a0a005986 */ /* 0x0001e2000c101532 */
[----:B------:R-:W-:Y:S01]  /*54670*/  ISETP.LT.AND P1, PT, R61, UR5, !P1 ;  /* 0x000000053d007c0c */ /* 0x000fe2000cf21270 */
[----:B------:R-:W-:Y:S01]  /*54680*/  ULDC UR5, c[0x0][0x248] ;  /* 0x0000920000057ab9 */ /* 0x000fe20000000800 */
[----:B------:R-:W-:Y:S01]  /*54690*/  ISETP.LT.AND P6, PT, R58, UR10, !P0 ;  /* 0x0000000a3a007c0c */ /* 0x000fe2000c7c1270 */
[----:B------:R1:W-:Y:S01]  /*546a0*/  @P4 STG.E.U16 desc[UR50][R12.64], R20 ;  /* 0x000000140c004986 */ /* 0x0003e2000c101532 */
[----:B------:R-:W-:Y:S01]  /*546b0*/  ISETP.GE.AND P3, PT, R17, UR61, PT ;  /* 0x0000003d11007c0c */ /* 0x000fe2000bf66270 */
[C---:B------:R-:W-:Y:S01]  /*546c0*/  IMAD.WIDE R16, R18.reuse, 0x2, R2 ;  /* 0x0000000212107825 */ /* 0x040fe200078e0202 */
[----:B------:R-:W-:Y:S01]  /*546d0*/  ULDC UR14, c[0x0][0x228] ;  /* 0x00008a00000e7ab9 */ /* 0x000fe20000000800 */
[----:B0-----:R-:W4:Y:S02]  /*546e0*/  LDL.LU R26, [R1+0x160] ;  /* 0x00016000011a7983 */ /* 0x001f240000300800 */
[----:B------:R-:W-:Y:S01]  /*546f0*/  VIADD R18, R18, UR5 ;  /* 0x0000000512127c36 */ /* 0x000fe20008000000 */
[----:B------:R-:W-:Y:S01]  /*54700*/  ISETP.LT.AND P5, PT, R0, UR8, !P0 ;  /* 0x0000000800007c0c */ /* 0x000fe2000c7a1270 */
[----:B------:R-:W-:Y:S01]  /*54710*/  ULDC UR10, c[0x0][0x228] ;  /* 0x00008a00000a7ab9 */ /* 0x000fe20000000800 */
[----:B------:R-:W-:Y:S01]  /*54720*/  ULDC UR8, c[0x0][0x228] ;  /* 0x00008a0000087ab9 */ /* 0x000fe20000000800 */
[----:B------:R-:W-:Y:S01]  /*54730*/  IMAD.WIDE R8, R18, 0x2, R56 ;  /* 0x0000000212087825 */ /* 0x000fe200078e0238 */
[----:B------:R-:W-:-:S03]  /*54740*/  ULDC UR5, c[0x0][0x248] ;  /* 0x0000920000057ab9 */ /* 0x000fc60000000800 */
[----:B------:R-:W-:-:S04]  /*54750*/  IMAD.WIDE R10, R18, 0x2, R54 ;  /* 0x00000002120a7825 */ /* 0x000fc800078e0236 */
[----:B-1----:R-:W-:Y:S01]  /*54760*/  IMAD.WIDE R12, R18, 0x2, R52 ;  /* 0x00000002120c7825 */ /* 0x002fe200078e0234 */
[----:B---3--:R-:W-:Y:S01]  /*54770*/  PRMT R19, R32, 0x7632, R19 ;  /* 0x0000763220137816 */ /* 0x008fe20000000013 */
[----:B------:R0:W-:Y:S01]  /*54780*/  @P2 STG.E.U16 desc[UR50][R14.64], R32 ;  /* 0x000000200e002986 */ /* 0x0001e2000c101532 */
[----:B------:R-:W-:Y:S01]  /*54790*/  ISETP.LT.AND P2, PT, R43, UR6, !P0 ;  /* 0x000000062b007c0c */ /* 0x000fe2000c741270 */
[----:B------:R-:W-:Y:S02]  /*547a0*/  ULDC UR6, c[0x0][0x228] ;  /* 0x00008a0000067ab9 */ /* 0x000fe40000000800 */
[----:B0-----:R-:W3:Y:S04]  /*547b0*/  LDL.LU R32, [R1+0xf0] ;  /* 0x0000f00001207983 */ /* 0x001ee80000300800 */
[----:B------:R0:W-:Y:S04]  /*547c0*/  @P1 STG.E.U16 desc[UR50][R16.64], R19 ;  /* 0x0000001310001986 */ /* 0x0001e8000c101532 */
[----:B--2---:R1:W-:Y:S01]  /*547d0*/  @P6 STG.E.U16 desc[UR50][R8.64], R30 ;  /* 0x0000001e08006986 */ /* 0x0043e2000c101532 */
[----:B0-----:R-:W-:-:S03]  /*547e0*/  PRMT R17, R30, 0x7632, R17 ;  /* 0x000076321e117816 */ /* 0x001fc60000000011 */
[----:B-1----:R-:W2:Y:S04]  /*547f0*/  LDL.LU R30, [R1+0x30] ;  /* 0x00003000011e7983 */ /* 0x002ea80000300800 */
[----:B------:R-:W-:Y:S01]  /*54800*/  @P5 STG.E.U16 desc[UR50][R10.64], R17 ;  /* 0x000000110a005986 */ /* 0x000fe2000c101532 */
[----:B------:R-:W-:-:S03]  /*54810*/  PRMT R19, R59, 0x7632, R19 ;  /* 0x000076323b137816 */ /* 0x000fc60000000013 */
[----:B------:R0:W-:Y:S04]  /*54820*/  @P2 STG.E.U16 desc[UR50][R12.64], R59 ;  /* 0x0000003b0c002986 */ /* 0x0001e8000c101532 */
[----:B0-----:R-:W2:Y:S01]  /*54830*/  LDL.LU R59, [R1+0x1a0] ;  /* 0x0001a000013b7983 */ /* 0x001ea20000300800 */
[----:B------:R-:W-:Y:S01]  /*54840*/  ISETP.LT.AND P1, PT, R39, UR52, !P0 ;  /* 0x0000003427007c0c */ /* 0x000fe2000c721270 */
[----:B------:R-:W-:Y:S01]  /*54850*/  IMAD.WIDE R14, R18, 0x2, R50 ;  /* 0x00000002120e7825 */ /* 0x000fe200078e0232 */
[----:B------:R-:W-:Y:S01]  /*54860*/  ISETP.LT.AND P5, PT, R38, UR55, !P0 ;  /* 0x0000003726007c0c */ /* 0x000fe2000c7a1270 */
[----:B------:R-:W-:Y:S01]  /*54870*/  ULDC.64 UR52, c[0x0][0x228] ;  /* 0x00008a0000347ab9 */ /* 0x000fe20000000a00 */
[----:B------:R-:W-:Y:S01]  /*54880*/  ISETP.LT.AND P2, PT, R37, UR12, !P0 ;  /* 0x0000000c25007c0c */ /* 0x000fe2000c741270 */
[----:B------:R-:W-:Y:S01]  /*54890*/  VIADD R16, R60, 0x1a ;  /* 0x0000001a3c107836 */ /* 0x000fe20000000000 */
[----:B------:R-:W-:Y:S01]  /*548a0*/  ISETP.LT.AND P6, PT, R58, UR6, !P3 ;  /* 0x000000063a007c0c */ /* 0x000fe2000dfc1270 */
[----:B------:R-:W-:Y:S01]  /*548b0*/  IMAD.WIDE R12, R18, 0x2, R6 ;  /* 0x00000002120c7825 */ /* 0x000fe200078e0206 */
[----:B----4-:R-:W-:Y:S01]  /*548c0*/  PRMT R17, R28, 0x7632, R17 ;  /* 0x000076321c117816 */ /* 0x010fe20000000011 */
[----:B------:R-:W-:-:S04]  /*548d0*/  ULDC UR6, c[0x0][0x228] ;  /* 0x00008a0000067ab9 */ /* 0x000fc80000000800 */
[----:B------:R0:W-:Y:S01]  /*548e0*/  @P1 STG.E.U16 desc[UR50][R14.64], R19 ;  /* 0x000000130e001986 */ /* 0x0001e2000c101532 */
[----:B------:R-:W-:Y:S01]  /*548f0*/  ISETP.LT.AND P1, PT, R36, UR10, !P0 ;  /* 0x0000000a24007c0c */ /* 0x000fe2000c721270 */
[----:B------:R-:W-:Y:S01]  /*54900*/  IMAD.WIDE R10, R18, 0x2, R4 ;  /* 0x00000002120a7825 */ /* 0x000fe200078e0204 */
[----:B------:R-:W-:Y:S01]  /*54910*/  ISETP.LT.AND P0, PT, R61, UR8, !P0 ;  /* 0x000000083d007c0c */ /* 0x000fe2000c701270 */
[----:B------:R-:W-:Y:S01]  /*54920*/  ULDC UR12, c[0x0][0x228] ;  /* 0x00008a00000c7ab9 */ /* 0x000fe20000000800 */
[----:B------:R-:W-:Y:S01]  /*54930*/  ISETP.GE.AND P4, PT, R16, UR53, PT ;  /* 0x0000003510007c0c */ /* 0x000fe2000bf86270 */
[C---:B------:R-:W-:Y:S01]  /*54940*/  VIADD R16, R18.reuse, UR5 ;  /* 0x0000000512107c36 */ /* 0x040fe20008000000 */
[----:B------:R-:W-:Y:S01]  /*54950*/  ULDC UR5, c[0x0][0x228] ;  /* 0x00008a0000057ab9 */ /* 0x000fe20000000800 */
[C---:B------:R-:W-:Y:S01]  /*54960*/  IMAD.WIDE R8, R18.reuse, 0x2, R2 ;  /* 0x0000000212087825 */ /* 0x040fe200078e0202 */
[----:B------:R-:W-:Y:S01]  /*54970*/  ULDC UR10, c[0x0][0x228] ;  /* 0x00008a00000a7ab9 */ /* 0x000fe20000000800 */
[----:B------:R-:W-:Y:S01]  /*54980*/  ULDC UR8, c[0x0][0x228] ;  /* 0x00008a0000087ab9 */ /* 0x000fe20000000800 */
[----:B------:R-:W-:Y:S01]  /*54990*/  ULDC.64 UR54, c[0x0][0x228] ;  /* 0x00008a0000367ab9 */ /* 0x000fe20000000a00 */
[----:B0-----:R-:W-:Y:S01]  /*549a0*/  IMAD.WIDE R14, R18, 0x2, R48 ;  /* 0x00000002120e7825 */ /* 0x001fe200078e0230 */
[----:B------:R-:W-:-:S04]  /*549b0*/  PRMT R18, R26, 0x7632, R18 ;  /* 0x000076321a127816 */ /* 0x000fc80000000012 */
[----:B------:R0:W-:Y:S04]  /*549c0*/  @P5 STG.E.U16 desc[UR50][R14.64], R28 ;  /* 0x0000001c0e005986 */ /* 0x0001e8000c101532 */
[----:B------:R1:W-:Y:S04]  /*549d0*/  @P2 STG.E.U16 desc[UR50][R12.64], R17 ;  /* 0x000000110c002986 */ /* 0x0003e8000c101532 */
[----:B------:R4:W-:Y:S01]  /*549e0*/  @P1 STG.E.U16 desc[UR50][R10.64], R26 ;  /* 0x0000001a0a001986 */ /* 0x0009e2000c101532 */
[----:B0-----:R-:W-:-:S03]  /*549f0*/  IMAD.WIDE R14, R16, 0x2, R56 ;  /* 0x00000002100e7825 */ /* 0x001fc600078e0238 */
[----:B------:R0:W-:Y:S01]  /*54a00*/  @P0 STG.E.U16 desc[UR50][R8.64], R18 ;  /* 0x0000001208000986 */ /* 0x0001e2000c101532 */
[----:B------:R-:W-:Y:S01]  /*54a10*/  ISETP.LT.AND P5, PT, R43, UR5, !P3 ;  /* 0x000000052b007c0c */ /* 0x000fe2000dfa1270 */
[----:B------:R-:W-:Y:S01]  /*54a20*/  ULDC UR5, c[0x0][0x228] ;  /* 0x00008a0000057ab9 */ /* 0x000fe20000000800 */
[----:B------:R-:W-:Y:S01]  /*54a30*/  ISETP.LT.AND P2, PT, R39, UR56, !P3 ;  /* 0x0000003827007c0c */ /* 0x000fe2000df41270 */
[----:B-1----:R-:W-:Y:S01]  /*54a40*/  IMAD.WIDE R12, R16, 0x2, R50 ;  /* 0x00000002100c7825 */ /* 0x002fe200078e0232 */
[----:B------:R-:W-:Y:S01]  /*54a50*/  ISETP.LT.AND P0, PT, R38, UR48, !P3 ;  /* 0x0000003026007c0c */ /* 0x000fe2000df01270 */
[----:B------:R-:W-:Y:S01]  /*54a60*/  ULDC.64 UR56, c[0x0][0x228] ;  /* 0x00008a0000387ab9 */ /* 0x000fe20000000a00 */
[----:B----4-:R-:W4:Y:S01]  /*54a70*/  LDL.LU R26, [R1+0x190] ;  /* 0x00019000011a7983 */ /* 0x010f220000300800 */
[----:B------:R-:W-:-:S04]  /*54a80*/  IMAD.WIDE R10, R16, 0x2, R52 ;  /* 0x00000002100a7825 */ /* 0x000fc800078e0234 */
[----:B0-----:R-:W-:Y:S01]  /*54a90*/  IMAD.WIDE R8, R16, 0x2, R54 ;  /* 0x0000000210087825 */ /* 0x001fe200078e0236 */
[----:B---3--:R0:W-:Y:S01]  /*54aa0*/  @P6 STG.E.U16 desc[UR50][R14.64], R32 ;  /* 0x000000200e006986 */ /* 0x0081e2000c101532 */
[----:B------:R-:W-:Y:S01]  /*54ab0*/  ISETP.LT.AND P6, PT, R0, UR6, !P3 ;  /* 0x0000000600007c0c */ /* 0x000fe2000dfc1270 */
[----:B------:R-:W-:Y:S01]  /*54ac0*/  ULDC UR6, c[0x0][0x228] ;  /* 0x00008a0000067ab9 */ /* 0x000fe20000000800 */
[----:B------:R-:W-:Y:S02]  /*54ad0*/  PRMT R17, R32, 0x7632, R17 ;  /* 0x0000763220117816 */ /* 0x000fe40000000011 */
[----:B0-----:R-:W3:Y:S01]  /*54ae0*/  LDL.LU R32, [R1+0x154] ;  /* 0x0001540001207983 */ /* 0x001ee20000300800 */
[----:B------:R-:W-:-:S08]  /*54af0*/  IMAD.WIDE R14, R16, 0x2, R48 ;  /* 0x00000002100e7825 */ /* 0x000fd000078e0230 */
[----:B------:R-:W-:Y:S01]  /*54b00*/  @P6 STG.E.U16 desc[UR50][R8.64], R17 ;  /* 0x0000001108006986 */ /* 0x000fe2000c101532 */
[----:B--2---:R-:W-:-:S03]  /*54b10*/  PRMT R19, R30, 0x7632, R19 ;  /* 0x000076321e137816 */ /* 0x004fc60000000013 */
[----:B------:R0:W-:Y:S04]  /*54b20*/  @P5 STG.E.U16 desc[UR50][R10.64], R30 ;  /* 0x0000001e0a005986 */ /* 0x0001e8000c101532 */
[----:B------:R-:W-:Y:S04]  /*54b30*/  @P2 STG.E.U16 desc[UR50][R12.64], R19 ;  /* 0x000000130c002986 */ /* 0x000fe8000c101532 */
[----:B------:R1:W-:Y:S01]  /*54b40*/  @P0 STG.E.U16 desc[UR50][R14.64], R59 ;  /* 0x0000003b0e000986 */ /* 0x0003e2000c101532 */
[----:B0-----:R-:W-:-:S03]  /*54b50*/  PRMT R10, R59, 0x7632, R10 ;  /* 0x000076323b0a7816 */ /* 0x001fc6000000000a */
[----:B-1----:R-:W2:Y:S01]  /*54b60*/  LDL.LU R59, [R1+0x184] ;  /* 0x00018400013b7983 */ /* 0x002ea20000300800 */
[----:B------:R-:W-:Y:S01]  /*54b70*/  ISETP.LT.AND P2, PT, R37, UR5, !P3 ;  /* 0x0000000525007c0c */ /* 0x000fe2000df41270 */
[----:B------:R-:W-:Y:S01]  /*54b80*/  IMAD.WIDE R8, R16, 0x2, R6 ;  /* 0x0000000210087825 */ /* 0x000fe200078e0206 */
[----:B------:R-:W-:Y:S01]  /*54b90*/  ISETP.LT.AND P0, PT, R36, UR14, !P3 ;  /* 0x0000000e24007c0c */ /* 0x000fe2000df01270 */
[----:B------:R-:W2:Y:S01]  /*54ba0*/  LDL.LU R30, [R1+0x174] ;  /* 0x00017400011e7983 */ /* 0x000ea20000300800 */
[----:B------:R-:W-:Y:S01]  /*54bb0*/  ISETP.LT.AND P3, PT, R61, UR12, !P3 ;  /* 0x0000000c3d007c0c */ /* 0x000fe2000df61270 */
[----:B------:R-:W-:Y:S01]  /*54bc0*/  ULDC UR5, c[0x0][0x248] ;  /* 0x0000920000057ab9 */ /* 0x000fe20000000800 */
[----:B------:R-:W-:Y:S01]  /*54bd0*/  ISETP.LT.AND P6, PT, R58, UR10, !P4 ;  /* 0x0000000a3a007c0c */ /* 0x000fe2000e7c1270 */
[----:B------:R-:W2:Y:S01]  /*54be0*/  LDL.LU R28, [R1+0x164] ;  /* 0x00016400011c7983 */ /* 0x000ea20000300800 */
[----:B------:R-:W-:Y:S01]  /*54bf0*/  ISETP.LT.AND P5, PT, R0, UR8, !P4 ;  /* 0x0000000800007c0c */ /* 0x000fe2000e7a1270 */
[----:B------:R-:W-:Y:S01]  /*54c00*/  VIADD R18, R60, 0x1b ;  /* 0x0000001b3c127836 */ /* 0x000fe20000000000 */
[----:B------:R-:W-:-:S03]  /*54c10*/  ULDC UR12, c[0x0][0x228] ;  /* 0x00008a00000c7ab9 */ /* 0x000fc60000000800 */
[----:B------:R0:W-:Y:S01]  /*54c20*/  @P2 STG.E.U16 desc[UR50][R8.64], R10 ;  /* 0x0000000a08002986 */ /* 0x0001e2000c101532 */
[----:B------:R-:W-:Y:S01]  /*54c30*/  ISETP.LT.AND P2, PT, R43, UR6, !P4 ;  /* 0x000000062b007c0c */ /* 0x000fe2000e741270 */
[C---:B------:R-:W-:Y:S02]  /*54c40*/  VIADD R17, R16.reuse, UR5 ;  /* 0x0000000510117c36 */ /* 0x040fe40008000000 */
[----:B------:R-:W-:Y:S01]  /*54c50*/  IMAD.WIDE R14, R16, 0x2, R2 ;  /* 0x00000002100e7825 */ /* 0x000fe200078e0202 */
[----:B------:R-:W-:Y:S01]  /*54c60*/  ISETP.GE.AND P1, PT, R18, UR55, PT ;  /* 0x0000003712007c0c */ /* 0x000fe2000bf26270 */
[----:B------:R-:W-:Y:S01]  /*54c70*/  ULDC UR6, c[0x0][0x228] ;  /* 0x00008a0000067ab9 */ /* 0x000fe20000000800 */
[----:B------:R-:W-:Y:S01]  /*54c80*/  ULDC UR5, c[0x0][0x228] ;  /* 0x00008a0000057ab9 */ /* 0x000fe20000000800 */
[----:B------:R-:W-:Y:S01]  /*54c90*/  IMAD.WIDE R12, R17, 0x2, R56 ;  /* 0x00000002110c7825 */ /* 0x000fe200078e0238 */
[----:B------:R-:W-:Y:S01]  /*54ca0*/  ULDC UR10, c[0x0][0x228] ;  /* 0x00008a00000a7ab9 */ /* 0x000fe20000000800 */
[----:B------:R-:W-:Y:S01]  /*54cb0*/  ULDC UR8, c[0x0][0x228] ;  /* 0x00008a0000087ab9 */ /* 0x000fe20000000800 */
[----:B------:R-:W-:Y:S01]  /*54cc0*/  ULDC UR14, c[0x0][0x228] ;  /* 0x00008a00000e7ab9 */ /* 0x000fe20000000800 */
[----:B0-----:R-:W-:-:S04]  /*54cd0*/  IMAD.WIDE R8, R16, 0x2, R4 ;  /* 0x0000000210087825 */ /* 0x001fc800078e0204 */
[C---:B------:R-:W-:Y:S01]  /*54ce0*/  IMAD.WIDE R10, R17.reuse, 0x2, R54 ;  /* 0x00000002110a7825 */ /* 0x040fe200078e0236 */
[----:B----4-:R-:W-:Y:S01]  /*54cf0*/  PRMT R16, R26, 0x7632, R16 ;  /* 0x000076321a107816 */ /* 0x010fe20000000010 */
[----:B------:R0:W-:Y:S04]  /*54d00*/  @P0 STG.E.U16 desc[UR50][R8.64], R26 ;  /* 0x0000001a08000986 */ /* 0x0001e8000c101532 */
[----:B------:R1:W-:Y:S01]  /*54d10*/  @P3 STG.E.U16 desc[UR50][R14.64], R16 ;  /* 0x000000100e003986 */ /* 0x0003e2000c101532 */
[----:B0-----:R-:W-:-:S03]  /*54d20*/  IMAD.WIDE R8, R17, 0x2, R52 ;  /* 0x0000000211087825 */ /* 0x001fc600078e0234 */
[----:B------:R-:W4:Y:S01]  /*54d30*/  LDL.LU R26, [R1+0xf4] ;  /* 0x0000f400011a7983 */ /* 0x000f220000300800 */
[----:B---3--:R-:W-:-:S03]  /*54d40*/  PRMT R18, R32, 0x7632, R18 ;  /* 0x0000763220127816 */ /* 0x008fc60000000012 */
[----:B------:R-:W-:Y:S04]  /*54d50*/  @P6 STG.E.U16 desc[UR50][R12.64], R32 ;  /* 0x000000200c006986 */ /* 0x000fe8000c101532 */
[----:B------:R-:W-:Y:S04]  /*54d60*/  @P5 STG.E.U16 desc[UR50][R10.64], R18 ;  /* 0x000000120a005986 */ /* 0x000fe8000c101532 */
[----:B--2---:R0:W-:Y:S01]  /*54d70*/  @P2 STG.E.U16 desc[UR50][R8.64], R59 ;  /* 0x0000003b08002986 */ /* 0x0041e2000c101532 */
[----:B-1----:R-:W-:-:S03]  /*54d80*/  PRMT R16, R59, 0x7632, R16 ;  /* 0x000076323b107816 */ /* 0x002fc60000000010 */
[----:B0-----:R-:W2:Y:S01]  /*54d90*/  LDL.LU R59, [R1+0x34] ;  /* 0x00003400013b7983 */ /* 0x001ea20000300800 */
[----:B------:R-:W-:Y:S02]  /*54da0*/  ISETP.LT.AND P6, PT, R39, UR58, !P4 ;  /* 0x0000003a27007c0c */ /* 0x000fe4000e7c1270 */
[----:B------:R-:W-:Y:S02]  /*54db0*/  ISETP.LT.AND P0, PT, R38, UR46, !P4 ;  /* 0x0000002e26007c0c */ /* 0x000fe4000e701270 */
[----:B------:R-:W-:Y:S02]  /*54dc0*/  ISETP.LT.AND P5, PT, R37, UR6, !P4 ;  /* 0x0000000625007c0c */ /* 0x000fe4000e7a1270 */
[----:B------:R-:W-:Y:S01]  /*54dd0*/  ISETP.LT.AND P3, PT, R36, UR5, !P4 ;  /* 0x0000000524007c0c */ /* 0x000fe2000e761270 */
[C---:B------:R-:W-:Y:S01]  /*54de0*/  IMAD.WIDE R8, R17.reuse, 0x2, R50 ;  /* 0x0000000211087825 */ /* 0x040fe200078e0232 */
[----:B------:R-:W3:Y:S01]  /*54df0*/  LDL.LU R32, [R1+0x1a4] ;  /* 0x0001a40001207983 */ /* 0x000ee20000300800 */
[----:B------:R-:W-:Y:S01]  /*54e00*/  PRMT R19, R30, 0x7632, R19 ;  /* 0x000076321e137816 */ /* 0x000fe20000000013 */
[----:B------:R-:W-:Y:S01]  /*54e10*/  ULDC UR5, c[0x0][0x248] ;  /* 0x0000920000057ab9 */ /* 0x000fe20000000800 */
[----:B------:R-:W-:Y:S01]  /*54e20*/  IMAD.WIDE R10, R17, 0x2, R48 ;  /* 0x00000002110a7825 */ /* 0x000fe200078e0230 */
[----:B------:R-:W-:Y:S01]  /*54e30*/  ISETP.LT.AND P4, PT, R61, UR12, !P4 ;  /* 0x0000000c3d007c0c */ /* 0x000fe2000e781270 */
[----:B------:R0:W-:Y:S02]  /*54e40*/  @P6 STG.E.U16 desc[UR50][R8.64], R16 ;  /* 0x0000001008006986 */ /* 0x0001e4000c101532 */
[----:B------:R-:W-:Y:S01]  /*54e50*/  VIADD R18, R60, 0x1c ;  /* 0x0000001c3c127836 */ /* 0x000fe20000000000 */
[----:B------:R-:W-:Y:S01]  /*54e60*/  ISETP.LT.AND P6, PT, R58, UR10, !P1 ;  /* 0x0000000a3a007c0c */ /* 0x000fe2000cfc1270 */
[----:B------:R-:W-:Y:S01]  /*54e70*/  IMAD.WIDE R12, R17, 0x2, R6 ;  /* 0x00000002110c7825 */ /* 0x000fe200078e0206 */
[----:B------:R1:W-:Y:S01]  /*54e80*/  @P0 STG.E.U16 desc[UR50][R10.64], R30 ;  /* 0x0000001e0a000986 */ /* 0x0003e2000c101532 */
[----:B------:R-:W-:-:S02]  /*54e90*/  ULDC UR6, c[0x0][0x228] ;  /* 0x00008a0000067ab9 */ /* 0x000fc40000000800 */
[C---:B------:R-:W-:Y:S01]  /*54ea0*/  IMAD.WIDE R14, R17.reuse, 0x2, R4 ;  /* 0x00000002110e7825 */ /* 0x040fe200078e0204 */
[----:B------:R-:W-:Y:S01]  /*54eb0*/  ISETP.GE.AND P2, PT, R18, UR57, PT ;  /* 0x0000003912007c0c */ /* 0x000fe2000bf46270 */
[----:B------:R1:W-:Y:S01]  /*54ec0*/  @P5 STG.E.U16 desc[UR50][R12.64], R19 ;  /* 0x000000130c005986 */ /* 0x0003e2000c101532 */
[----:B------:R-:W-:Y:S01]  /*54ed0*/  ISETP.LT.AND P5, PT, R0, UR8, !P1 ;  /* 0x0000000800007c0c */ /* 0x000fe2000cfa1270 */
[----:B------:R-:W-:Y:S01]  /*54ee0*/  VIADD R18, R17, UR5 ;  /* 0x0000000511127c36 */ /* 0x000fe20008000000 */
[----:B0-----:R-:W-:Y:S01]  /*54ef0*/  PRMT R16, R28, 0x7632, R16 ;  /* 0x000076321c107816 */ /* 0x001fe20000000010 */
[----:B------:R0:W-:Y:S01]  /*54f00*/  @P3 STG.E.U16 desc[UR50][R14.64], R28 ;  /* 0x0000001c0e003986 */ /* 0x0001e2000c101532 */
[----:B------:R-:W-:Y:S01]  /*54f10*/  ISETP.LT.AND P3, PT, R43, UR6, !P1 ;  /* 0x000000062b007c0c */ /* 0x000fe2000cf61270 */
[----:B------:R-:W-:Y:S01]  /*54f20*/  IMAD.WIDE R8, R17, 0x2, R2 ;  /* 0x0000000211087825 */ /* 0x000fe200078e0202 */
[----:B------:R-:W-:Y:S01]  /*54f30*/  ULDC.64 UR58, c[0x0][0x228] ;  /* 0x00008a00003a7ab9 */ /* 0x000fe20000000a00 */
[----:B-1----:R-:W3:Y:S01]  /*54f40*/  LDL.LU R30, [R1+0x194] ;  /* 0x00019400011e7983 */ /* 0x002ee20000300800 */
[----:B------:R-:W-:Y:S01]  /*54f50*/  ULDC UR8, c[0x0][0x228] ;  /* 0x00008a0000087ab9 */ /* 0x000fe20000000800 */
[----:B------:R-:W-:Y:S01]  /*54f60*/  IMAD.WIDE R10, R18, 0x2, R56 ;  /* 0x00000002120a7825 */ /* 0x000fe200078e0238 */
[----:B------:R-:W-:Y:S01]  /*54f70*/  ULDC UR6, c[0x0][0x228] ;  /* 0x00008a0000067ab9 */ /* 0x000fe20000000800 */
[----:B------:R-:W-:Y:S01]  /*54f80*/  @P4 STG.E.U16 desc[UR50][R8.64], R16 ;  /* 0x0000001008004986 */ /* 0x000fe2000c101532 */
[----:B------:R-:W-:Y:S01]  /*54f90*/  ULDC UR5, c[0x0][0x228] ;  /* 0x00008a0000057ab9 */ /* 0x000fe20000000800 */
[----:B------:R-:W-:Y:S01]  /*54fa0*/  VIADD R19, R60, 0x1d ;  /* 0x0000001d3c137836 */ /* 0x000fe20000000000 */
[----:B------:R-:W-:Y:S01]  /*54fb0*/  ULDC UR12, c[0x0][0x228] ;  /* 0x00008a00000c7ab9 */ /* 0x000fe20000000800 */
[----:B------:R-:W-:Y:S01]  /*54fc0*/  IMAD.WIDE R12, R18, 0x2, R54 ;  /* 0x00000002120c7825 */ /* 0x000fe200078e0236 */
[----:B----4-:R-:W-:Y:S01]  /*54fd0*/  PRMT R17, R26, 0x7632, R17 ;  /* 0x000076321a117816 */ /* 0x010fe20000000011 */
[----:B------:R1:W-:Y:S01]  /*54fe0*/  @P6 STG.E.U16 desc[UR50][R10.64], R26 ;  /* 0x0000001a0a006986 */ /* 0x0003e2000c101532 */
[----:B------:R-:W-:Y:S01]  /*54ff0*/  ULDC UR10, c[0x0][0x228] ;  /* 0x00008a00000a7ab9 */ /* 0x000fe20000000800 */
[----:B0-----:R-:W-:Y:S01]  /*55000*/  IMAD.WIDE R14, R18, 0x2, R52 ;  /* 0x00000002120e7825 */ /* 0x001fe200078e0234 */
[----:B------:R-:W-:Y:S01]  /*55010*/  ISETP.GE.AND P0, PT, R19, UR59, PT ;  /* 0x0000003b13007c0c */ /* 0x000fe2000bf06270 */
[----:B------:R-:W-:Y:S04]  /*55020*/  @P5 STG.E.U16 desc[UR50][R12.64], R17 ;  /* 0x000000110c005986 */ /* 0x000fe8000c101532 */
[----:B-1----:R-:W4:Y:S04]  /*55030*/  LDL.LU R26, [R1+0x158] ;  /* 0x00015800011a7983 */ /* 0x002f280000300800 */
[----:B--2---:R0:W-:Y:S01]  /*55040*/  @P3 STG.E.U16 desc[UR50][R14.64], R59 ;  /* 0x0000003b0e003986 */ /* 0x0041e2000c101532 */
[----:B------:R-:W-:-:S03]  /*55050*/  PRMT R19, R59, 0x7632, R19 ;  /* 0x000076323b137816 */ /* 0x000fc60000000013 */
[----:B0-----:R-:W2:Y:S01]  /*55060*/  LDL.LU R59, [R1+0x188] ;  /* 0x00018800013b7983 */ /* 0x001ea20000300800 */
[----:B------:R-:W-:Y:S02]  /*55070*/  ISETP.LT.AND P6, PT, R39, UR60, !P1 ;  /* 0x0000003c27007c0c */ /* 0x000fe4000cfc1270 */
[----:B------:R-:W-:Y:S02]  /*55080*/  ISETP.LT.AND P5, PT, R38, UR44, !P1 ;  /* 0x0000002c26007c0c */ /* 0x000fe4000cfa1270 */
[----:B------:R-:W-:Y:S01]  /*55090*/  ISETP.LT.AND P4, PT, R37, UR8, !P1 ;  /* 0x0000000825007c0c */ /* 0x000fe2000cf81270 */
[----:B------:R-:W-:Y:S01]  /*550a0*/  IMAD.WIDE R8, R18, 0x2, R50 ;  /* 0x0000000212087825 */ /* 0x000fe200078e0232 */
[----:B------:R-:W-:Y:S01]  /*550b0*/  ISETP.LT.AND P3, PT, R36, UR6, !P1 ;  /* 0x0000000624007c0c */ /* 0x000fe2000cf61270 */
[----:B------:R-:W2:Y:S02]  /*550c0*/  LDL.LU R28, [R1+0x178] ;  /* 0x00017800011c7983 */ /* 0x000ea40000300800 */
[----:B------:R-:W-:Y:S01]  /*550d0*/  IMAD.WIDE R10, R18, 0x2, R48 ;  /* 0x00000002120a7825 */ /* 0x000fe200078e0230 */
[----:B---3--:R-:W-:Y:S01]  /*550e0*/  PRMT R20, R32, 0x7632, R20 ;  /* 0x0000763220147816 */ /* 0x008fe20000000014 */
[----:B------:R-:W-:Y:S01]  /*550f0*/  ULDC UR8, c[0x0][0x228] ;  /* 0x00008a0000087ab9 */ /* 0x000fe20000000800 */
[----:B------:R-:W-:Y:S01]  /*55100*/  ULDC.64 UR60, c[0x0][0x228] ;  /* 0x00008a00003c7ab9 */ /* 0x000fe20000000a00 */
[----:B------:R-:W-:Y:S01]  /*55110*/  @P6 STG.E.U16 desc[UR50][R8.64], R19 ;  /* 0x0000001308006986 */ /* 0x000fe2000c101532 */
[----:B------:R-:W-:Y:S01]  /*55120*/  IMAD.WIDE R12, R18, 0x2, R6 ;  /* 0x00000002120c7825 */ /* 0x000fe200078e0206 */
[----:B------:R-:W-:-:S02]  /*55130*/  ULDC UR6, c[0x0][0x228] ;  /* 0x00008a0000067ab9 */ /* 0x000fc40000000800 */
[----:B------:R0:W-:Y:S01]  /*55140*/  @P5 STG.E.U16 desc[UR50][R10.64], R32 ;  /* 0x000000200a005986 */ /* 0x0001e2000c101532 */
[----:B------:R-:W-:Y:S01]  /*55150*/  IMAD.WIDE R14, R18, 0x2, R4 ;  /* 0x00000002120e7825 */ /* 0x000fe200078e0204 */
[----:B------:R-:W-:Y:S01]  /*55160*/  ISETP.LT.AND P1, PT, R61, UR5, !P1 ;  /* 0x000000053d007c0c */ /* 0x000fe2000cf21270 */
[----:B------:R-:W-:Y:S01]  /*55170*/  ULDC UR5, c[0x0][0x248] ;  /* 0x0000920000057ab9 */ /* 0x000fe20000000800 */
[----:B------:R-:W-:Y:S01]  /*55180*/  ISETP.LT.AND P6, PT, R58, UR12, !P2 ;  /* 0x0000000c3a007c0c */ /* 0x000fe2000d7c1270 */
[----:B------:R-:W-:Y:S01]  /*55190*/  @P4 STG.E.U16 desc[UR50][R12.64], R20 ;  /* 0x000000140c004986 */ /* 0x000fe2000c101532 */
[----:B------:R-:W-:Y:S01]  /*551a0*/  PRMT R21, R30, 0x7632, R21 ;  /* 0x000076321e157816 */ /* 0x000fe20000000015 */
[C---:B------:R-:W-:Y:S02]  /*551b0*/  IMAD.WIDE R16, R18.reuse, 0x2, R2 ;  /* 0x0000000212107825 */ /* 0x040fe400078e0202 */
[----:B0-----:R-:W3:Y:S02]  /*551c0*/  LDL.LU R32, [R1+0x168] ;  /* 0x0001680001207983 */ /* 0x001ee40000300800 */
[----:B------:R-:W-:Y:S01]  /*551d0*/  VIADD R18, R18, UR5 ;  /* 0x0000000512127c36 */ /* 0x000fe20008000000 */
[----:B------:R-:W-:Y:S01]  /*551e0*/  ISETP.LT.AND P5, PT, R0, UR10, !P2 ;  /* 0x0000000a00007c0c */ /* 0x000fe2000d7a1270 */
[----:B------:R-:W-:Y:S01]  /*551f0*/  ULDC UR12, c[0x0][0x228] ;  /* 0x00008a00000c7ab9 */ /* 0x000fe20000000800 */
[----:B------:R0:W-:Y:S01]  /*55200*/  @P3 STG.E.U16 desc[UR50][R14.64], R30 ;  /* 0x0000001e0e003986 */ /* 0x0001e2000c101532 */
[----:B------:R-:W-:Y:S01]  /*55210*/  ISETP.LT.AND P4, PT, R43, UR8, !P2 ;  /* 0x000000082b007c0c */ /* 0x000fe2000d781270 */
[C---:B------:R-:W-:Y:S01]  /*55220*/  IMAD.WIDE R8, R18.reuse, 0x2, R56 ;  /* 0x0000000212087825 */ /* 0x040fe200078e0238 */
[----:B------:R-:W-:Y:S01]  /*55230*/  ULDC UR10, c[0x0][0x228] ;  /* 0x00008a00000a7ab9 */ /* 0x000fe20000000800 */
[----:B------:R-:W-:Y:S01]  /*55240*/  ULDC UR5, c[0x0][0x248] ;  /* 0x0000920000057ab9 */ /* 0x000fe20000000800 */
[----:B0-----:R-:W3:Y:S01]  /*55250*/  LDL.LU R30, [R1+0xf8] ;  /* 0x0000f800011e7983 */ /* 0x001ee20000300800 */
[----:B------:R-:W-:Y:S01]  /*55260*/  IMAD.WIDE R10, R18, 0x2, R54 ;  /* 0x00000002120a7825 */ /* 0x000fe200078e0236 */
[----:B------:R-:W-:-:S02]  /*55270*/  ULDC UR8, c[0x0][0x228] ;  /* 0x00008a0000087ab9 */ /* 0x000fc40000000800 */
[----:B------:R0:W-:Y:S01]  /*55280*/  @P1 STG.E.U16 desc[UR50][R16.64], R21 ;  /* 0x0000001510001986 */ /* 0x0001e2000c101532 */
[----:B------:R-:W-:-:S03]  /*55290*/  IMAD.WIDE R12, R18, 0x2, R52 ;  /* 0x00000002120c7825 */ /* 0x000fc600078e0234 */
[----:B----4-:R1:W-:Y:S01]  /*552a0*/  @P6 STG.E.U16 desc[UR50][R8.64], R26 ;  /* 0x0000001a08006986 */ /* 0x0103e2000c101532 */
[----:B0-----:R-:W-:-:S03]  /*552b0*/  PRMT R17, R26, 0x7632, R17 ;  /* 0x000076321a117816 */ /* 0x001fc60000000011 */
[----:B-1----:R-:W4:Y:S04]  /*552c0*/  LDL.LU R26, [R1+0x38] ;  /* 0x00003800011a7983 */ /* 0x002f280000300800 */
[----:B------:R-:W-:Y:S01]  /*552d0*/  @P5 STG.E.U16 desc[UR50][R10.64], R17 ;  /* 0x000000110a005986 */ /* 0x000fe2000c101532 */
[----:B--2---:R-:W-:-:S03]  /*552e0*/  PRMT R19, R59, 0x7632, R19 ;  /* 0x000076323b137816 */ /* 0x004fc60000000013 */
[----:B------:R0:W-:Y:S04]  /*552f0*/  @P4 STG.E.U16 desc[UR50][R12.64], R59 ;  /* 0x0000003b0c004986 */ /* 0x0001e8000c101532 */
[----:B0-----:R-:W2:Y:S01]  /*55300*/  LDL.LU R59, [R1+0x1a8] ;  /* 0x0001a800013b7983 */ /* 0x001ea20000300800 */
[----:B------:R-:W-:Y:S01]  /*55310*/  ISETP.LT.AND P1, PT, R39, UR6, !P2 ;  /* 0x0000000627007c0c */ /* 0x000fe2000d721270 */
[----:B------:R-:W-:Y:S01]  /*55320*/  IMAD.WIDE R14, R18, 0x2, R50 ;  /* 0x00000002120e7825 */ /* 0x000fe200078e0232 */
[----:B------:R-:W-:Y:S01]  /*55330*/  ISETP.LT.AND P5, PT, R38, UR52, !P2 ;  /* 0x0000003426007c0c */ /* 0x000fe2000d7a1270 */
[----:B------:R-:W-:Y:S01]  /*55340*/  ULDC UR6, c[0x0][0x228] ;  /* 0x00008a0000067ab9 */ /* 0x000fe20000000800 */
[----:B------:R-:W-:Y:S01]  /*55350*/  ISETP.LT.AND P4, PT, R37, UR12, !P2 ;  /* 0x0000000c25007c0c */ /* 0x000fe2000d781270 */
[----:B------:R-:W-:Y:S01]  /*55360*/  VIADD R16, R60, 0x1e ;  /* 0x0000001e3c107836 */ /* 0x000fe20000000000 */
[----:B------:R-:W-:Y:S01]  /*55370*/  ISETP.LT.AND P6, PT, R58, UR6, !P0 ;  /* 0x000000063a007c0c */ /* 0x000fe2000c7c1270 */
[----:B------:R-:W-:Y:S01]  /*55380*/  IMAD.WIDE R12, R18, 0x2, R6 ;  /* 0x00000002120c7825 */ /* 0x000fe200078e0206 */
[----:B------:R-:W-:Y:S01]  /*55390*/  PRMT R17, R28, 0x7632, R17 ;  /* 0x000076321c117816 */ /* 0x000fe20000000011 */
        /* <DEDUP_REMOVED lines=10> */
[----:B------:R-:W-:Y:S01]  /*55440*/  ULDC.64 UR52, c[0x0][0x228] ;  /* 0x00008a0000347ab9 */ /* 0x000fe20000000a00 */
[----:B------:R-:W-:Y:S01]  /*55450*/  ULDC UR12, c[0x0][0x228] ;  /* 0x00008a00000c7ab9 */ /* 0x000fe20000000800 */
[----:B------:R-:W-:Y:S01]  /*55460*/  ULDC UR10, c[0x0][0x228] ;  /* 0x00008a00000a7ab9 */ /* 0x000fe20000000800 */
[----:B0-----:R-:W-:Y:S01]  /*55470*/  IMAD.WIDE R14, R18, 0x2, R48 ;  /* 0x00000002120e7825 */ /* 0x001fe200078e0230 */
[----:B---3--:R-:W-:-:S04]  /*55480*/  PRMT R18, R32, 0x7632, R18 ;  /* 0x0000763220127816 */ /* 0x008fc80000000012 */
[----:B------:R0:W-:Y:S04]  /*55490*/  @P5 STG.E.U16 desc[UR50][R14.64], R28 ;  /* 0x0000001c0e005986 */ /* 0x0001e8000c101532 */
[----:B------:R1:W-:Y:S04]  /*554a0*/  @P4 STG.E.U16 desc[UR50][R12.64], R17 ;  /* 0x000000110c004986 */ /* 0x0003e8000c101532 */
[----:B------:R3:W-:Y:S01]  /*554b0*/  @P1 STG.E.U16 desc[UR50][R10.64], R32 ;  /* 0x000000200a001986 */ /* 0x0007e2000c101532 */
[----:B0-----:R-:W-:-:S03]  /*554c0*/  IMAD.WIDE R14, R16, 0x2, R56 ;  /* 0x00000002100e7825 */ /* 0x001fc600078e0238 */
[----:B------:R0:W-:Y:S01]  /*554d0*/  @P2 STG.E.U16 desc[UR50][R8.64], R18 ;  /* 0x0000001208002986 */ /* 0x0001e2000c101532 */
[----:B------:R-:W-:Y:S01]  /*554e0*/  ISETP.LT.AND P5, PT, R43, UR6, !P0 ;  /* 0x000000062b007c0c */ /* 0x000fe2000c7a1270 */
[----:B------:R-:W-:Y:S02]  /*554f0*/  ULDC UR6, c[0x0][0x228] ;  /* 0x00008a0000067ab9 */ /* 0x000fe40000000800 */
[----:B------:R0:W-:Y:S01]  /*55500*/  @P6 STG.E.U16 desc[UR50][R14.64], R30 ;  /* 0x0000001e0e006986 */ /* 0x0001e2000c101532 */
[----:B------:R-:W-:Y:S02]  /*55510*/  ISETP.LT.AND P6, PT, R0, UR8, !P0 ;  /* 0x0000000800007c0c */ /* 0x000fe4000c7c1270 */
[----:B-1----:R-:W-:Y:S01]  /*55520*/  PRMT R17, R30, 0x7632, R17 ;  /* 0x000076321e117816 */ /* 0x002fe20000000011 */
[----:B---3--:R-:W3:Y:S01]  /*55530*/  LDL.LU R32, [R1+0x198] ;  /* 0x0001980001207983 */ /* 0x008ee20000300800 */
[----:B------:R-:W-:Y:S01]  /*55540*/  ISETP.LT.AND P4, PT, R39, UR5, !P0 ;  /* 0x0000000527007c0c */ /* 0x000fe2000c781270 */
[----:B------:R-:W-:Y:S01]  /*55550*/  IMAD.WIDE R10, R16, 0x2, R52 ;  /* 0x00000002100a7825 */ /* 0x000fe200078e0234 */
[----:B------:R-:W-:Y:S01]  /*55560*/  ISETP.LT.AND P1, PT, R38, UR54, !P0 ;  /* 0x0000003626007c0c */ /* 0x000fe2000c721270 */
[----:B------:R-:W-:Y:S01]  /*55570*/  ULDC UR5, c[0x0][0x228] ;  /* 0x00008a0000057ab9 */ /* 0x000fe20000000800 */
[----:B----4-:R-:W-:Y:S01]  /*55580*/  PRMT R19, R26, 0x7632, R19 ;  /* 0x000076321a137816 */ /* 0x010fe20000000013 */
[C---:B0-----:R-:W-:Y:S01]  /*55590*/  IMAD.WIDE R8, R16.reuse, 0x2, R54 ;  /* 0x0000000210087825 */ /* 0x041fe200078e0236 */
[----:B------:R-:W-:Y:S01]  /*555a0*/  ULDC UR8, c[0x0][0x228] ;  /* 0x00008a0000087ab9 */ /* 0x000fe20000000800 */
[----:B------:R-:W4:Y:S01]  /*555b0*/  LDL.LU R30, [R1+0x15c] ;  /* 0x00015c00011e7983 */ /* 0x000f220000300800 */
[----:B------:R-:W-:Y:S01]  /*555c0*/  ULDC.64 UR54, c[0x0][0x228] ;  /* 0x00008a0000367ab9 */ /* 0x000fe20000000a00 */
[----:B------:R-:W-:-:S02]  /*555d0*/  IMAD.WIDE R12, R16, 0x2, R50 ;  /* 0x00000002100c7825 */ /* 0x000fc400078e0232 */
[----:B------:R-:W-:Y:S02]  /*555e0*/  @P6 STG.E.U16 desc[UR50][R8.64], R17 ;  /* 0x0000001108006986 */ /* 0x000fe4000c101532 */
[----:B------:R-:W-:Y:S02]  /*555f0*/  IMAD.WIDE R14, R16, 0x2, R48 ;  /* 0x00000002100e7825 */ /* 0x000fe400078e0230 */
[----:B------:R-:W-:Y:S04]  /*55600*/  @P5 STG.E.U16 desc[UR50][R10.64], R26 ;  /* 0x0000001a0a005986 */ /* 0x000fe8000c101532 */
[----:B------:R-:W-:Y:S04]  /*55610*/  @P4 STG.E.U16 desc[UR50][R12.64], R19 ;  /* 0x000000130c004986 */ /* 0x000fe8000c101532 */
[----:B--2---:R0:W-:Y:S02]  /*55620*/  @P1 STG.E.U16 desc[UR50][R14.64], R59 ;  /* 0x0000003b0e001986 */ /* 0x0041e4000c101532 */
[----:B0-----:R-:W-:-:S02]  /*55630*/  PRMT R15, R59, 0x7632, R15 ;  /* 0x000076323b0f7816 */ /* 0x001fc4000000000f */
[----:B------:R-:W2:Y:S01]  /*55640*/  LDL.LU R59, [R1+0x18c] ;  /* 0x00018c00013b7983 */ /* 0x000ea20000300800 */
[----:B------:R-:W-:Y:S01]  /*55650*/  ISETP.LT.AND P5, PT, R37, UR6, !P0 ;  /* 0x0000000625007c0c */ /* 0x000fe2000c7a1270 */
[----:B------:R-:W-:Y:S01]  /*55660*/  ULDC UR6, c[0x0][0x228] ;  /* 0x00008a0000067ab9 */ /* 0x000fe20000000800 */
[----:B------:R-:W-:Y:S01]  /*55670*/  ISETP.LT.AND P1, PT, R36, UR5, !P0 ;  /* 0x0000000524007c0c */ /* 0x000fe2000c721270 */
[----:B------:R-:W-:Y:S01]  /*55680*/  ULDC UR5, c[0x0][0x228] ;  /* 0x00008a0000057ab9 */ /* 0x000fe20000000800 */
[----:B------:R-:W2:Y:S01]  /*55690*/  LDL.LU R26, [R1+0x17c] ;  /* 0x00017c00011a7983 */ /* 0x000ea20000300800 */
[----:B------:R-:W-:Y:S01]  /*556a0*/  ISETP.LT.AND P0, PT, R61, UR5, !P0 ;  /* 0x000000053d007c0c */ /* 0x000fe2000c701270 */
[----:B------:R-:W-:Y:S01]  /*556b0*/  IMAD.WIDE R8, R16, 0x2, R6 ;  /* 0x0000000210087825 */ /* 0x000fe200078e0206 */
[----:B------:R-:W-:Y:S01]  /*556c0*/  ISETP.LT.AND P4, PT, R58, UR6, !P3 ;  /* 0x000000063a007c0c */ /* 0x000fe2000df81270 */
[----:B------:R-:W-:Y:S01]  /*556d0*/  ULDC UR5, c[0x0][0x248] ;  /* 0x0000920000057ab9 */ /* 0x000fe20000000800 */
[----:B------:R-:W-:Y:S01]  /*556e0*/  ULDC UR6, c[0x0][0x228] ;  /* 0x00008a0000067ab9 */ /* 0x000fe20000000800 */
[----:B------:R-:W-:-:S04]  /*556f0*/  IMAD.WIDE R10, R16, 0x2, R4 ;  /* 0x00000002100a7825 */ /* 0x000fc800078e0204 */
[C---:B------:R-:W-:Y:S01]  /*55700*/  VIADD R17, R16.reuse, UR5 ;  /* 0x0000000510117c36 */ /* 0x040fe20008000000 */
[----:B------:R0:W-:Y:S01]  /*55710*/  @P5 STG.E.U16 desc[UR50][R8.64], R15 ;  /* 0x0000000f08005986 */ /* 0x0001e2000c101532 */
[----:B------:R-:W-:Y:S01]  /*55720*/  ULDC UR5, c[0x0][0x228] ;  /* 0x00008a0000057ab9 */ /* 0x000fe20000000800 */
[----:B------:R-:W-:-:S04]  /*55730*/  IMAD.WIDE R12, R16, 0x2, R2 ;  /* 0x00000002100c7825 */ /* 0x000fc800078e0202 */
[----:B0-----:R-:W-:Y:S01]  /*55740*/  IMAD.WIDE R8, R17, 0x2, R56 ;  /* 0x0000000211087825 */ /* 0x001fe200078e0238 */
[----:B---3--:R-:W-:Y:S01]  /*55750*/  PRMT R14, R32, 0x7632, R14 ;  /* 0x00007632200e7816 */ /* 0x008fe2000000000e */
[----:B------:R0:W-:Y:S01]  /*55760*/  @P1 STG.E.U16 desc[UR50][R10.64], R32 ;  /* 0x000000200a001986 */ /* 0x0001e2000c101532 */
[----:B------:R-:W-:Y:S01]  /*55770*/  ISETP.LT.AND P1, PT, R0, UR5, !P3 ;  /* 0x0000000500007c0c */ /* 0x000fe2000df21270 */
[----:B------:R-:W-:Y:S02]  /*55780*/  ULDC UR5, c[0x0][0x228] ;  /* 0x00008a0000057ab9 */ /* 0x000fe40000000800 */
[----:B------:R-:W-:Y:S04]  /*55790*/  @P0 STG.E.U16 desc[UR50][R12.64], R14 ;  /* 0x0000000e0c000986 */ /* 0x000fe8000c101532 */
[----:B----4-:R1:W-:Y:S01]  /*557a0*/  @P4 STG.E.U16 desc[UR50][R8.64], R30 ;  /* 0x0000001e08004986 */ /* 0x0103e2000c101532 */
[----:B------:R-:W-:Y:S01]  /*557b0*/  ISETP.LT.AND P4, PT, R43, UR8, !P3 ;  /* 0x000000082b007c0c */ /* 0x000fe2000df81270 */
[----:B------:R-:W-:-:S02]  /*557c0*/  VIADD R18, R60, 0x1f ;  /* 0x0000001f3c127836 */ /* 0x000fc40000000000 */
[----:B0-----:R-:W3:Y:S01]  /*557d0*/  LDL.LU R32, [R1+0x16c] ;  /* 0x00016c0001207983 */ /* 0x001ee20000300800 */
[----:B------:R-:W-:Y:S02]  /*557e0*/  PRMT R10, R30, 0x7632, R10 ;  /* 0x000076321e0a7816 */ /* 0x000fe4000000000a */
[----:B--2---:R-:W-:Y:S01]  /*557f0*/  PRMT R16, R59, 0x7632, R16 ;  /* 0x000076323b107816 */ /* 0x004fe20000000010 */
[----:B-1----:R-:W-:Y:S01]  /*55800*/  IMAD.WIDE R8, R17, 0x2, R54 ;  /* 0x0000000211087825 */ /* 0x002fe200078e0236 */
[----:B------:R-:W2:Y:S01]  /*55810*/  LDL.LU R30, [R1+0xfc] ;  /* 0x0000fc00011e7983 */ /* 0x000ea20000300800 */
[----:B------:R-:W-:Y:S01]  /*55820*/  ISETP.LT.AND P5, PT, R39, UR6, !P3 ;  /* 0x0000000627007c0c */ /* 0x000fe2000dfa1270 */
[----:B------:R-:W-:Y:S01]  /*55830*/  ULDC UR8, c[0x0][0x228] ;  /* 0x00008a0000087ab9 */ /* 0x000fe20000000800 */
[----:B------:R-:W-:Y:S01]  /*55840*/  ISETP.LT.AND P0, PT, R38, UR56, !P3 ;  /* 0x0000003826007c0c */ /* 0x000fe2000df01270 */
[----:B------:R0:W-:Y:S01]  /*55850*/  @P1 STG.E.U16 desc[UR50][R8.64], R10 ;  /* 0x0000000a08001986 */ /* 0x0001e2000c101532 */
[----:B------:R-:W-:-:S02]  /*55860*/  VIADD R11, R60, 0x20 ;  /* 0x000000203c0b7836 */ /* 0x000fc40000000000 */
[----:B------:R-:W-:Y:S01]  /*55870*/  IMAD.WIDE R12, R17, 0x2, R48 ;  /* 0x00000002110c7825 */ /* 0x000fe200078e0230 */
[----:B------:R-:W-:Y:S01]  /*55880*/  ISETP.LT.AND P6, PT, R37, UR5, !P3 ;  /* 0x0000000525007c0c */ /* 0x000fe2000dfc1270 */
[----:B------:R-:W-:Y:S01]  /*55890*/  ULDC UR5, c[0x0][0x228] ;  /* 0x00008a0000057ab9 */ /* 0x000fe20000000800 */
[----:B------:R-:W-:Y:S01]  /*558a0*/  ISETP.GE.AND P2, PT, R18, UR53, PT ;  /* 0x0000003512007c0c */ /* 0x000fe2000bf46270 */
[C---:B------:R-:W-:Y:S01]  /*558b0*/  IMAD.WIDE R14, R17.reuse, 0x2, R6 ;  /* 0x00000002110e7825 */ /* 0x040fe200078e0206 */
[----:B------:R-:W-:Y:S01]  /*558c0*/  ULDC UR6, c[0x0][0x228] ;  /* 0x00008a0000067ab9 */ /* 0x000fe20000000800 */
[----:B------:R-:W-:Y:S02]  /*558d0*/  ULDC.64 UR56, c[0x0][0x228] ;  /* 0x00008a0000387ab9 */ /* 0x000fe40000000a00 */
[----:B0-----:R-:W-:-:S05]  /*558e0*/  IMAD.WIDE R8, R17, 0x2, R52 ;  /* 0x0000000211087825 */ /* 0x001fca00078e0234 */
[----:B------:R0:W-:Y:S04]  /*558f0*/  @P4 STG.E.U16 desc[UR50][R8.64], R59 ;  /* 0x0000003b08004986 */ /* 0x0001e8000c101532 */
[----:B0-----:R-:W4:Y:S01]  /*55900*/  LDL.LU R59, [R1+0x3c] ;  /* 0x00003c00013b7983 */ /* 0x001f220000300800 */
[----:B------:R-:W-:Y:S01]  /*55910*/  ISETP.GE.AND P1, PT, R11, UR55, PT ;  /* 0x000000370b007c0c */ /* 0x000fe2000bf26270 */
[----:B------:R-:W-:-:S05]  /*55920*/  IMAD.WIDE R10, R17, 0x2, R50 ;  /* 0x00000002110a7825 */ /* 0x000fca00078e0232 */
[----:B------:R-:W-:Y:S04]  /*55930*/  @P5 STG.E.U16 desc[UR50][R10.64], R16 ;  /* 0x000000100a005986 */ /* 0x000fe8000c101532 */
[----:B------:R0:W-:Y:S01]  /*55940*/  @P0 STG.E.U16 desc[UR50][R12.64], R26 ;  /* 0x0000001a0c000986 */ /* 0x0001e2000c101532 */
[----:B------:R-:W-:Y:S02]  /*55950*/  ISETP.LT.AND P0, PT, R36, UR5, !P3 ;  /* 0x0000000524007c0c */ /* 0x000fe4000df01270 */
[----:B------:R-:W-:Y:S01]  /*55960*/  PRMT R18, R26, 0x7632, R18 ;  /* 0x000076321a127816 */ /* 0x000fe20000000012 */
[----:B------:R-:W-:Y:S01]  /*55970*/  IMAD.WIDE R8, R17, 0x2, R4 ;  /* 0x0000000211087825 */ /* 0x000fe200078e0204 */
[----:B------:R-:W-:Y:S01]  /*55980*/  ISETP.LT.AND P3, PT, R61, UR12, !P3 ;  /* 0x0000000c3d007c0c */ /* 0x000fe2000df61270 */
[----:B------:R-:W-:Y:S01]  /*55990*/  ULDC UR5, c[0x0][0x248] ;  /* 0x0000920000057ab9 */ /* 0x000fe20000000800 */
[----:B------:R-:W-:Y:S01]  /*559a0*/  ISETP.LT.AND P5, PT, R0, UR8, !P2 ;  /* 0x0000000800007c0c */ /* 0x000fe2000d7a1270 */
[----:B------:R1:W-:Y:S01]  /*559b0*/  @P6 STG.E.U16 desc[UR50][R14.64], R18 ;  /* 0x000000120e006986 */ /* 0x0003e2000c101532 */
[----:B------:R-:W-:-:S03]  /*559c0*/  ISETP.LT.AND P6, PT, R58, UR10, !P2 ;  /* 0x0000000a3a007c0c */ /* 0x000fc6000d7c1270 */
[----:B0-----:R-:W4:Y:S01]  /*559d0*/  LDL.LU R26, [R1+0x1ac] ;  /* 0x0001ac00011a7983 */ /* 0x001f220000300800 */
[----:B------:R-:W-:Y:S01]  /*559e0*/  VIADD R16, R17, UR5 ;  /* 0x0000000511107c36 */ /* 0x000fe20008000000 */
[----:B------:R-:W-:Y:S01]  /*559f0*/  ISETP.LT.AND P4, PT, R43, UR6, !P2 ;  /* 0x000000062b007c0c */ /* 0x000fe2000d781270 */
[----:B------:R-:W-:Y:S01]  /*55a00*/  ULDC UR6, c[0x0][0x228] ;  /* 0x00008a0000067ab9 */ /* 0x000fe20000000800 */
[----:B---3--:R0:W-:Y:S01]  /*55a10*/  @P0 STG.E.U16 desc[UR50][R8.64], R32 ;  /* 0x0000002008000986 */ /* 0x0081e2000c101532 */
[----:B------:R-:W-:Y:S01]  /*55a20*/  ULDC UR8, c[0x0][0x228] ;  /* 0x00008a0000087ab9 */ /* 0x000fe20000000800 */
[----:B------:R-:W-:Y:S01]  /*55a30*/  VIADD R19, R60, 0x21 ;  /* 0x000000213c137836 */ /* 0x000fe20000000000 */
[----:B------:R-:W-:Y:S01]  /*55a40*/  ULDC UR5, c[0x0][0x228] ;  /* 0x00008a0000057ab9 */ /* 0x000fe20000000800 */
[----:B-1----:R-:W-:Y:S01]  /*55a50*/  PRMT R18, R32, 0x7632, R18 ;  /* 0x0000763220127816 */ /* 0x002fe20000000012 */
[----:B------:R-:W-:Y:S01]  /*55a60*/  IMAD.WIDE R10, R16, 0x2, R56 ;  /* 0x00000002100a7825 */ /* 0x000fe200078e0238 */
[----:B------:R-:W-:Y:S01]  /*55a70*/  ULDC UR12, c[0x0][0x228] ;  /* 0x00008a00000c7ab9 */ /* 0x000fe20000000800 */
[----:B------:R-:W-:Y:S01]  /*55a80*/  ULDC UR10, c[0x0][0x228] ;  /* 0x00008a00000a7ab9 */ /* 0x000fe20000000800 */
[----:B0-----:R-:W3:Y:S01]  /*55a90*/  LDL.LU R32, [R1+0x19c] ;  /* 0x00019c0001207983 */ /* 0x001ee20000300800 */
[----:B------:R-:W-:-:S04]  /*55aa0*/  IMAD.WIDE R8, R17, 0x2, R2 ;  /* 0x0000000211087825 */ /* 0x000fc800078e0202 */
[C---:B------:R-:W-:Y:S01]  /*55ab0*/  IMAD.WIDE R12, R16.reuse, 0x2, R54 ;  /* 0x00000002100c7825 */ /* 0x040fe200078e0236 */
[----:B------:R-:W-:Y:S03]  /*55ac0*/  @P3 STG.E.U16 desc[UR50][R8.64], R18 ;  /* 0x0000001208003986 */ /* 0x000fe6000c101532 */
[----:B------:R-:W-:Y:S01]  /*55ad0*/  IMAD.WIDE R14, R16, 0x2, R52 ;  /* 0x00000002100e7825 */ /* 0x000fe200078e0234 */
[----:B--2---:R-:W-:Y:S01]  /*55ae0*/  PRMT R17, R30, 0x7632, R17 ;  /* 0x000076321e117816 */ /* 0x004fe20000000011 */
[----:B------:R0:W-:Y:S04]  /*55af0*/  @P6 STG.E.U16 desc[UR50][R10.64], R30 ;  /* 0x0000001e0a006986 */ /* 0x0001e8000c101532 */
[----:B------:R1:W-:Y:S04]  /*55b00*/  @P5 STG.E.U16 desc[UR50][R12.64], R17 ;  /* 0x000000110c005986 */ /* 0x0003e8000c101532 */
[----:B0-----:R-:W2:Y:S04]  /*55b10*/  LDL.LU R30, [R1+0x1c0] ;  /* 0x0001c000011e7983 */ /* 0x001ea80000300800 */
[----:B----4-:R0:W-:Y:S01]  /*55b20*/  @P4 STG.E.U16 desc[UR50][R14.64], R59 ;  /* 0x0000003b0e004986 */ /* 0x0101e2000c101532 */
[----:B-1----:R-:W-:-:S03]  /*55b30*/  PRMT R17, R59, 0x7632, R17 ;  /* 0x000076323b117816 */ /* 0x002fc60000000011 */
[----:B0-----:R-:W4:Y:S01]  /*55b40*/  LDL.LU R59, [R1+0x1f0] ;  /* 0x0001f000013b7983 */ /* 0x001f220000300800 */
[----:B------:R-:W-:Y:S01]  /*55b50*/  ISETP.LT.AND P6, PT, R39, UR6, !P2 ;  /* 0x0000000627007c0c */ /* 0x000fe2000d7c1270 */
[----:B------:R-:W-:Y:S01]  /*55b60*/  ULDC UR6, c[0x0][0x228] ;  /* 0x00008a0000067ab9 */ /* 0x000fe20000000800 */
[----:B------:R-:W-:Y:S01]  /*55b70*/  ISETP.LT.AND P5, PT, R38, UR58, !P2 ;  /* 0x0000003a26007c0c */ /* 0x000fe2000d7a1270 */
[----:B------:R-:W-:Y:S01]  /*55b80*/  IMAD.WIDE R8, R16, 0x2, R50 ;  /* 0x0000000210087825 */ /* 0x000fe200078e0232 */
[----:B------:R-:W-:Y:S01]  /*55b90*/  ISETP.LT.AND P4, PT, R37, UR8, !P2 ;  /* 0x0000000825007c0c */ /* 0x000fe2000d781270 */
[----:B------:R-:W4:Y:S01]  /*55ba0*/  LDL.LU R28, [R1+0x1e0] ;  /* 0x0001e000011c7983 */ /* 0x000f220000300800 */
[----:B------:R-:W-:Y:S01]  /*55bb0*/  ISETP.LT.AND P3, PT, R36, UR6, !P2 ;  /* 0x0000000624007c0c */ /* 0x000fe2000d761270 */
[----:B------:R-:W-:Y:S01]  /*55bc0*/  IMAD.WIDE R10, R16, 0x2, R48 ;  /* 0x00000002100a7825 */ /* 0x000fe200078e0230 */
[----:B------:R-:W-:Y:S01]  /*55bd0*/  ISETP.LT.AND P2, PT, R61, UR5, !P2 ;  /* 0x000000053d007c0c */ /* 0x000fe2000d741270 */
[----:B------:R-:W-:Y:S01]  /*55be0*/  ULDC UR8, c[0x0][0x228] ;  /* 0x00008a0000087ab9 */ /* 0x000fe20000000800 */
[----:B------:R-:W-:Y:S01]  /*55bf0*/  PRMT R20, R26, 0x7632, R20 ;  /* 0x000076321a147816 */ /* 0x000fe20000000014 */
[C---:B------:R-:W-:Y:S01]  /*55c00*/  IMAD.WIDE R12, R16.reuse, 0x2, R6 ;  /* 0x00000002100c7825 */ /* 0x040fe200078e0206 */
[----:B------:R-:W-:Y:S01]  /*55c10*/  ISETP.GE.AND P0, PT, R19, UR57, PT ;  /* 0x0000003913007c0c */ /* 0x000fe2000bf06270 */
[----:B------:R-:W-:Y:S01]  /*55c20*/  @P6 STG.E.U16 desc[UR50][R8.64], R17 ;  /* 0x0000001108006986 */ /* 0x000fe2000c101532 */
[----:B------:R-:W-:Y:S01]  /*55c30*/  ULDC UR5, c[0x0][0x248] ;  /* 0x0000920000057ab9 */ /* 0x000fe20000000800 */
[C---:B------:R-:W-:Y:S01]  /*55c40*/  IMAD.WIDE R14, R16.reuse, 0x2, R4 ;  /* 0x00000002100e7825 */ /* 0x040fe200078e0204 */
[----:B------:R-:W-:Y:S01]  /*55c50*/  ULDC UR6, c[0x0][0x228] ;  /* 0x00008a0000067ab9 */ /* 0x000fe20000000800 */
[----:B------:R0:W-:Y:S01]  /*55c60*/  @P5 STG.E.U16 desc[UR50][R10.64], R26 ;  /* 0x0000001a0a005986 */ /* 0x0001e2000c101532 */
[----:B------:R-:W-:Y:S01]  /*55c70*/  ULDC.64 UR58, c[0x0][0x228] ;  /* 0x00008a00003a7ab9 */ /* 0x000fe20000000a00 */
[----:B------:R-:W-:Y:S01]  /*55c80*/  IMAD.WIDE R18, R16, 0x2, R2 ;  /* 0x0000000210127825 */ /* 0x000fe200078e0202 */
[----:B------:R-:W-:Y:S01]  /*55c90*/  ISETP.LT.AND P6, PT, R58, UR12, !P1 ;  /* 0x0000000c3a007c0c */ /* 0x000fe2000cfc1270 */
[----:B------:R-:W-:Y:S01]  /*55ca0*/  @P4 STG.E.U16 desc[UR50][R12.64], R20 ;  /* 0x000000140c004986 */ /* 0x000fe2000c101532 */
[----:B------:R-:W-:Y:S01]  /*55cb0*/  ISETP.LT.AND P5, PT, R0, UR10, !P1 ;  /* 0x0000000a00007c0c */ /* 0x000fe2000cfa1270 */
[----:B------:R-:W-:Y:S01]  /*55cc0*/  ULDC UR12, c[0x0][0x228] ;  /* 0x00008a00000c7ab9 */ /* 0x000fe20000000800 */
[----:B---3--:R-:W-:Y:S01]  /*55cd0*/  PRMT R21, R32, 0x7632, R21 ;  /* 0x0000763220157816 */ /* 0x008fe20000000015 */
[----:B0-----:R-:W3:Y:S01]  /*55ce0*/  LDL.LU R26, [R1+0x1d0] ;  /* 0x0001d000011a7983 */ /* 0x001ee20000300800 */
[----:B------:R-:W-:Y:S01]  /*55cf0*/  ISETP.LT.AND P4, PT, R43, UR8, !P1 ;  /* 0x000000082b007c0c */ /* 0x000fe2000cf81270 */
[----:B------:R-:W-:Y:S01]  /*55d00*/  ULDC UR10, c[0x0][0x228] ;  /* 0x00008a00000a7ab9 */ /* 0x000fe20000000800 */
[----:B------:R-:W-:Y:S01]  /*55d10*/  ULDC UR8, c[0x0][0x228] ;  /* 0x00008a0000087ab9 */ /* 0x000fe20000000800 */
[----:B------:R0:W-:Y:S04]  /*55d20*/  @P3 STG.E.U16 desc[UR50][R14.64], R32 ;  /* 0x000000200e003986 */ /* 0x0001e8000c101532 */
[----:B------:R1:W-:Y:S04]  /*55d30*/  @P2 STG.E.U16 desc[UR50][R18.64], R21 ;  /* 0x0000001512002986 */ /* 0x0003e8000c101532 */
[----:B0-----:R-:W3:Y:S01]  /*55d40*/  LDL.LU R32, [R1+0x210] ;  /* 0x0002100001207983 */ /* 0x001ee20000300800 */
[----:B-1----:R-:W-:Y:S01]  /*55d50*/  VIADD R18, R16, UR5 ;  /* 0x0000000510127c36 */ /* 0x002fe20008000000 */
[----:B--2---:R-:W-:-:S03]  /*55d60*/  PRMT R17, R30, 0x7632, R17 ;  /* 0x000076321e117816 */ /* 0x004fc60000000011 */
[----:B------:R-:W-:Y:S01]  /*55d70*/  IMAD.WIDE R8, R18, 0x2, R56 ;  /* 0x0000000212087825 */ /* 0x000fe200078e0238 */
[----:B----4-:R-:W-:-:S03]  /*55d80*/  PRMT R19, R59, 0x7632, R19 ;  /* 0x000076323b137816 */ /* 0x010fc60000000013 */
[C---:B------:R-:W-:Y:S01]  /*55d90*/  IMAD.WIDE R10, R18.reuse, 0x2, R54 ;  /* 0x00000002120a7825 */ /* 0x040fe200078e0236 */
        /* <DEDUP_REMOVED lines=8> */
[----:B------:R-:W-:Y:S01]  /*55e20*/  IMAD.WIDE R14, R18, 0x2, R50 ;  /* 0x00000002120e7825 */ /* 0x000fe200078e0232 */
[----:B------:R-:W-:Y:S01]  /*55e30*/  ISETP.LT.AND P5, PT, R38, UR60, !P1 ;  /* 0x0000003c26007c0c */ /* 0x000fe2000cfa1270 */
[----:B------:R-:W-:Y:S01]  /*55e40*/  ULDC.64 UR60, c[0x0][0x228] ;  /* 0x00008a00003c7ab9 */ /* 0x000fe20000000a00 */
[----:B------:R-:W-:Y:S01]  /*55e50*/  ISETP.LT.AND P4, PT, R37, UR12, !P1 ;  /* 0x0000000c25007c0c */ /* 0x000fe2000cf81270 */
[----:B------:R-:W-:Y:S01]  /*55e60*/  VIADD R16, R60, 0x22 ;  /* 0x000000223c107836 */ /* 0x000fe20000000000 */
[----:B------:R0:W-:Y:S01]  /*55e70*/  @P2 STG.E.U16 desc[UR50][R14.64], R19 ;  /* 0x000000130e002986 */ /* 0x0001e2000c101532 */
[----:B------:R-:W-:-:S02]  /*55e80*/  ISETP.LT.AND P2, PT, R36, UR10, !P1 ;  /* 0x0000000a24007c0c */ /* 0x000fc4000cf41270 */
[----:B------:R-:W-:Y:S01]  /*55e90*/  ISETP.LT.AND P6, PT, R58, UR6, !P0 ;  /* 0x000000063a007c0c */ /* 0x000fe2000c7c1270 */
[C---:B------:R-:W-:Y:S01]  /*55ea0*/  VIADD R8, R18.reuse, UR5 ;  /* 0x0000000512087c36 */ /* 0x040fe20008000000 */
[----:B------:R-:W-:Y:S01]  /*55eb0*/  ISETP.LT.AND P1, PT, R61, UR8, !P1 ;  /* 0x000000083d007c0c */ /* 0x000fe2000cf21270 */
[----:B------:R-:W-:Y:S01]  /*55ec0*/  IMAD.WIDE R10, R18, 0x2, R6 ;  /* 0x00000002120a7825 */ /* 0x000fe200078e0206 */
[----:B------:R-:W-:Y:S01]  /*55ed0*/  ISETP.GE.AND P3, PT, R16, UR59, PT ;  /* 0x0000003b10007c0c */ /* 0x000fe2000bf66270 */
[----:B------:R-:W4:Y:S01]  /*55ee0*/  LDL.LU R30, [R1+0x230] ;  /* 0x00023000011e7983 */ /* 0x000f220000300800 */
[----:B------:R-:W-:Y:S01]  /*55ef0*/  PRMT R9, R28, 0x7632, R9 ;  /* 0x000076321c097816 */ /* 0x000fe20000000009 */
[C---:B------:R-:W-:Y:S01]  /*55f00*/  IMAD.WIDE R16, R18.reuse, 0x2, R48 ;  /* 0x0000000212107825 */ /* 0x040fe200078e0230 */
[----:B------:R-:W-:Y:S01]  /*55f10*/  ULDC UR8, c[0x0][0x228] ;  /* 0x00008a0000087ab9 */ /* 0x000fe20000000800 */
[----:B------:R-:W-:Y:S01]  /*55f20*/  ULDC UR6, c[0x0][0x228] ;  /* 0x00008a0000067ab9 */ /* 0x000fe20000000800 */
[----:B------:R-:W-:Y:S01]  /*55f30*/  ULDC UR5, c[0x0][0x228] ;  /* 0x00008a0000057ab9 */ /* 0x000fe20000000800 */
[C---:B------:R-:W-:Y:S01]  /*55f40*/  IMAD.WIDE R12, R18.reuse, 0x2, R4 ;  /* 0x00000002120c7825 */ /* 0x040fe200078e0204 */
[----:B------:R1:W-:Y:S01]  /*55f50*/  @P5 STG.E.U16 desc[UR50][R16.64], R28 ;  /* 0x0000001c10005986 */ /* 0x0003e2000c101532 */
[----:B------:R-:W-:Y:S01]  /*55f60*/  ULDC UR12, c[0x0][0x228] ;  /* 0x00008a00000c7ab9 */ /* 0x000fe20000000800 */
[----:B------:R-:W-:Y:S01]  /*55f70*/  ULDC UR10, c[0x0][0x228] ;  /* 0x00008a00000a7ab9 */ /* 0x000fe20000000800 */
[----:B0-----:R-:W-:Y:S01]  /*55f80*/  IMAD.WIDE R14, R18, 0x2, R2 ;  /* 0x00000002120e7825 */ /* 0x001fe200078e0202 */
[----:B---3--:R-:W-:Y:S01]  /*55f90*/  PRMT R18, R26, 0x7632, R18 ;  /* 0x000076321a127816 */ /* 0x008fe20000000012 */
[----:B------:R0:W-:Y:S04]  /*55fa0*/  @P4 STG.E.U16 desc[UR50][R10.64], R9 ;  /* 0x000000090a004986 */ /* 0x0001e8000c101532 */
[----:B------:R3:W-:Y:S01]  /*55fb0*/  @P2 STG.E.U16 desc[UR50][R12.64], R26 ;  /* 0x0000001a0c002986 */ /* 0x0007e2000c101532 */
[----:B-1----:R-:W-:-:S03]  /*55fc0*/  IMAD.WIDE R16, R8, 0x2, R56 ;  /* 0x0000000208107825 */ /* 0x002fc600078e0238 */
[----:B------:R1:W-:Y:S01]  /*55fd0*/  @P1 STG.E.U16 desc[UR50][R14.64], R18 ;  /* 0x000000120e001986 */ /* 0x0003e2000c101532 */
[----:B------:R-:W-:Y:S01]  /*55fe0*/  ISETP.LT.AND P5, PT, R43, UR6, !P0 ;  /* 0x000000062b007c0c */ /* 0x000fe2000c7a1270 */
[----:B------:R-:W-:Y:S02]  /*55ff0*/  ULDC UR6, c[0x0][0x228] ;  /* 0x00008a0000067ab9 */ /* 0x000fe40000000800 */
[----:B------:R1:W-:Y:S01]  /*56000*/  @P6 STG.E.U16 desc[UR50][R16.64], R32 ;  /* 0x0000002010006986 */ /* 0x0003e2000c101532 */
[----:B------:R-:W-:-:S03]  /*56010*/  ISETP.LT.AND P6, PT, R0, UR8, !P0 ;  /* 0x0000000800007c0c */ /* 0x000fc6000c7c1270 */
[----:B------:R-:W4:Y:S01]  /*56020*/  LDL.LU R28, [R1+0x220] ;  /* 0x00022000011c7983 */ /* 0x000f220000300800 */
[----:B0-----:R-:W-:Y:S01]  /*56030*/  PRMT R9, R32, 0x7632, R9 ;  /* 0x0000763220097816 */ /* 0x001fe20000000009 */
[----:B------:R-:W-:-:S04]  /*56040*/  IMAD.WIDE R10, R8, 0x2, R54 ;  /* 0x00000002080a7825 */ /* 0x000fc800078e0236 */
[----:B---3--:R-:W-:Y:S01]  /*56050*/  IMAD.WIDE R12, R8, 0x2, R52 ;  /* 0x00000002080c7825 */ /* 0x008fe200078e0234 */
[----:B------:R-:W3:Y:S01]  /*56060*/  LDL.LU R26, [R1+0x1c4] ;  /* 0x0001c400011a7983 */ /* 0x000ee20000300800 */
[----:B--2---:R-:W-:-:S03]  /*56070*/  PRMT R19, R59, 0x7632, R19 ;  /* 0x000076323b137816 */ /* 0x004fc60000000013 */
[----:B------:R-:W-:Y:S01]  /*56080*/  @P6 STG.E.U16 desc[UR50][R10.64], R9 ;  /* 0x000000090a006986 */ /* 0x000fe2000c101532 */
[----:B------:R-:W-:Y:S01]  /*56090*/  ISETP.LT.AND P4, PT, R39, UR5, !P0 ;  /* 0x0000000527007c0c */ /* 0x000fe2000c781270 */
[----:B-1----:R-:W-:Y:S01]  /*560a0*/  IMAD.WIDE R14, R8, 0x2, R50 ;  /* 0x00000002080e7825 */ /* 0x002fe200078e0232 */
[----:B------:R-:W-:Y:S01]  /*560b0*/  ISETP.LT.AND P1, PT, R38, UR52, !P0 ;  /* 0x0000003426007c0c */ /* 0x000fe2000c721270 */
[----:B------:R0:W-:Y:S01]  /*560c0*/  @P5 STG.E.U16 desc[UR50][R12.64], R59 ;  /* 0x0000003b0c005986 */ /* 0x0001e2000c101532 */
[----:B------:R-:W-:Y:S01]  /*560d0*/  ULDC UR5, c[0x0][0x228] ;  /* 0x00008a0000057ab9 */ /* 0x000fe20000000800 */
[----:B------:R-:W-:Y:S01]  /*560e0*/  IMAD.WIDE R16, R8, 0x2, R48 ;  /* 0x0000000208107825 */ /* 0x000fe200078e0230 */
[----:B------:R-:W-:Y:S01]  /*560f0*/  ISETP.LT.AND P6, PT, R58, UR10, !P3 ;  /* 0x0000000a3a007c0c */ /* 0x000fe2000dfc1270 */
[----:B------:R-:W-:Y:S01]  /*56100*/  ULDC UR8, c[0x0][0x228] ;  /* 0x00008a0000087ab9 */ /* 0x000fe20000000800 */
[----:B------:R-:W-:Y:S01]  /*56110*/  ULDC.64 UR52, c[0x0][0x228] ;  /* 0x00008a0000347ab9 */ /* 0x000fe20000000a00 */
[----:B0-----:R-:W2:Y:S01]  /*56120*/  LDL.LU R59, [R1+0x1f4] ;  /* 0x0001f400013b7983 */ /* 0x001ea20000300800 */
[----:B----4-:R-:W-:Y:S01]  /*56130*/  PRMT R12, R30, 0x7632, R12 ;  /* 0x000076321e0c7816 */ /* 0x010fe2000000000c */
[----:B------:R-:W-:Y:S01]  /*56140*/  IMAD.WIDE R10, R8, 0x2, R6 ;  /* 0x00000002080a7825 */ /* 0x000fe200078e0206 */
[----:B------:R-:W-:Y:S01]  /*56150*/  ULDC UR10, c[0x0][0x228] ;  /* 0x00008a00000a7ab9 */ /* 0x000fe20000000800 */
[----:B------:R-:W-:Y:S01]  /*56160*/  @P4 STG.E.U16 desc[UR50][R14.64], R19 ;  /* 0x000000130e004986 */ /* 0x000fe2000c101532 */
[----:B------:R-:W-:Y:S01]  /*56170*/  ISETP.LT.AND P4, PT, R37, UR5, !P0 ;  /* 0x0000000525007c0c */ /* 0x000fe2000c781270 */
[----:B------:R-:W-:-:S02]  /*56180*/  ULDC UR5, c[0x0][0x248] ;  /* 0x0000920000057ab9 */ /* 0x000fc40000000800 */
[----:B------:R-:W4:Y:S04]  /*56190*/  LDL.LU R32, [R1+0x1e4] ;  /* 0x0001e40001207983 */ /* 0x000f280000300800 */
[----:B------:R0:W-:Y:S01]  /*561a0*/  @P1 STG.E.U16 desc[UR50][R16.64], R30 ;  /* 0x0000001e10001986 */ /* 0x0001e2000c101532 */
[----:B------:R-:W-:Y:S01]  /*561b0*/  ISETP.LT.AND P1, PT, R36, UR14, !P0 ;  /* 0x0000000e24007c0c */ /* 0x000fe2000c721270 */
[----:B------:R-:W-:Y:S01]  /*561c0*/  VIADD R9, R8, UR5 ;  /* 0x0000000508097c36 */ /* 0x000fe20008000000 */
[----:B------:R-:W-:Y:S01]  /*561d0*/  ISETP.LT.AND P0, PT, R61, UR12, !P0 ;  /* 0x0000000c3d007c0c */ /* 0x000fe2000c701270 */
[----:B------:R-:W-:Y:S01]  /*561e0*/  VIADD R18, R60, 0x23 ;  /* 0x000000233c127836 */ /* 0x000fe20000000000 */
[----:B------:R-:W-:Y:S01]  /*561f0*/  ISETP.LT.AND P5, PT, R0, UR8, !P3 ;  /* 0x0000000800007c0c */ /* 0x000fe2000dfa1270 */
[----:B------:R1:W-:Y:S01]  /*56200*/  @P4 STG.E.U16 desc[UR50][R10.64], R12 ;  /* 0x0000000c0a004986 */ /* 0x0003e2000c101532 */
[----:B------:R-:W-:-:S03]  /*56210*/  ISETP.LT.AND P4, PT, R43, UR6, !P3 ;  /* 0x000000062b007c0c */ /* 0x000fc6000df81270 */
[----:B0-----:R-:W4:Y:S01]  /*56220*/  LDL.LU R30, [R1+0x1d4] ;  /* 0x0001d400011e7983 */ /* 0x001f220000300800 */
[C---:B------:R-:W-:Y:S01]  /*56230*/  IMAD.WIDE R14, R9.reuse, 0x2, R56 ;  /* 0x00000002090e7825 */ /* 0x040fe200078e0238 */
[----:B------:R-:W-:Y:S01]  /*56240*/  ISETP.GE.AND P2, PT, R18, UR53, PT ;  /* 0x0000003512007c0c */ /* 0x000fe2000bf46270 */
[----:B------:R-:W-:Y:S01]  /*56250*/  ULDC UR5, c[0x0][0x228] ;  /* 0x00008a0000057ab9 */ /* 0x000fe20000000800 */
[----:B------:R-:W-:Y:S01]  /*56260*/  ULDC UR6, c[0x0][0x228] ;  /* 0x00008a0000067ab9 */ /* 0x000fe20000000800 */
[----:B------:R-:W-:Y:S01]  /*56270*/  IMAD.WIDE R16, R9, 0x2, R54 ;  /* 0x0000000209107825 */ /* 0x000fe200078e0236 */
[----:B------:R-:W-:Y:S01]  /*56280*/  ULDC UR12, c[0x0][0x228] ;  /* 0x00008a00000c7ab9 */ /* 0x000fe20000000800 */
[----:B------:R-:W-:Y:S01]  /*56290*/  ULDC UR8, c[0x0][0x228] ;  /* 0x00008a0000087ab9 */ /* 0x000fe20000000800 */
[----:B------:R-:W-:Y:S01]  /*562a0*/  ULDC UR14, c[0x0][0x228] ;  /* 0x00008a00000e7ab9 */ /* 0x000fe20000000800 */
[----:B-1----:R-:W-:-:S04]  /*562b0*/  IMAD.WIDE R10, R8, 0x2, R4 ;  /* 0x00000002080a7825 */ /* 0x002fc800078e0204 */
[----:B------:R-:W-:Y:S01]  /*562c0*/  IMAD.WIDE R12, R8, 0x2, R2 ;  /* 0x00000002080c7825 */ /* 0x000fe200078e0202 */
[----:B------:R-:W-:Y:S01]  /*562d0*/  PRMT R8, R28, 0x7632, R8 ;  /* 0x000076321c087816 */ /* 0x000fe20000000008 */
[----:B------:R0:W-:Y:S01]  /*562e0*/  @P1 STG.E.U16 desc[UR50][R10.64], R28 ;  /* 0x0000001c0a001986 */ /* 0x0001e2000c101532 */
[----:B---3--:R-:W-:-:S03]  /*562f0*/  PRMT R18, R26, 0x7632, R18 ;  /* 0x000076321a127816 */ /* 0x008fc60000000012 */
[----:B------:R-:W-:Y:S04]  /*56300*/  @P0 STG.E.U16 desc[UR50][R12.64], R8 ;  /* 0x000000080c000986 */ /* 0x000fe8000c101532 */
[----:B------:R1:W-:Y:S01]  /*56310*/  @P6 STG.E.U16 desc[UR50][R14.64], R26 ;  /* 0x0000001a0e006986 */ /* 0x0003e2000c101532 */
[----:B0-----:R-:W-:-:S03]  /*56320*/  IMAD.WIDE R10, R9, 0x2, R52 ;  /* 0x00000002090a7825 */ /* 0x001fc600078e0234 */
[----:B------:R-:W-:Y:S04]  /*56330*/  @P5 STG.E.U16 desc[UR50][R16.64], R18 ;  /* 0x0000001210005986 */ /* 0x000fe8000c101532 */
[----:B-1----:R-:W3:Y:S04]  /*56340*/  LDL.LU R26, [R1+0x214] ;  /* 0x00021400011a7983 */ /* 0x002ee80000300800 */
[----:B--2---:R0:W-:Y:S01]  /*56350*/  @P4 STG.E.U16 desc[UR50][R10.64], R59 ;  /* 0x0000003b0a004986 */ /* 0x0041e2000c101532 */
[----:B------:R-:W-:-:S03]  /*56360*/  PRMT R8, R59, 0x7632, R8 ;  /* 0x000076323b087816 */ /* 0x000fc60000000008 */
[----:B0-----:R-:W2:Y:S01]  /*56370*/  LDL.LU R59, [R1+0x204] ;  /* 0x00020400013b7983 */ /* 0x001ea20000300800 */
[----:B------:R-:W-:Y:S01]  /*56380*/  ISETP.LT.AND P6, PT, R39, UR5, !P3 ;  /* 0x0000000527007c0c */ /* 0x000fe2000dfc1270 */
[----:B------:R-:W-:Y:S01]  /*56390*/  ULDC UR5, c[0x0][0x228] ;  /* 0x00008a0000057ab9 */ /* 0x000fe20000000800 */
[----:B------:R-:W-:Y:S01]  /*563a0*/  ISETP.LT.AND P1, PT, R38, UR54, !P3 ;  /* 0x0000003626007c0c */ /* 0x000fe2000df21270 */
[----:B------:R-:W-:Y:S01]  /*563b0*/  IMAD.WIDE R10, R9, 0x2, R50 ;  /* 0x00000002090a7825 */ /* 0x000fe200078e0232 */
[----:B------:R-:W-:Y:S01]  /*563c0*/  ISETP.LT.AND P5, PT, R37, UR6, !P3 ;  /* 0x0000000625007c0c */ /* 0x000fe2000dfa1270 */
[----:B------:R-:W-:Y:S01]  /*563d0*/  ULDC.64 UR54, c[0x0][0x228] ;  /* 0x00008a0000367ab9 */ /* 0x000fe20000000a00 */
[----:B------:R-:W-:Y:S01]  /*563e0*/  ISETP.LT.AND P4, PT, R36, UR5, !P3 ;  /* 0x0000000524007c0c */ /* 0x000fe2000df81270 */
[----:B------:R-:W-:Y:S01]  /*563f0*/  IMAD.WIDE R12, R9, 0x2, R48 ;  /* 0x00000002090c7825 */ /* 0x000fe200078e0230 */
[----:B----4-:R-:W-:Y:S01]  /*56400*/  PRMT R19, R32, 0x7632, R19 ;  /* 0x0000763220137816 */ /* 0x010fe20000000013 */
[----:B------:R-:W-:-:S02]  /*56410*/  ULDC UR5, c[0x0][0x248] ;  /* 0x0000920000057ab9 */ /* 0x000fc40000000800 */
[----:B------:R-:W-:Y:S02]  /*56420*/  VIADD R18, R60, 0x24 ;  /* 0x000000243c127836 */ /* 0x000fe40000000000 */
[----:B------:R-:W-:Y:S01]  /*56430*/  @P6 STG.E.U16 desc[UR50][R10.64], R8 ;  /* 0x000000080a006986 */ /* 0x000fe2000c101532 */
[C---:B------:R-:W-:Y:S01]  /*56440*/  IMAD.WIDE R14, R9.reuse, 0x2, R6 ;  /* 0x00000002090e7825 */ /* 0x040fe200078e0206 */
[----:B------:R-:W-:Y:S02]  /*56450*/  ULDC UR6, c[0x0][0x228] ;  /* 0x00008a0000067ab9 */ /* 0x000fe40000000800 */
[----:B------:R0:W-:Y:S01]  /*56460*/  @P1 STG.E.U16 desc[UR50][R12.64], R32 ;  /* 0x000000200c001986 */ /* 0x0001e2000c101532 */
[----:B------:R-:W-:Y:S01]  /*56470*/  IMAD.WIDE R16, R9, 0x2, R4 ;  /* 0x0000000209107825 */ /* 0x000fe200078e0204 */
[----:B------:R-:W-:Y:S01]  /*56480*/  ISETP.LT.AND P3, PT, R61, UR12, !P3 ;  /* 0x0000000c3d007c0c */ /* 0x000fe2000df61270 */
[----:B------:R-:W-:Y:S01]  /*56490*/  ULDC UR12, c[0x0][0x228] ;  /* 0x00008a00000c7ab9 */ /* 0x000fe20000000800 */
[----:B------:R-:W-:Y:S01]  /*564a0*/  ISETP.LT.AND P6, PT, R58, UR10, !P2 ;  /* 0x0000000a3a007c0c */ /* 0x000fe2000d7c1270 */
[----:B------:R-:W-:Y:S01]  /*564b0*/  @P5 STG.E.U16 desc[UR50][R14.64], R19 ;  /* 0x000000130e005986 */ /* 0x000fe2000c101532 */
[----:B------:R-:W-:Y:S01]  /*564c0*/  ISETP.GE.AND P0, PT, R18, UR55, PT ;  /* 0x0000003712007c0c */ /* 0x000fe2000bf06270 */
[----:B------:R-:W-:-:S02]  /*564d0*/  ULDC UR10, c[0x0][0x228] ;  /* 0x00008a00000a7ab9 */ /* 0x000fc40000000800 */
[----:B0-----:R-:W4:Y:S01]  /*564e0*/  LDL.LU R32, [R1+0x234] ;  /* 0x0002340001207983 */ /* 0x001f220000300800 */
[----:B------:R-:W-:Y:S01]  /*564f0*/  PRMT R18, R30, 0x7632, R18 ;  /* 0x000076321e127816 */ /* 0x000fe20000000012 */
[----:B------:R-:W-:Y:S01]  /*56500*/  VIADD R8, R9, UR5 ;  /* 0x0000000509087c36 */ /* 0x000fe20008000000 */
[----:B------:R-:W-:Y:S01]  /*56510*/  ISETP.LT.AND P5, PT, R0, UR8, !P2 ;  /* 0x0000000800007c0c */ /* 0x000fe2000d7a1270 */
[----:B------:R0:W-:Y:S01]  /*56520*/  @P4 STG.E.U16 desc[UR50][R16.64], R30 ;  /* 0x0000001e10004986 */ /* 0x0001e2000c101532 */
[----:B------:R-:W-:Y:S01]  /*56530*/  ISETP.LT.AND P4, PT, R43, UR6, !P2 ;  /* 0x000000062b007c0c */ /* 0x000fe2000d781270 */
[----:B------:R-:W-:Y:S01]  /*56540*/  IMAD.WIDE R10, R9, 0x2, R2 ;  /* 0x00000002090a7825 */ /* 0x000fe200078e0202 */
[----:B------:R-:W-:Y:S01]  /*56550*/  ULDC UR6, c[0x0][0x228] ;  /* 0x00008a0000067ab9 */ /* 0x000fe20000000800 */
[----:B------:R-:W-:Y:S01]  /*56560*/  ULDC UR8, c[0x0][0x228] ;  /* 0x00008a0000087ab9 */ /* 0x000fe20000000800 */
[----:B------:R-:W-:Y:S01]  /*56570*/  ULDC UR5, c[0x0][0x228] ;  /* 0x00008a0000057ab9 */ /* 0x000fe20000000800 */
[C---:B------:R-:W-:Y:S01]  /*56580*/  IMAD.WIDE R12, R8.reuse, 0x2, R56 ;  /* 0x00000002080c7825 */ /* 0x040fe200078e0238 */
[----:B0-----:R-:W4:Y:S03]  /*56590*/  LDL.LU R30, [R1+0x224] ;  /* 0x00022400011e7983 */ /* 0x001f260000300800 */
[----:B------:R-:W-:Y:S01]  /*565a0*/  IMAD.WIDE R14, R8, 0x2, R54 ;  /* 0x00000002080e7825 */ /* 0x000fe200078e0236 */
[----:B---3--:R-:W-:Y:S01]  /*565b0*/  PRMT R9, R26, 0x7632, R9 ;  /* 0x000076321a097816 */ /* 0x008fe20000000009 */
[----:B------:R-:W-:Y:S02]  /*565c0*/  @P3 STG.E.U16 desc[UR50][R10.64], R18 ;  /* 0x000000120a003986 */ /* 0x000fe4000c101532 */
[----:B------:R-:W-:-:S02]  /*565d0*/  IMAD.WIDE R16, R8, 0x2, R52 ;  /* 0x0000000208107825 */ /* 0x000fc400078e0234 */
[----:B------:R0:W-:Y:S04]  /*565e0*/  @P6 STG.E.U16 desc[UR50][R12.64], R26 ;  /* 0x0000001a0c006986 */ /* 0x0001e8000c101532 */
[----:B------:R1:W-:Y:S04]  /*565f0*/  @P5 STG.E.U16 desc[UR50][R14.64], R9 ;  /* 0x000000090e005986 */ /* 0x0003e8000c101532 */
[----:B0-----:R-:W3:Y:S04]  /*56600*/  LDL.LU R26, [R1+0x1c8] ;  /* 0x0001c800011a7983 */ /* 0x001ee80000300800 */
[----:B--2---:R0:W-:Y:S01]  /*56610*/  @P4 STG.E.U16 desc[UR50][R16.64], R59 ;  /* 0x0000003b10004986 */ /* 0x0041e2000c101532 */
[----:B-1----:R-:W-:-:S03]  /*56620*/  PRMT R9, R59, 0x7632, R9 ;  /* 0x000076323b097816 */ /* 0x002fc60000000009 */
[----:B0-----:R-:W2:Y:S01]  /*56630*/  LDL.LU R59, [R1+0x1f8] ;  /* 0x0001f800013b7983 */ /* 0x001ea20000300800 */
[----:B------:R-:W-:Y:S01]  /*56640*/  ISETP.LT.AND P6, PT, R39, UR6, !P2 ;  /* 0x0000000627007c0c */ /* 0x000fe2000d7c1270 */
[----:B------:R-:W-:Y:S01]  /*56650*/  ULDC UR6, c[0x0][0x228] ;  /* 0x00008a0000067ab9 */ /* 0x000fe20000000800 */
[----:B------:R-:W-:Y:S01]  /*56660*/  ISETP.LT.AND P5, PT, R38, UR56, !P2 ;  /* 0x0000003826007c0c */ /* 0x000fe2000d7a1270 */
[----:B------:R-:W-:Y:S01]  /*56670*/  IMAD.WIDE R10, R8, 0x2, R50 ;  /* 0x00000002080a7825 */ /* 0x000fe200078e0232 */
[----:B------:R-:W-:Y:S01]  /*56680*/  ISETP.LT.AND P4, PT, R37, UR8, !P2 ;  /* 0x0000000825007c0c */ /* 0x000fe2000d781270 */
[----:B------:R-:W2:Y:S01]  /*56690*/  LDL.LU R28, [R1+0x1e8] ;  /* 0x0001e800011c7983 */ /* 0x000ea20000300800 */
[----:B------:R-:W-:Y:S01]  /*566a0*/  ISETP.LT.AND P3, PT, R36, UR6, !P2 ;  /* 0x0000000624007c0c */ /* 0x000fe2000d761270 */
[C---:B------:R-:W-:Y:S01]  /*566b0*/  IMAD.WIDE R12, R8.reuse, 0x2, R48 ;  /* 0x00000002080c7825 */ /* 0x040fe200078e0230 */
[----:B------:R-:W-:Y:S01]  /*566c0*/  ISETP.LT.AND P2, PT, R61, UR5, !P2 ;  /* 0x000000053d007c0c */ /* 0x000fe2000d741270 */
[----:B------:R-:W-:Y:S01]  /*566d0*/  ULDC UR5, c[0x0][0x248] ;  /* 0x0000920000057ab9 */ /* 0x000fe20000000800 */
[----:B------:R-:W-:Y:S01]  /*566e0*/  ULDC UR8, c[0x0][0x228] ;  /* 0x00008a0000087ab9 */ /* 0x000fe20000000800 */
[C---:B------:R-:W-:Y:S01]  /*566f0*/  IMAD.WIDE R14, R8.reuse, 0x2, R6 ;  /* 0x00000002080e7825 */ /* 0x040fe200078e0206 */
[----:B------:R-:W-:Y:S01]  /*56700*/  ULDC UR6, c[0x0][0x228] ;  /* 0x00008a0000067ab9 */ /* 0x000fe20000000800 */
[----:B------:R-:W-:Y:S01]  /*56710*/  @P6 STG.E.U16 desc[UR50][R10.64], R9 ;  /* 0x000000090a006986 */ /* 0x000fe2000c101532 */
[----:B------:R-:W-:Y:S01]  /*56720*/  ULDC.64 UR56, c[0x0][0x228] ;  /* 0x00008a0000387ab9 */ /* 0x000fe20000000a00 */
[----:B------:R-:W-:Y:S01]  /*56730*/  IMAD.WIDE R16, R8, 0x2, R4 ;  /* 0x0000000208107825 */ /* 0x000fe200078e0204 */
[----:B----4-:R-:W-:Y:S01]  /*56740*/  PRMT R20, R32, 0x7632, R20 ;  /* 0x0000763220147816 */ /* 0x010fe20000000014 */
[----:B------:R0:W-:Y:S01]  /*56750*/  @P5 STG.E.U16 desc[UR50][R12.64], R32 ;  /* 0x000000200c005986 */ /* 0x0001e2000c101532 */
[----:B------:R-:W-:Y:S01]  /*56760*/  ISETP.LT.AND P6, PT, R58, UR12, !P0 ;  /* 0x0000000c3a007c0c */ /* 0x000fe2000c7c1270 */
[----:B------:R-:W-:Y:S01]  /*56770*/  VIADD R19, R60, 0x25 ;  /* 0x000000253c137836 */ /* 0x000fe20000000000 */
[----:B------:R-:W-:Y:S01]  /*56780*/  ISETP.LT.AND P5, PT, R0, UR10, !P0 ;  /* 0x0000000a00007c0c */ /* 0x000fe2000c7a1270 */
[----:B------:R-:W-:Y:S04]  /*56790*/  @P4 STG.E.U16 desc[UR50][R14.64], R20 ;  /* 0x000000140e004986 */ /* 0x000fe8000c101532 */
[----:B0-----:R-:W4:Y:S01]  /*567a0*/  LDL.LU R32, [R1+0x1d8] ;  /* 0x0001d80001207983 */ /* 0x001f220000300800 */
[----:B------:R-:W-:-:S03]  /*567b0*/  PRMT R21, R30, 0x7632, R21 ;  /* 0x000076321e157816 */ /* 0x000fc60000000015 */
[----:B------:R0:W-:Y:S01]  /*567c0*/  @P3 STG.E.U16 desc[UR50][R16.64], R30 ;  /* 0x0000001e10003986 */ /* 0x0001e2000c101532 */
[----:B------:R-:W-:Y:S01]  /*567d0*/  ISETP.GE.AND P1, PT, R19, UR61, PT ;  /* 0x0000003d13007c0c */ /* 0x000fe2000bf26270 */
[C---:B------:R-:W-:Y:S01]  /*567e0*/  IMAD.WIDE R18, R8.reuse, 0x2, R2 ;  /* 0x0000000208127825 */ /* 0x040fe200078e0202 */
[----:B------:R-:W-:Y:S01]  /*567f0*/  ISETP.LT.AND P4, PT, R43, UR8, !P0 ;  /* 0x000000082b007c0c */ /* 0x000fe2000c781270 */
[----:B------:R-:W-:Y:S01]  /*56800*/  ULDC UR12, c[0x0][0x228] ;  /* 0x00008a00000c7ab9 */ /* 0x000fe20000000800 */
[----:B------:R-:W-:Y:S01]  /*56810*/  ULDC UR10, c[0x0][0x228] ;  /* 0x00008a00000a7ab9 */ /* 0x000fe20000000800 */
[----:B0-----:R-:W4:Y:S01]  /*56820*/  LDL.LU R30, [R1+0x218] ;  /* 0x00021800011e7983 */ /* 0x001f220000300800 */
[----:B------:R-:W-:Y:S01]  /*56830*/  VIADD R17, R8, UR5 ;  /* 0x0000000508117c36 */ /* 0x000fe20008000000 */
[----:B------:R-:W-:Y:S01]  /*56840*/  ISETP.LT.AND P3, PT, R39, UR6, !P0 ;  /* 0x0000000627007c0c */ /* 0x000fe2000c761270 */
[----:B------:R-:W-:Y:S01]  /*56850*/  ULDC UR8, c[0x0][0x228] ;  /* 0x00008a0000087ab9 */ /* 0x000fe20000000800 */
[----:B------:R0:W-:Y:S01]  /*56860*/  @P2 STG.E.U16 desc[UR50][R18.64], R21 ;  /* 0x0000001512002986 */ /* 0x0001e2000c101532 */
[----:B------:R-:W-:Y:S01]  /*56870*/  IMAD.WIDE R8, R17, 0x2, R56 ;  /* 0x0000000211087825 */ /* 0x000fe200078e0238 */
[----:B------:R-:W-:Y:S01]  /*56880*/  ULDC UR6, c[0x0][0x228] ;  /* 0x00008a0000067ab9 */ /* 0x000fe20000000800 */
[----:B------:R-:W-:-:S02]  /*56890*/  ULDC UR5, c[0x0][0x248] ;  /* 0x0000920000057ab9 */ /* 0x000fc40000000800 */
[C---:B------:R-:W-:Y:S01]  /*568a0*/  IMAD.WIDE R10, R17.reuse, 0x2, R54 ;  /* 0x00000002110a7825 */ /* 0x040fe200078e0236 */
[----:B---3--:R1:W-:Y:S03]  /*568b0*/  @P6 STG.E.U16 desc[UR50][R8.64], R26 ;  /* 0x0000001a08006986 */ /* 0x0083e6000c101532 */
[----:B------:R-:W-:Y:S01]  /*568c0*/  IMAD.WIDE R12, R17, 0x2, R52 ;  /* 0x00000002110c7825 */ /* 0x000fe200078e0234 */
[----:B0-----:R-:W-:Y:S02]  /*568d0*/  PRMT R18, R26, 0x7632, R18 ;  /* 0x000076321a127816 */ /* 0x001fe40000000012 */
[----:B-1----:R-:W3:Y:S04]  /*568e0*/  LDL.LU R26, [R1+0x208] ;  /* 0x00020800011a7983 */ /* 0x002ee80000300800 */
[----:B------:R-:W-:Y:S01]  /*568f0*/  @P5 STG.E.U16 desc[UR50][R10.64], R18 ;  /* 0x000000120a005986 */ /* 0x000fe2000c101532 */
[----:B--2---:R-:W-:-:S03]  /*56900*/  PRMT R19, R59, 0x7632, R19 ;  /* 0x000076323b137816 */ /* 0x004fc60000000013 */
        /* <DEDUP_REMOVED lines=8> */
[----:B------:R-:W-:Y:S01]  /*56990*/  ISETP.LT.AND P3, PT, R36, UR10, !P0 ;  /* 0x0000000a24007c0c */ /* 0x000fe2000c761270 */
[----:B------:R-:W-:Y:S01]  /*569a0*/  IMAD.WIDE R12, R17, 0x2, R6 ;  /* 0x00000002110c7825 */ /* 0x000fe200078e0206 */
[----:B------:R-:W-:Y:S01]  /*569b0*/  ISETP.LT.AND P0, PT, R61, UR8, !P0 ;  /* 0x000000083d007c0c */ /* 0x000fe2000c701270 */
[----:B------:R-:W-:Y:S01]  /*569c0*/  ULDC UR8, c[0x0][0x228] ;  /* 0x00008a0000087ab9 */ /* 0x000fe20000000800 */
[----:B------:R-:W-:Y:S01]  /*569d0*/  ISETP.LT.AND P6, PT, R58, UR6, !P1 ;  /* 0x000000063a007c0c */ /* 0x000fe2000cfc1270 */
[C---:B------:R-:W-:Y:S01]  /*569e0*/  IMAD.WIDE R10, R17.reuse, 0x2, R4 ;  /* 0x00000002110a7825 */ /* 0x040fe200078e0204 */
[----:B------:R-:W-:Y:S01]  /*569f0*/  PRMT R18, R28, 0x7632, R18 ;  /* 0x000076321c127816 */ /* 0x000fe20000000012 */
[----:B------:R-:W-:Y:S01]  /*56a00*/  ULDC UR6, c[0x0][0x228] ;  /* 0x00008a0000067ab9 */ /* 0x000fe20000000800 */
[----:B------:R-:W-:Y:S01]  /*56a10*/  ISETP.GE.AND P2, PT, R16, UR57, PT ;  /* 0x0000003910007c0c */ /* 0x000fe2000bf46270 */
[----:B------:R-:W-:Y:S01]  /*56a20*/  IMAD.WIDE R8, R17, 0x2, R2 ;  /* 0x0000000211087825 */ /* 0x000fe200078e0202 */
[----:B------:R-:W-:Y:S01]  /*56a30*/  ULDC UR12, c[0x0][0x228] ;  /* 0x00008a00000c7ab9 */ /* 0x000fe20000000800 */
[----:B------:R-:W-:-:S02]  /*56a40*/  ULDC UR10, c[0x0][0x228] ;  /* 0x00008a00000a7ab9 */ /* 0x000fc40000000800 */
[----:B0-----:R-:W-:-:S04]  /*56a50*/  IMAD.WIDE R14, R17, 0x2, R48 ;  /* 0x00000002110e7825 */ /* 0x001fc800078e0230 */
[----:B------:R-:W-:Y:S01]  /*56a60*/  VIADD R16, R17, UR5 ;  /* 0x0000000511107c36 */ /* 0x000fe20008000000 */
[----:B------:R0:W-:Y:S01]  /*56a70*/  @P5 STG.E.U16 desc[UR50][R14.64], R28 ;  /* 0x0000001c0e005986 */ /* 0x0001e2000c101532 */
[----:B----4-:R-:W-:Y:S01]  /*56a80*/  PRMT R17, R32, 0x7632, R17 ;  /* 0x0000763220117816 */ /* 0x010fe20000000011 */
[----:B------:R-:W-:Y:S02]  /*56a90*/  ULDC UR5, c[0x0][0x228] ;  /* 0x00008a0000057ab9 */ /* 0x000fe40000000800 */
[----:B------:R-:W-:Y:S04]  /*56aa0*/  @P4 STG.E.U16 desc[UR50][R12.64], R18 ;  /* 0x000000120c004986 */ /* 0x000fe8000c101532 */
[----:B------:R1:W-:Y:S01]  /*56ab0*/  @P3 STG.E.U16 desc[UR50][R10.64], R32 ;  /* 0x000000200a003986 */ /* 0x0003e2000c101532 */
[----:B0-----:R-:W-:-:S03]  /*56ac0*/  IMAD.WIDE R14, R16, 0x2, R56 ;  /* 0x00000002100e7825 */ /* 0x001fc600078e0238 */
[----:B------:R0:W-:Y:S04]  /*56ad0*/  @P0 STG.E.U16 desc[UR50][R8.64], R17 ;  /* 0x0000001108000986 */ /* 0x0001e8000c101532 */
[----:B-1----:R-:W4:Y:S01]  /*56ae0*/  LDL.LU R32, [R1+0x228] ;  /* 0x0002280001207983 */ /* 0x002f220000300800 */
[----:B------:R-:W-:Y:S02]  /*56af0*/  ISETP.LT.AND P5, PT, R43, UR6, !P1 ;  /* 0x000000062b007c0c */ /* 0x000fe4000cfa1270 */
[----:B------:R-:W-:Y:S01]  /*56b00*/  ISETP.LT.AND P4, PT, R39, UR5, !P1 ;  /* 0x0000000527007c0c */ /* 0x000fe2000cf81270 */
[----:B------:R1:W-:Y:S01]  /*56b10*/  @P6 STG.E.U16 desc[UR50][R14.64], R30 ;  /* 0x0000001e0e006986 */ /* 0x0003e2000c101532 */
[----:B------:R-:W-:Y:S02]  /*56b20*/  ISETP.LT.AND P6, PT, R0, UR8, !P1 ;  /* 0x0000000800007c0c */ /* 0x000fe4000cfc1270 */
[----:B------:R-:W-:-:S02]  /*56b30*/  ISETP.LT.AND P3, PT, R38, UR52, !P1 ;  /* 0x0000003426007c0c */ /* 0x000fc4000cf61270 */
[----:B0-----:R-:W-:Y:S01]  /*56b40*/  PRMT R17, R30, 0x7632, R17 ;  /* 0x000076321e117816 */ /* 0x001fe20000000011 */
[----:B------:R-:W-:Y:S01]  /*56b50*/  IMAD.WIDE R8, R16, 0x2, R54 ;  /* 0x0000000210087825 */ /* 0x000fe200078e0236 */
[----:B---3--:R-:W-:Y:S01]  /*56b60*/  PRMT R19, R26, 0x7632, R19 ;  /* 0x000076321a137816 */ /* 0x008fe20000000013 */
[----:B------:R-:W-:Y:S01]  /*56b70*/  ULDC UR5, c[0x0][0x228] ;  /* 0x00008a0000057ab9 */ /* 0x000fe20000000800 */
[----:B------:R-:W-:Y:S01]  /*56b80*/  ULDC UR6, c[0x0][0x228] ;  /* 0x00008a0000067ab9 */ /* 0x000fe20000000800 */
[C---:B------:R-:W-:Y:S01]  /*56b90*/  IMAD.WIDE R10, R16.reuse, 0x2, R52 ;  /* 0x00000002100a7825 */ /* 0x040fe200078e0234 */
[----:B------:R-:W-:Y:S01]  /*56ba0*/  ULDC UR8, c[0x0][0x228] ;  /* 0x00008a0000087ab9 */ /* 0x000fe20000000800 */
[----:B-1----:R-:W3:Y:S01]  /*56bb0*/  LDL.LU R30, [R1+0x1cc] ;  /* 0x0001cc00011e7983 */ /* 0x002ee20000300800 */
[----:B------:R-:W-:Y:S01]  /*56bc0*/  ULDC.64 UR52, c[0x0][0x228] ;  /* 0x00008a0000347ab9 */ /* 0x000fe20000000a00 */
[C---:B------:R-:W-:Y:S02]  /*56bd0*/  IMAD.WIDE R12, R16.reuse, 0x2, R50 ;  /* 0x00000002100c7825 */ /* 0x040fe400078e0232 */
[----:B------:R-:W-:Y:S02]  /*56be0*/  @P6 STG.E.U16 desc[UR50][R8.64], R17 ;  /* 0x0000001108006986 */ /* 0x000fe4000c101532 */
[----:B------:R-:W-:-:S02]  /*56bf0*/  IMAD.WIDE R14, R16, 0x2, R48 ;  /* 0x00000002100e7825 */ /* 0x000fc400078e0230 */
        /* <DEDUP_REMOVED lines=8> */
[----:B------:R-:W2:Y:S01]  /*56c80*/  LDL.LU R26, [R1+0x1ec] ;  /* 0x0001ec00011a7983 */ /* 0x000ea20000300800 */
[----:B------:R-:W-:Y:S01]  /*56c90*/  ISETP.LT.AND P1, PT, R61, UR5, !P1 ;  /* 0x000000053d007c0c */ /* 0x000fe2000cf21270 */
[----:B------:R-:W-:Y:S01]  /*56ca0*/  ULDC UR6, c[0x0][0x228] ;  /* 0x00008a0000067ab9 */ /* 0x000fe20000000800 */
[----:B------:R-:W-:Y:S01]  /*56cb0*/  IMAD.WIDE R8, R16, 0x2, R6 ;  /* 0x0000000210087825 */ /* 0x000fe200078e0206 */
[----:B------:R-:W-:Y:S01]  /*56cc0*/  ISETP.LT.AND P3, PT, R58, UR6, !P2 ;  /* 0x000000063a007c0c */ /* 0x000fe2000d761270 */
[----:B------:R-:W-:Y:S01]  /*56cd0*/  ULDC UR5, c[0x0][0x248] ;  /* 0x0000920000057ab9 */ /* 0x000fe20000000800 */
[----:B------:R-:W-:Y:S01]  /*56ce0*/  ULDC UR6, c[0x0][0x228] ;  /* 0x00008a0000067ab9 */ /* 0x000fe20000000800 */
[----:B------:R-:W-:-:S04]  /*56cf0*/  IMAD.WIDE R10, R16, 0x2, R4 ;  /* 0x00000002100a7825 */ /* 0x000fc800078e0204 */
[C---:B------:R-:W-:Y:S01]  /*56d00*/  IMAD.WIDE R12, R16.reuse, 0x2, R2 ;  /* 0x00000002100c7825 */ /* 0x040fe200078e0202 */
[----:B------:R0:W-:Y:S03]  /*56d10*/  @P5 STG.E.U16 desc[UR50][R8.64], R15 ;  /* 0x0000000f08005986 */ /* 0x0001e6000c101532 */
[----:B------:R-:W-:Y:S01]  /*56d20*/  VIADD R17, R16, UR5 ;  /* 0x0000000510117c36 */ /* 0x000fe20008000000 */
[----:B------:R-:W-:Y:S01]  /*56d30*/  ULDC UR5, c[0x0][0x228] ;  /* 0x00008a0000057ab9 */ /* 0x000fe20000000800 */
[----:B----4-:R-:W-:Y:S01]  /*56d40*/  PRMT R14, R32, 0x7632, R14 ;  /* 0x00007632200e7816 */ /* 0x010fe2000000000e */
[----:B------:R1:W-:Y:S01]  /*56d50*/  @P4 STG.E.U16 desc[UR50][R10.64], R32 ;  /* 0x000000200a004986 */ /* 0x0003e2000c101532 */
[----:B0-----:R-:W-:-:S03]  /*56d60*/  IMAD.WIDE R8, R17, 0x2, R56 ;  /* 0x0000000211087825 */ /* 0x001fc600078e0238 */
[----:B------:R-:W-:Y:S01]  /*56d70*/  @P1 STG.E.U16 desc[UR50][R12.64], R14 ;  /* 0x0000000e0c001986 */ /* 0x000fe2000c101532 */
[----:B------:R-:W-:Y:S01]  /*56d80*/  ISETP.LT.AND P1, PT, R0, UR5, !P2 ;  /* 0x0000000500007c0c */ /* 0x000fe2000d721270 */
[----:B------:R-:W-:Y:S01]  /*56d90*/  ULDC UR5, c[0x0][0x228] ;  /* 0x00008a0000057ab9 */ /* 0x000fe20000000800 */
[----:B------:R-:W-:Y:S01]  /*56da0*/  ISETP.LT.AND P4, PT, R43, UR8, !P2 ;  /* 0x000000082b007c0c */ /* 0x000fe2000d781270 */
[----:B------:R-:W-:Y:S01]  /*56db0*/  VIADD R18, R60, 0x4c ;  /* 0x0000004c3c127836 */ /* 0x000fe20000000000 */
[----:B-1----:R-:W4:Y:S01]  /*56dc0*/  LDL.LU R32, [R1+0x1dc] ;  /* 0x0001dc0001207983 */ /* 0x002f220000300800 */
[----:B---3--:R-:W-:-:S03]  /*56dd0*/  PRMT R10, R30, 0x7632, R10 ;  /* 0x000076321e0a7816 */ /* 0x008fc6000000000a */
[----:B------:R0:W-:Y:S01]  /*56de0*/  @P3 STG.E.U16 desc[UR50][R8.64], R30 ;  /* 0x0000001e08003986 */ /* 0x0001e2000c101532 */
[----:B--2---:R-:W-:Y:S01]  /*56df0*/  PRMT R16, R59, 0x7632, R16 ;  /* 0x000076323b107816 */ /* 0x004fe20000000010 */
[----:B0-----:R-:W-:Y:S02]  /*56e00*/  IMAD.WIDE R8, R17, 0x2, R54 ;  /* 0x0000000211087825 */ /* 0x001fe400078e0236 */
[----:B------:R-:W2:Y:S01]  /*56e10*/  LDL.LU R30, [R1+0x21c] ;  /* 0x00021c00011e7983 */ /* 0x000ea20000300800 */
[----:B------:R-:W-:Y:S01]  /*56e20*/  ISETP.LT.AND P5, PT, R39, UR6, !P2 ;  /* 0x0000000627007c0c */ /* 0x000fe2000d7a1270 */
[----:B------:R-:W-:Y:S01]  /*56e30*/  ULDC UR8, c[0x0][0x228] ;  /* 0x00008a0000087ab9 */ /* 0x000fe20000000800 */
[----:B------:R-:W-:Y:S01]  /*56e40*/  ISETP.LT.AND P3, PT, R38, UR54, !P2 ;  /* 0x0000003626007c0c */ /* 0x000fe2000d761270 */
[----:B------:R0:W-:Y:S01]  /*56e50*/  @P1 STG.E.U16 desc[UR50][R8.64], R10 ;  /* 0x0000000a08001986 */ /* 0x0001e2000c101532 */
[----:B------:R-:W-:Y:S01]  /*56e60*/  VIADD R11, R60, 0x27 ;  /* 0x000000273c0b7836 */ /* 0x000fe20000000000 */
[----:B------:R-:W-:Y:S01]  /*56e70*/  ISETP.LT.AND P6, PT, R37, UR5, !P2 ;  /* 0x0000000525007c0c */ /* 0x000fe2000d7c1270 */
[C---:B------:R-:W-:Y:S01]  /*56e80*/  IMAD.WIDE R12, R17.reuse, 0x2, R48 ;  /* 0x00000002110c7825 */ /* 0x040fe200078e0230 */
[----:B------:R-:W-:Y:S01]  /*56e90*/  ULDC UR5, c[0x0][0x228] ;  /* 0x00008a0000057ab9 */ /* 0x000fe20000000800 */
[----:B------:R-:W-:Y:S01]  /*56ea0*/  ISETP.GE.AND P0, PT, R18, UR53, PT ;  /* 0x0000003512007c0c */ /* 0x000fe2000bf06270 */
[----:B------:R-:W-:Y:S01]  /*56eb0*/  ULDC UR6, c[0x0][0x228] ;  /* 0x00008a0000067ab9 */ /* 0x000fe20000000800 */
[----:B------:R-:W-:Y:S01]  /*56ec0*/  IMAD.WIDE R14, R17, 0x2, R6 ;  /* 0x00000002110e7825 */ /* 0x000fe200078e0206 */
[----:B------:R-:W-:-:S03]  /*56ed0*/  ULDC.64 UR54, c[0x0][0x228] ;  /* 0x00008a0000367ab9 */ /* 0x000fc60000000a00 */
[----:B0-----:R-:W-:-:S05]  /*56ee0*/  IMAD.WIDE R8, R17, 0x2, R52 ;  /* 0x0000000211087825 */ /* 0x001fca00078e0234 */
[----:B------:R0:W-:Y:S04]  /*56ef0*/  @P4 STG.E.U16 desc[UR50][R8.64], R59 ;  /* 0x0000003b08004986 */ /* 0x0001e8000c101532 */
[----:B0-----:R-:W3:Y:S01]  /*56f00*/  LDL.LU R59, [R1+0x20c] ;  /* 0x00020c00013b7983 */ /* 0x001ee20000300800 */
[----:B------:R-:W-:Y:S01]  /*56f10*/  ISETP.GE.AND P1, PT, R11, UR59, PT ;  /* 0x0000003b0b007c0c */ /* 0x000fe2000bf26270 */
[----:B------:R-:W-:-:S05]  /*56f20*/  IMAD.WIDE R10, R17, 0x2, R50 ;  /* 0x00000002110a7825 */ /* 0x000fca00078e0232 */
[----:B------:R4:W-:Y:S04]  /*56f30*/  @P5 STG.E.U16 desc[UR50][R10.64], R16 ;  /* 0x000000100a005986 */ /* 0x0009e8000c101532 */
        /* <DEDUP_REMOVED lines=8> */
[----:B------:R-:W-:Y:S01]  /*56fc0*/  ISETP.LT.AND P6, PT, R58, UR10, !P1 ;  /* 0x0000000a3a007c0c */ /* 0x000fe2000cfc1270 */
[----:B------:R-:W-:Y:S01]  /*56fd0*/  VIADD R19, R60, 0x28 ;  /* 0x000000283c137836 */ /* 0x000fe20000000000 */
[----:B----4-:R-:W-:Y:S01]  /*56fe0*/  PRMT R16, R32, 0x7632, R16 ;  /* 0x0000763220107816 */ /* 0x010fe20000000010 */
[----:B0-----:R-:W4:Y:S01]  /*56ff0*/  LDL.LU R26, [R1+0x23c] ;  /* 0x00023c00011a7983 */ /* 0x001f220000300800 */
[----:B------:R-:W-:Y:S01]  /*57000*/  ISETP.LT.AND P4, PT, R43, UR6, !P1 ;  /* 0x000000062b007c0c */ /* 0x000fe2000cf81270 */
[----:B------:R-:W-:Y:S01]  /*57010*/  ULDC UR6, c[0x0][0x228] ;  /* 0x00008a0000067ab9 */ /* 0x000fe20000000800 */
[----:B------:R-:W-:Y:S01]  /*57020*/  ULDC UR8, c[0x0][0x228] ;  /* 0x00008a0000087ab9 */ /* 0x000fe20000000800 */
[----:B------:R0:W-:Y:S01]  /*57030*/  @P3 STG.E.U16 desc[UR50][R8.64], R32 ;  /* 0x0000002008003986 */ /* 0x0001e2000c101532 */
[----:B------:R-:W-:Y:S01]  /*57040*/  ULDC UR12, c[0x0][0x228] ;  /* 0x00008a00000c7ab9 */ /* 0x000fe20000000800 */
[----:B------:R-:W-:Y:S01]  /*57050*/  ULDC UR10, c[0x0][0x228] ;  /* 0x00008a00000a7ab9 */ /* 0x000fe20000000800 */
[C---:B-1----:R-:W-:Y:S01]  /*57060*/  VIADD R18, R17.reuse, UR5 ;  /* 0x0000000511127c36 */ /* 0x042fe20008000000 */
[----:B0-----:R-:W4:Y:S01]  /*57070*/  LDL.LU R32, [R1+0x22c] ;  /* 0x00022c0001207983 */ /* 0x001f220000300800 */
[----:B------:R-:W-:Y:S01]  /*57080*/  IMAD.WIDE R8, R17, 0x2, R2 ;  /* 0x0000000211087825 */ /* 0x000fe200078e0202 */
[----:B------:R-:W-:Y:S01]  /*57090*/  ISETP.GE.AND P3, PT, R19, UR55, PT ;  /* 0x0000003713007c0c */ /* 0x000fe2000bf66270 */
[----:B------:R-:W-:-:S02]  /*570a0*/  ULDC UR5, c[0x0][0x228] ;  /* 0x00008a0000057ab9 */ /* 0x000fc40000000800 */
[C---:B------:R-:W-:Y:S01]  /*570b0*/  IMAD.WIDE R10, R18.reuse, 0x2, R56 ;  /* 0x00000002120a7825 */ /* 0x040fe200078e0238 */
[----:B------:R-:W-:Y:S03]  /*570c0*/  @P2 STG.E.U16 desc[UR50][R8.64], R16 ;  /* 0x0000001008002986 */ /* 0x000fe6000c101532 */
[----:B------:R-:W-:-:S04]  /*570d0*/  IMAD.WIDE R12, R18, 0x2, R54 ;  /* 0x00000002120c7825 */ /* 0x000fc800078e0236 */
[----:B------:R-:W-:Y:S01]  /*570e0*/  IMAD.WIDE R14, R18, 0x2, R52 ;  /* 0x00000002120e7825 */ /* 0x000fe200078e0234 */
[----:B--2---:R-:W-:Y:S01]  /*570f0*/  PRMT R17, R30, 0x7632, R17 ;  /* 0x000076321e117816 */ /* 0x004fe20000000011 */
[----:B------:R0:W-:Y:S04]  /*57100*/  @P6 STG.E.U16 desc[UR50][R10.64], R30 ;  /* 0x0000001e0a006986 */ /* 0x0001e8000c101532 */
[----:B------:R-:W-:Y:S04]  /*57110*/  @P5 STG.E.U16 desc[UR50][R12.64], R17 ;  /* 0x000000110c005986 */ /* 0x000fe8000c101532 */
[----:B0-----:R-:W2:Y:S04]  /*57120*/  LDL.LU R30, [R1+0x250] ;  /* 0x00025000011e7983 */ /* 0x001ea80000300800 */
[----:B---3--:R0:W-:Y:S01]  /*57130*/  @P4 STG.E.U16 desc[UR50][R14.64], R59 ;  /* 0x0000003b0e004986 */ /* 0x0081e2000c101532 */
[----:B------:R-:W-:-:S03]  /*57140*/  PRMT R19, R59, 0x7632, R19 ;  /* 0x000076323b137816 */ /* 0x000fc60000000013 */
[----:B0-----:R-:W3:Y:S01]  /*57150*/  LDL.LU R59, [R1+0x280] ;  /* 0x00028000013b7983 */ /* 0x001ee20000300800 */
[----:B------:R-:W-:Y:S01]  /*57160*/  ISETP.LT.AND P6, PT, R39, UR6, !P1 ;  /* 0x0000000627007c0c */ /* 0x000fe2000cfc1270 */
[----:B------:R-:W-:Y:S01]  /*57170*/  ULDC UR6, c[0x0][0x228] ;  /* 0x00008a0000067ab9 */ /* 0x000fe20000000800 */
[----:B------:R-:W-:Y:S01]  /*57180*/  ISETP.LT.AND P5, PT, R38, UR60, !P1 ;  /* 0x0000003c26007c0c */ /* 0x000fe2000cfa1270 */
[----:B------:R-:W-:Y:S01]  /*57190*/  IMAD.WIDE R8, R18, 0x2, R50 ;  /* 0x0000000212087825 */ /* 0x000fe200078e0232 */
[----:B------:R-:W-:Y:S01]  /*571a0*/  ISETP.LT.AND P4, PT, R37, UR8, !P1 ;  /* 0x0000000825007c0c */ /* 0x000fe2000cf81270 */
[----:B------:R-:W3:Y:S01]  /*571b0*/  LDL.LU R28, [R1+0x270] ;  /* 0x00027000011c7983 */ /* 0x000ee20000300800 */
[----:B------:R-:W-:Y:S01]  /*571c0*/  ISETP.LT.AND P2, PT, R36, UR6, !P1 ;  /* 0x0000000624007c0c */ /* 0x000fe2000cf41270 */
[----:B------:R-:W-:Y:S01]  /*571d0*/  IMAD.WIDE R10, R18, 0x2, R48 ;  /* 0x00000002120a7825 */ /* 0x000fe200078e0230 */
[----:B------:R-:W-:Y:S01]  /*571e0*/  ISETP.LT.AND P1, PT, R61, UR5, !P1 ;  /* 0x000000053d007c0c */ /* 0x000fe2000cf21270 */
[----:B------:R-:W-:Y:S01]  /*571f0*/  ULDC UR8, c[0x0][0x228] ;  /* 0x00008a0000087ab9 */ /* 0x000fe20000000800 */
[----:B----4-:R-:W-:Y:S01]  /*57200*/  PRMT R20, R26, 0x7632, R20 ;  /* 0x000076321a147816 */ /* 0x010fe20000000014 */
[C---:B------:R-:W-:Y:S01]  /*57210*/  IMAD.WIDE R12, R18.reuse, 0x2, R6 ;  /* 0x00000002120c7825 */ /* 0x040fe200078e0206 */
[----:B------:R-:W-:Y:S01]  /*57220*/  ULDC UR5, c[0x0][0x248] ;  /* 0x0000920000057ab9 */ /* 0x000fe20000000800 */
[----:B------:R-:W-:Y:S01]  /*57230*/  @P6 STG.E.U16 desc[UR50][R8.64], R19 ;  /* 0x0000001308006986 */ /* 0x000fe2000c101532 */
[----:B------:R-:W-:Y:S01]  /*57240*/  ULDC UR6, c[0x0][0x228] ;  /* 0x00008a0000067ab9 */ /* 0x000fe20000000800 */
[----:B------:R-:W-:Y:S01]  /*57250*/  IMAD.WIDE R14, R18, 0x2, R4 ;  /* 0x00000002120e7825 */ /* 0x000fe200078e0204 */
[----:B------:R-:W-:Y:S01]  /*57260*/  ULDC.64 UR60, c[0x0][0x228] ;  /* 0x00008a00003c7ab9 */ /* 0x000fe20000000a00 */
[----:B------:R0:W-:Y:S01]  /*57270*/  @P5 STG.E.U16 desc[UR50][R10.64], R26 ;  /* 0x0000001a0a005986 */ /* 0x0001e2000c101532 */
[----:B------:R-:W-:Y:S01]  /*57280*/  ISETP.LT.AND P6, PT, R58, UR12, !P3 ;  /* 0x0000000c3a007c0c */ /* 0x000fe2000dfc1270 */
[----:B------:R-:W-:Y:S01]  /*57290*/  IMAD.WIDE R16, R18, 0x2, R2 ;  /* 0x0000000212107825 */ /* 0x000fe200078e0202 */
[----:B------:R-:W-:Y:S01]  /*572a0*/  ISETP.LT.AND P5, PT, R0, UR10, !P3 ;  /* 0x0000000a00007c0c */ /* 0x000fe2000dfa1270 */
[----:B------:R-:W-:Y:S01]  /*572b0*/  @P4 STG.E.U16 desc[UR50][R12.64], R20 ;  /* 0x000000140c004986 */ /* 0x000fe2000c101532 */
[----:B------:R-:W-:-:S03]  /*572c0*/  ISETP.LT.AND P4, PT, R43, UR8, !P3 ;  /* 0x000000082b007c0c */ /* 0x000fc6000df81270 */
[----:B0-----:R-:W4:Y:S01]  /*572d0*/  LDL.LU R26, [R1+0x260] ;  /* 0x00026000011a7983 */ /* 0x001f220000300800 */
[----:B------:R-:W-:Y:S01]  /*572e0*/  PRMT R21, R32, 0x7632, R21 ;  /* 0x0000763220157816 */ /* 0x000fe20000000015 */
[----:B------:R-:W-:Y:S01]  /*572f0*/  VIADD R18, R18, UR5 ;  /* 0x0000000512127c36 */ /* 0x000fe20008000000 */
[----:B------:R-:W-:Y:S01]  /*57300*/  ULDC UR12, c[0x0][0x228] ;  /* 0x00008a00000c7ab9 */ /* 0x000fe20000000800 */
[----:B------:R0:W-:Y:S01]  /*57310*/  @P2 STG.E.U16 desc[UR50][R14.64], R32 ;  /* 0x000000200e002986 */ /* 0x0001e2000c101532 */
[----:B------:R-:W-:Y:S01]  /*57320*/  ULDC UR10, c[0x0][0x228] ;  /* 0x00008a00000a7ab9 */ /* 0x000fe20000000800 */
[----:B------:R-:W-:Y:S01]  /*57330*/  IMAD.WIDE R8, R18, 0x2, R56 ;  /* 0x0000000212087825 */ /* 0x000fe200078e0238 */
[----:B------:R-:W-:Y:S01]  /*57340*/  ULDC UR8, c[0x0][0x228] ;  /* 0x00008a0000087ab9 */ /* 0x000fe20000000800 */
[----:B------:R2:W-:Y:S01]  /*57350*/  @P1 STG.E.U16 desc[UR50][R16.64], R21 ;  /* 0x0000001510001986 */ /* 0x0005e2000c101532 */
[----:B------:R-:W-:-:S03]  /*57360*/  ULDC UR5, c[0x0][0x248] ;  /* 0x0000920000057ab9 */ /* 0x000fc60000000800 */
[----:B0-----:R-:W4:Y:S01]  /*57370*/  LDL.LU R32, [R1+0x240] ;  /* 0x0002400001207983 */ /* 0x001f220000300800 */
[----:B------:R-:W-:-:S04]  /*57380*/  IMAD.WIDE R10, R18, 0x2, R54 ;  /* 0x00000002120a7825 */ /* 0x000fc800078e0236 */
[----:B------:R-:W-:Y:S01]  /*57390*/  IMAD.WIDE R12, R18, 0x2, R52 ;  /* 0x00000002120c7825 */ /* 0x000fe200078e0234 */
[----:B--2---:R-:W-:Y:S01]  /*573a0*/  PRMT R17, R30, 0x7632, R17 ;  /* 0x000076321e117816 */ /* 0x004fe20000000011 */
[----:B------:R-:W-:Y:S04]  /*573b0*/  @P6 STG.E.U16 desc[UR50][R8.64], R30 ;  /* 0x0000001e08006986 */ /* 0x000fe8000c101532 */
[----:B------:R-:W-:Y:S01]  /*573c0*/  @P5 STG.E.U16 desc[UR50][R10.64], R17 ;  /* 0x000000110a005986 */ /* 0x000fe2000c101532 */
[----:B---3--:R-:W-:-:S03]  /*573d0*/  PRMT R19, R59, 0x7632, R19 ;  /* 0x000076323b137816 */ /* 0x008fc60000000013 */
[----:B------:R0:W-:Y:S04]  /*573e0*/  @P4 STG.E.U16 desc[UR50][R12.64], R59 ;  /* 0x0000003b0c004986 */ /* 0x0001e8000c101532 */
[----:B0-----:R-:W2:Y:S01]  /*573f0*/  LDL.LU R59, [R1+0x1b0] ;  /* 0x0001b000013b7983 */ /* 0x001ea20000300800 */
[----:B------:R-:W-:Y:S01]  /*57400*/  ISETP.LT.AND P1, PT, R39, UR6, !P3 ;  /* 0x0000000627007c0c */ /* 0x000fe2000df21270 */
[----:B------:R-:W-:Y:S02]  /*57410*/  VIADD R16, R60, 0x29 ;  /* 0x000000293c107836 */ /* 0x000fe40000000000 */
[----:B------:R-:W-:Y:S01]  /*57420*/  IMAD.WIDE R14, R18, 0x2, R50 ;  /* 0x00000002120e7825 */ /* 0x000fe200078e0232 */
[----:B------:R-:W-:Y:S01]  /*57430*/  ISETP.LT.AND P5, PT, R38, UR56, !P3 ;  /* 0x0000003826007c0c */ /* 0x000fe2000dfa1270 */
[----:B------:R-:W-:Y:S01]  /*57440*/  ULDC UR6, c[0x0][0x228] ;  /* 0x00008a0000067ab9 */ /* 0x000fe20000000800 */
[----:B------:R-:W-:Y:S01]  /*57450*/  ISETP.GE.AND P2, PT, R16, UR61, PT ;  /* 0x0000003d10007c0c */ /* 0x000fe2000bf46270 */
[----:B------:R-:W-:Y:S01]  /*57460*/  IMAD.WIDE R12, R18, 0x2, R6 ;  /* 0x00000002120c7825 */ /* 0x000fe200078e0206 */
[----:B------:R-:W-:Y:S01]  /*57470*/  ISETP.LT.AND P4, PT, R37, UR12, !P3 ;  /* 0x0000000c25007c0c */ /* 0x000fe2000df81270 */
[----:B------:R-:W3:Y:S01]  /*57480*/  LDL.LU R30, [R1+0x2a0] ;  /* 0x0002a000011e7983 */ /* 0x000ee20000300800 */
[----:B------:R-:W-:-:S03]  /*57490*/  ISETP.LT.AND P6, PT, R58, UR6, !P2 ;  /* 0x000000063a007c0c */ /* 0x000fc6000d7c1270 */
[----:B------:R0:W-:Y:S01]  /*574a0*/  @P1 STG.E.U16 desc[UR50][R14.64], R19 ;  /* 0x000000130e001986 */ /* 0x0001e2000c101532 */
[----:B------:R-:W-:Y:S01]  /*574b0*/  ISETP.LT.AND P1, PT, R36, UR10, !P3 ;  /* 0x0000000a24007c0c */ /* 0x000fe2000df21270 */
[C---:B------:R-:W-:Y:S01]  /*574c0*/  VIADD R16, R18.reuse, UR5 ;  /* 0x0000000512107c36 */ /* 0x040fe20008000000 */
[----:B------:R-:W-:Y:S01]  /*574d0*/  ISETP.LT.AND P3, PT, R61, UR8, !P3 ;  /* 0x000000083d007c0c */ /* 0x000fe2000df61270 */
[----:B------:R-:W-:Y:S01]  /*574e0*/  IMAD.WIDE R10, R18, 0x2, R4 ;  /* 0x00000002120a7825 */ /* 0x000fe200078e0204 */
[----:B------:R-:W-:Y:S01]  /*574f0*/  PRMT R17, R28, 0x7632, R17 ;  /* 0x000076321c117816 */ /* 0x000fe20000000011 */
[----:B------:R-:W-:Y:S01]  /*57500*/  ULDC UR8, c[0x0][0x228] ;  /* 0x00008a0000087ab9 */ /* 0x000fe20000000800 */
[----:B------:R-:W-:Y:S01]  /*57510*/  ULDC UR6, c[0x0][0x228] ;  /* 0x00008a0000067ab9 */ /* 0x000fe20000000800 */
[C---:B------:R-:W-:Y:S01]  /*57520*/  IMAD.WIDE R8, R18.reuse, 0x2, R2 ;  /* 0x0000000212087825 */ /* 0x040fe200078e0202 */
[----:B------:R-:W-:Y:S01]  /*57530*/  ULDC UR5, c[0x0][0x228] ;  /* 0x00008a0000057ab9 */ /* 0x000fe20000000800 */
[----:B------:R-:W-:Y:S01]  /*57540*/  ULDC.64 UR56, c[0x0][0x228] ;  /* 0x00008a0000387ab9 */ /* 0x000fe20000000a00 */
[----:B------:R-:W-:Y:S01]  /*57550*/  ULDC UR12, c[0x0][0x228] ;  /* 0x00008a00000c7ab9 */ /* 0x000fe20000000800 */
[----:B0-----:R-:W-:Y:S01]  /*57560*/  IMAD.WIDE R14, R18, 0x2, R48 ;  /* 0x00000002120e7825 */ /* 0x001fe200078e0230 */
[----:B----4-:R-:W-:Y:S01]  /*57570*/  PRMT R18, R26, 0x7632, R18 ;  /* 0x000076321a127816 */ /* 0x010fe20000000012 */
[----:B------:R-:W-:-:S03]  /*57580*/  ULDC UR10, c[0x0][0x228] ;  /* 0x00008a00000a7ab9 */ /* 0x000fc60000000800 */
[----:B------:R0:W-:Y:S04]  /*57590*/  @P5 STG.E.U16 desc[UR50][R14.64], R28 ;  /* 0x0000001c0e005986 */ /* 0x0001e8000c101532 */
[----:B------:R1:W-:Y:S04]  /*575a0*/  @P4 STG.E.U16 desc[UR50][R12.64], R17 ;  /* 0x000000110c004986 */ /* 0x0003e8000c101532 */
[----:B------:R4:W-:Y:S01]  /*575b0*/  @P1 STG.E.U16 desc[UR50][R10.64], R26 ;  /* 0x0000001a0a001986 */ /* 0x0009e2000c101532 */
[----:B0-----:R-:W-:-:S03]  /*575c0*/  IMAD.WIDE R14, R16, 0x2, R56 ;  /* 0x00000002100e7825 */ /* 0x001fc600078e0238 */
[----:B------:R0:W-:Y:S01]  /*575d0*/  @P3 STG.E.U16 desc[UR50][R8.64], R18 ;  /* 0x0000001208003986 */ /* 0x0001e2000c101532 */
[----:B------:R-:W-:Y:S01]  /*575e0*/  ISETP.LT.AND P5, PT, R43, UR6, !P2 ;  /* 0x000000062b007c0c */ /* 0x000fe2000d7a1270 */
[----:B------:R-:W-:Y:S02]  /*575f0*/  ULDC UR6, c[0x0][0x228] ;  /* 0x00008a0000067ab9 */ /* 0x000fe40000000800 */
[----:B------:R-:W-:Y:S01]  /*57600*/  @P6 STG.E.U16 desc[UR50][R14.64], R32 ;  /* 0x000000200e006986 */ /* 0x000fe2000c101532 */
[----:B------:R-:W-:-:S03]  /*57610*/  ISETP.LT.AND P6, PT, R0, UR8, !P2 ;  /* 0x0000000800007c0c */ /* 0x000fc6000d7c1270 */
[----:B------:R-:W3:Y:S01]  /*57620*/  LDL.LU R28, [R1+0x290] ;  /* 0x00029000011c7983 */ /* 0x000ee20000300800 */
[----:B-1----:R-:W-:Y:S01]  /*57630*/  PRMT R17, R32, 0x7632, R17 ;  /* 0x0000763220117816 */ /* 0x002fe20000000011 */
[----:B----4-:R-:W-:-:S04]  /*57640*/  IMAD.WIDE R10, R16, 0x2, R52 ;  /* 0x00000002100a7825 */ /* 0x010fc800078e0234 */
[----:B0-----:R-:W-:Y:S01]  /*57650*/  IMAD.WIDE R8, R16, 0x2, R54 ;  /* 0x0000000210087825 */ /* 0x001fe200078e0236 */
[----:B------:R-:W4:Y:S01]  /*57660*/  LDL.LU R26, [R1+0x254] ;  /* 0x00025400011a7983 */ /* 0x000f220000300800 */
[----:B--2---:R-:W-:-:S03]  /*57670*/  PRMT R19, R59, 0x7632, R19 ;  /* 0x000076323b137816 */ /* 0x004fc60000000013 */
[----:B------:R-:W-:Y:S01]  /*57680*/  @P6 STG.E.U16 desc[UR50][R8.64], R17 ;  /* 0x0000001108006986 */ /* 0x000fe2000c101532 */
[----:B------:R-:W-:Y:S01]  /*57690*/  ISETP.LT.AND P4, PT, R39, UR5, !P2 ;  /* 0x0000000527007c0c */ /* 0x000fe2000d781270 */
[----:B------:R-:W-:Y:S01]  /*576a0*/  ULDC UR5, c[0x0][0x228] ;  /* 0x00008a0000057ab9 */ /* 0x000fe20000000800 */
[----:B------:R-:W-:Y:S01]  /*576b0*/  ISETP.LT.AND P3, PT, R38, UR58, !P2 ;  /* 0x0000003a26007c0c */ /* 0x000fe2000d761270 */
[----:B------:R0:W-:Y:S01]  /*576c0*/  @P5 STG.E.U16 desc[UR50][R10.64], R59 ;  /* 0x0000003b0a005986 */ /* 0x0001e2000c101532 */
[----:B------:R-:W-:Y:S01]  /*576d0*/  VIADD R18, R60, 0x2a ;  /* 0x0000002a3c127836 */ /* 0x000fe20000000000 */
[----:B------:R-:W-:Y:S01]  /*576e0*/  ULDC UR8, c[0x0][0x228] ;  /* 0x00008a0000087ab9 */ /* 0x000fe20000000800 */
[C---:B------:R-:W-:Y:S01]  /*576f0*/  IMAD.WIDE R12, R16.reuse, 0x2, R50 ;  /* 0x00000002100c7825 */ /* 0x040fe200078e0232 */
[----:B------:R-:W-:Y:S01]  /*57700*/  ULDC.64 UR58, c[0x0][0x228] ;  /* 0x00008a00003a7ab9 */ /* 0x000fe20000000a00 */
[----:B0-----:R-:W2:Y:S02]  /*57710*/  LDL.LU R59, [R1+0x284] ;  /* 0x00028400013b7983 */ /* 0x001ea40000300800 */
[----:B------:R-:W-:Y:S01]  /*57720*/  IMAD.WIDE R14, R16, 0x2, R48 ;  /* 0x00000002100e7825 */ /* 0x000fe200078e0230 */
[----:B------:R-:W-:Y:S01]  /*57730*/  ISETP.LT.AND P5, PT, R37, UR5, !P2 ;  /* 0x0000000525007c0c */ /* 0x000fe2000d7a1270 */
[----:B------:R-:W-:Y:S01]  /*57740*/  ULDC UR5, c[0x0][0x248] ;  /* 0x0000920000057ab9 */ /* 0x000fe20000000800 */
[----:B------:R-:W-:Y:S01]  /*57750*/  ISETP.GE.AND P1, PT, R18, UR57, PT ;  /* 0x0000003912007c0c */ /* 0x000fe2000bf26270 */
[----:B------:R-:W-:Y:S01]  /*57760*/  @P4 STG.E.U16 desc[UR50][R12.64], R19 ;  /* 0x000000130c004986 */ /* 0x000fe2000c101532 */
[----:B---3--:R-:W-:-:S03]  /*57770*/  PRMT R10, R30, 0x7632, R10 ;  /* 0x000076321e0a7816 */ /* 0x008fc6000000000a */
[----:B------:R0:W-:Y:S01]  /*57780*/  @P3 STG.E.U16 desc[UR50][R14.64], R30 ;  /* 0x0000001e0e003986 */ /* 0x0001e2000c101532 */
[----:B------:R-:W-:-:S03]  /*57790*/  ISETP.LT.AND P3, PT, R36, UR14, !P2 ;  /* 0x0000000e24007c0c */ /* 0x000fc6000d761270 */
[----:B------:R-:W3:Y:S01]  /*577a0*/  LDL.LU R32, [R1+0x274] ;  /* 0x0002740001207983 */ /* 0x000ee20000300800 */
[----:B------:R-:W-:Y:S01]  /*577b0*/  ISETP.LT.AND P2, PT, R61, UR12, !P2 ;  /* 0x0000000c3d007c0c */ /* 0x000fe2000d741270 */
[----:B------:R-:W-:Y:S01]  /*577c0*/  IMAD.WIDE R8, R16, 0x2, R6 ;  /* 0x0000000210087825 */ /* 0x000fe200078e0206 */
[----:B------:R-:W-:Y:S01]  /*577d0*/  ISETP.LT.AND P6, PT, R58, UR10, !P1 ;  /* 0x0000000a3a007c0c */ /* 0x000fe2000cfc1270 */
[----:B------:R-:W-:Y:S01]  /*577e0*/  ULDC UR12, c[0x0][0x228] ;  /* 0x00008a00000c7ab9 */ /* 0x000fe20000000800 */
[----:B------:R-:W-:Y:S01]  /*577f0*/  ISETP.LT.AND P4, PT, R0, UR8, !P1 ;  /* 0x0000000800007c0c */ /* 0x000fe2000cf81270 */
[C---:B------:R-:W-:Y:S01]  /*57800*/  VIADD R17, R16.reuse, UR5 ;  /* 0x0000000510117c36 */ /* 0x040fe20008000000 */
[----:B------:R-:W-:Y:S01]  /*57810*/  ULDC UR14, c[0x0][0x228] ;  /* 0x00008a00000e7ab9 */ /* 0x000fe20000000800 */
[----:B0-----:R-:W3:Y:S01]  /*57820*/  LDL.LU R30, [R1+0x264] ;  /* 0x00026400011e7983 */ /* 0x001ee20000300800 */
[----:B------:R-:W-:Y:S01]  /*57830*/  IMAD.WIDE R14, R16, 0x2, R2 ;  /* 0x00000002100e7825 */ /* 0x000fe200078e0202 */
[----:B------:R-:W-:Y:S01]  /*57840*/  ULDC UR5, c[0x0][0x228] ;  /* 0x00008a0000057ab9 */ /* 0x000fe20000000800 */
[----:B------:R-:W-:Y:S01]  /*57850*/  ULDC UR10, c[0x0][0x228] ;  /* 0x00008a00000a7ab9 */ /* 0x000fe20000000800 */
[----:B------:R0:W-:Y:S01]  /*57860*/  @P5 STG.E.U16 desc[UR50][R8.64], R10 ;  /* 0x0000000a08005986 */ /* 0x0001e2000c101532 */
[----:B------:R-:W-:Y:S01]  /*57870*/  ISETP.LT.AND P5, PT, R43, UR6, !P1 ;  /* 0x000000062b007c0c */ /* 0x000fe2000cfa1270 */
[----:B------:R-:W-:Y:S01]  /*57880*/  IMAD.WIDE R12, R17, 0x2, R56 ;  /* 0x00000002110c7825 */ /* 0x000fe200078e0238 */
[----:B------:R-:W-:Y:S01]  /*57890*/  ULDC UR6, c[0x0][0x228] ;  /* 0x00008a0000067ab9 */ /* 0x000fe20000000800 */
[----:B------:R-:W-:-:S02]  /*578a0*/  ULDC UR8, c[0x0][0x228] ;  /* 0x00008a0000087ab9 */ /* 0x000fc40000000800 */
[----:B0-----:R-:W-:Y:S01]  /*578b0*/  IMAD.WIDE R8, R16, 0x2, R4 ;  /* 0x0000000210087825 */ /* 0x001fe200078e0204 */
[----:B------:R-:W-:-:S04]  /*578c0*/  PRMT R16, R28, 0x7632, R16 ;  /* 0x000076321c107816 */ /* 0x000fc80000000010 */
[----:B------:R0:W-:Y:S01]  /*578d0*/  @P3 STG.E.U16 desc[UR50][R8.64], R28 ;  /* 0x0000001c08003986 */ /* 0x0001e2000c101532 */
[C---:B------:R-:W-:Y:S01]  /*578e0*/  IMAD.WIDE R10, R17.reuse, 0x2, R54 ;  /* 0x00000002110a7825 */ /* 0x040fe200078e0236 */
[----:B----4-:R-:W-:Y:S02]  /*578f0*/  PRMT R18, R26, 0x7632, R18 ;  /* 0x000076321a127816 */ /* 0x010fe40000000012 */
[----:B------:R-:W-:Y:S04]  /*57900*/  @P2 STG.E.U16 desc[UR50][R14.64], R16 ;  /* 0x000000100e002986 */ /* 0x000fe8000c101532 */
[----:B------:R1:W-:Y:S01]  /*57910*/  @P6 STG.E.U16 desc[UR50][R12.64], R26 ;  /* 0x0000001a0c006986 */ /* 0x0003e2000c101532 */
[----:B0-----:R-:W-:-:S03]  /*57920*/  IMAD.WIDE R8, R17, 0x2, R52 ;  /* 0x0000000211087825 */ /* 0x001fc600078e0234 */
[----:B------:R-:W-:Y:S04]  /*57930*/  @P4 STG.E.U16 desc[UR50][R10.64], R18 ;  /* 0x000000120a004986 */ /* 0x000fe8000c101532 */
[----:B-1----:R-:W4:Y:S04]  /*57940*/  LDL.LU R26, [R1+0x244] ;  /* 0x00024400011a7983 */ /* 0x002f280000300800 */
        /* <DEDUP_REMOVED lines=8> */
[----:B------:R-:W-:Y:S01]  /*579d0*/  ULDC UR6, c[0x0][0x228] ;  /* 0x00008a0000067ab9 */ /* 0x000fe20000000800 */
[----:B------:R-:W-:Y:S01]  /*579e0*/  ISETP.LT.AND P4, PT, R36, UR5, !P1 ;  /* 0x0000000524007c0c */ /* 0x000fe2000cf81270 */
[----:B------:R-:W-:Y:S01]  /*579f0*/  VIADD R18, R60, 0x2b ;  /* 0x0000002b3c127836 */ /* 0x000fe20000000000 */
[----:B---3--:R-:W-:Y:S01]  /*57a00*/  PRMT R19, R32, 0x7632, R19 ;  /* 0x0000763220137816 */ /* 0x008fe20000000013 */
[C---:B------:R-:W-:Y:S01]  /*57a10*/  IMAD.WIDE R10, R17.reuse, 0x2, R48 ;  /* 0x00000002110a7825 */ /* 0x040fe200078e0230 */
[----:B------:R-:W-:Y:S01]  /*57a20*/  ULDC UR5, c[0x0][0x248] ;  /* 0x0000920000057ab9 */ /* 0x000fe20000000800 */
[----:B------:R-:W-:Y:S01]  /*57a30*/  ULDC.64 UR54, c[0x0][0x228] ;  /* 0x00008a0000367ab9 */ /* 0x000fe20000000a00 */
[----:B------:R-:W-:Y:S01]  /*57a40*/  ISETP.GE.AND P2, PT, R18, UR59, PT ;  /* 0x0000003b12007c0c */ /* 0x000fe2000bf46270 */
[----:B------:R-:W-:Y:S01]  /*57a50*/  @P6 STG.E.U16 desc[UR50][R8.64], R16 ;  /* 0x0000001008006986 */ /* 0x000fe2000c101532 */
[----:B------:R-:W-:-:S03]  /*57a60*/  IMAD.WIDE R12, R17, 0x2, R6 ;  /* 0x00000002110c7825 */ /* 0x000fc600078e0206 */
[----:B------:R0:W-:Y:S01]  /*57a70*/  @P3 STG.E.U16 desc[UR50][R10.64], R32 ;  /* 0x000000200a003986 */ /* 0x0001e2000c101532 */
[----:B------:R-:W-:Y:S01]  /*57a80*/  IMAD.WIDE R14, R17, 0x2, R4 ;  /* 0x00000002110e7825 */ /* 0x000fe200078e0204 */
[----:B------:R-:W-:Y:S01]  /*57a90*/  ISETP.LT.AND P3, PT, R61, UR12, !P1 ;  /* 0x0000000c3d007c0c */ /* 0x000fe2000cf61270 */
[----:B------:R-:W-:Y:S01]  /*57aa0*/  ULDC UR12, c[0x0][0x228] ;  /* 0x00008a00000c7ab9 */ /* 0x000fe20000000800 */
[----:B------:R-:W-:Y:S01]  /*57ab0*/  ISETP.LT.AND P6, PT, R58, UR10, !P2 ;  /* 0x0000000a3a007c0c */ /* 0x000fe2000d7c1270 */
[----:B------:R-:W-:Y:S04]  /*57ac0*/  @P5 STG.E.U16 desc[UR50][R12.64], R19 ;  /* 0x000000130c005986 */ /* 0x000fe8000c101532 */
[----:B0-----:R-:W3:Y:S01]  /*57ad0*/  LDL.LU R32, [R1+0x2a4] ;  /* 0x0002a40001207983 */ /* 0x001ee20000300800 */
        /* <DEDUP_REMOVED lines=9> */
[----:B------:R-:W-:Y:S01]  /*57b70*/  IMAD.WIDE R10, R18, 0x2, R56 ;  /* 0x00000002120a7825 */ /* 0x000fe200078e0238 */
[----:B------:R-:W-:Y:S01]  /*57b80*/  ULDC UR10, c[0x0][0x228] ;  /* 0x00008a00000a7ab9 */ /* 0x000fe20000000800 */
[----:B0-----:R-:W3:Y:S02]  /*57b90*/  LDL.LU R30, [R1+0x294] ;  /* 0x00029400011e7983 */ /* 0x001ee40000300800 */
[----:B------:R-:W-:-:S02]  /*57ba0*/  VIADD R19, R60, 0x2c ;  /* 0x0000002c3c137836 */ /* 0x000fc40000000000 */
[----:B------:R-:W-:Y:S01]  /*57bb0*/  IMAD.WIDE R12, R18, 0x2, R54 ;  /* 0x00000002120c7825 */ /* 0x000fe200078e0236 */
[----:B------:R-:W-:Y:S01]  /*57bc0*/  @P3 STG.E.U16 desc[UR50][R8.64], R16 ;  /* 0x0000001008003986 */ /* 0x000fe2000c101532 */
[----:B----4-:R-:W-:Y:S02]  /*57bd0*/  PRMT R17, R26, 0x7632, R17 ;  /* 0x000076321a117816 */ /* 0x010fe40000000011 */
[----:B------:R-:W-:Y:S01]  /*57be0*/  IMAD.WIDE R14, R18, 0x2, R52 ;  /* 0x00000002120e7825 */ /* 0x000fe200078e0234 */
[----:B------:R0:W-:Y:S01]  /*57bf0*/  @P6 STG.E.U16 desc[UR50][R10.64], R26 ;  /* 0x0000001a0a006986 */ /* 0x0001e2000c101532 */
[----:B------:R-:W-:-:S03]  /*57c00*/  ISETP.GE.AND P1, PT, R19, UR55, PT ;  /* 0x0000003713007c0c */ /* 0x000fc6000bf26270 */
[----:B------:R-:W-:Y:S04]  /*57c10*/  @P5 STG.E.U16 desc[UR50][R12.64], R17 ;  /* 0x000000110c005986 */ /* 0x000fe8000c101532 */
[----:B0-----:R-:W4:Y:S04]  /*57c20*/  LDL.LU R26, [R1+0x258] ;  /* 0x00025800011a7983 */ /* 0x001f280000300800 */
        /* <DEDUP_REMOVED lines=19> */
[----:B---3--:R-:W-:Y:S01]  /*57d60*/  PRMT R20, R32, 0x7632, R20 ;  /* 0x0000763220147816 */ /* 0x008fe20000000014 */
[----:B------:R0:W-:Y:S01]  /*57d70*/  @P5 STG.E.U16 desc[UR50][R10.64], R32 ;  /* 0x000000200a005986 */ /* 0x0001e2000c101532 */
[----:B------:R-:W-:Y:S01]  /*57d80*/  ISETP.LT.AND P6, PT, R58, UR12, !P1 ;  /* 0x0000000c3a007c0c */ /* 0x000fe2000cfc1270 */
[----:B------:R-:W-:Y:S01]  /*57d90*/  IMAD.WIDE R16, R18, 0x2, R2 ;  /* 0x0000000212107825 */ /* 0x000fe200078e0202 */
[----:B------:R-:W-:Y:S01]  /*57da0*/  ISETP.LT.AND P5, PT, R0, UR10, !P1 ;  /* 0x0000000a00007c0c */ /* 0x000fe2000cfa1270 */
[----:B------:R-:W-:Y:S01]  /*57db0*/  @P4 STG.E.U16 desc[UR50][R12.64], R20 ;  /* 0x000000140c004986 */ /* 0x000fe2000c101532 */
[----:B------:R-:W-:-:S03]  /*57dc0*/  ULDC UR12, c[0x0][0x228] ;  /* 0x00008a00000c7ab9 */ /* 0x000fc60000000800 */
[----:B0-----:R-:W3:Y:S01]  /*57dd0*/  LDL.LU R32, [R1+0x268] ;  /* 0x0002680001207983 */ /* 0x001ee20000300800 */
[----:B------:R-:W-:Y:S01]  /*57de0*/  VIADD R18, R18, UR5 ;  /* 0x0000000512127c36 */ /* 0x000fe20008000000 */
[----:B------:R-:W-:Y:S02]  /*57df0*/  PRMT R21, R30, 0x7632, R21 ;  /* 0x000076321e157816 */ /* 0x000fe40000000015 */
        /* <DEDUP_REMOVED lines=25> */
[----:B------:R-:W-:Y:S01]  /*57f90*/  ULDC.64 UR56, c[0x0][0x228] ;  /* 0x00008a0000387ab9 */ /* 0x000fe20000000a00 */
        /* <DEDUP_REMOVED lines=43> */
[----:B------:R-:W-:Y:S01]  /*58250*/  VIADD R18, R60, 0x2e ;  /* 0x0000002e3c127836 */ /* 0x000fe20000000000 */
[----:B------:R-:W-:Y:S01]  /*58260*/  ISETP.LT.AND P5, PT, R37, UR6, !P3 ;  /* 0x0000000625007c0c */ /* 0x000fe2000dfa1270 */
[----:B------:R-:W-:Y:S01]  /*58270*/  ULDC UR6, c[0x0][0x228] ;  /* 0x00008a0000067ab9 */ /* 0x000fe20000000800 */
[----:B------:R-:W-:Y:S01]  /*58280*/  ISETP.LT.AND P1, PT, R36, UR5, !P3 ;  /* 0x0000000524007c0c */ /* 0x000fe2000df21270 */
[----:B------:R-:W-:Y:S01]  /*58290*/  ULDC UR5, c[0x0][0x228] ;  /* 0x00008a0000057ab9 */ /* 0x000fe20000000800 */
[----:B------:R-:W-:Y:S01]  /*582a0*/  ISETP.GE.AND P2, PT, R18, UR57, PT ;  /* 0x0000003912007c0c */ /* 0x000fe2000bf46270 */
[----:B------:R-:W2:Y:S01]  /*582b0*/  LDL.LU R26, [R1+0x27c] ;  /* 0x00027c00011a7983 */ /* 0x000ea20000300800 */
[----:B------:R-:W-:Y:S01]  /*582c0*/  ISETP.LT.AND P3, PT, R61, UR5, !P3 ;  /* 0x000000053d007c0c */ /* 0x000fe2000df61270 */
[----:B------:R-:W-:Y:S01]  /*582d0*/  IMAD.WIDE R8, R16, 0x2, R6 ;  /* 0x0000000210087825 */ /* 0x000fe200078e0206 */
[----:B------:R-:W-:Y:S01]  /*582e0*/  ISETP.LT.AND P4, PT, R58, UR6, !P2 ;  /* 0x000000063a007c0c */ /* 0x000fe2000d781270 */
[----:B------:R-:W-:Y:S01]  /*582f0*/  ULDC UR5, c[0x0][0x248] ;  /* 0x0000920000057ab9 */ /* 0x000fe20000000800 */
[----:B------:R-:W-:Y:S01]  /*58300*/  ULDC UR6, c[0x0][0x228] ;  /* 0x00008a0000067ab9 */ /* 0x000fe20000000800 */
[----:B------:R-:W-:-:S02]  /*58310*/  IMAD.WIDE R10, R16, 0x2, R4 ;  /* 0x00000002100a7825 */ /* 0x000fc400078e0204 */
[----:B------:R0:W-:Y:S02]  /*58320*/  @P5 STG.E.U16 desc[UR50][R8.64], R15 ;  /* 0x0000000f08005986 */ /* 0x0001e4000c101532 */
[C---:B------:R-:W-:Y:S01]  /*58330*/  VIADD R17, R16.reuse, UR5 ;  /* 0x0000000510117c36 */ /* 0x040fe20008000000 */
        /* <DEDUP_REMOVED lines=10> */
[----:B------:R-:W-:-:S02]  /*583e0*/  ULDC UR8, c[0x0][0x228] ;  /* 0x00008a0000087ab9 */ /* 0x000fc40000000800 */
[----:B0-----:R-:W3:Y:S01]  /*583f0*/  LDL.LU R32, [R1+0x26c] ;  /* 0x00026c0001207983 */ /* 0x001ee20000300800 */
[----:B------:R-:W-:Y:S01]  /*58400*/  PRMT R10, R30, 0x7632, R10 ;  /* 0x000076321e0a7816 */ /* 0x000fe2000000000a */
[C---:B-1----:R-:W-:Y:S02]  /*58410*/  IMAD.WIDE R8, R17.reuse, 0x2, R54 ;  /* 0x0000000211087825 */ /* 0x042fe400078e0236 */
[----:B------:R-:W4:Y:S04]  /*58420*/  LDL.LU R30, [R1+0x24c] ;  /* 0x00024c00011e7983 */ /* 0x000f280000300800 */
[----:B------:R0:W-:Y:S02]  /*58430*/  @P1 STG.E.U16 desc[UR50][R8.64], R10 ;  /* 0x0000000a08001986 */ /* 0x0001e4000c101532 */
[----:B0-----:R-:W-:Y:S01]  /*58440*/  IMAD.WIDE R8, R17, 0x2, R52 ;  /* 0x0000000211087825 */ /* 0x001fe200078e0234 */
[----:B--2---:R-:W-:-:S04]  /*58450*/  PRMT R16, R59, 0x7632, R16 ;  /* 0x000076323b107816 */ /* 0x004fc80000000010 */
[----:B------:R0:W-:Y:S04]  /*58460*/  @P4 STG.E.U16 desc[UR50][R8.64], R59 ;  /* 0x0000003b08004986 */ /* 0x0001e8000c101532 */
[----:B0-----:R-:W2:Y:S01]  /*58470*/  LDL.LU R59, [R1+0x1bc] ;  /* 0x0001bc00013b7983 */ /* 0x001ea20000300800 */
[----:B------:R-:W-:Y:S01]  /*58480*/  ISETP.LT.AND P5, PT, R39, UR6, !P2 ;  /* 0x0000000627007c0c */ /* 0x000fe2000d7a1270 */
[----:B------:R-:W-:Y:S01]  /*58490*/  VIADD R11, R60, 0x2f ;  /* 0x0000002f3c0b7836 */ /* 0x000fe20000000000 */
[----:B------:R-:W-:Y:S01]  /*584a0*/  ISETP.LT.AND P3, PT, R38, UR54, !P2 ;  /* 0x0000003626007c0c */ /* 0x000fe2000d761270 */
[----:B------:R-:W-:Y:S01]  /*584b0*/  IMAD.WIDE R12, R17, 0x2, R48 ;  /* 0x00000002110c7825 */ /* 0x000fe200078e0230 */
[----:B------:R-:W-:Y:S01]  /*584c0*/  ISETP.LT.AND P6, PT, R37, UR5, !P2 ;  /* 0x0000000525007c0c */ /* 0x000fe2000d7c1270 */
[----:B------:R-:W-:Y:S01]  /*584d0*/  ULDC UR5, c[0x0][0x228] ;  /* 0x00008a0000057ab9 */ /* 0x000fe20000000800 */
[----:B------:R-:W-:Y:S01]  /*584e0*/  ISETP.GE.AND P1, PT, R11, UR59, PT ;  /* 0x0000003b0b007c0c */ /* 0x000fe2000bf26270 */
[----:B------:R-:W-:Y:S01]  /*584f0*/  IMAD.WIDE R10, R17, 0x2, R50 ;  /* 0x00000002110a7825 */ /* 0x000fe200078e0232 */
[----:B------:R-:W-:Y:S01]  /*58500*/  PRMT R18, R26, 0x7632, R18 ;  /* 0x000076321a127816 */ /* 0x000fe20000000012 */
[----:B------:R-:W-:Y:S01]  /*58510*/  ULDC UR6, c[0x0][0x228] ;  /* 0x00008a0000067ab9 */ /* 0x000fe20000000800 */
[----:B------:R-:W-:-:S03]  /*58520*/  ULDC.64 UR54, c[0x0][0x228] ;  /* 0x00008a0000367ab9 */ /* 0x000fc60000000a00 */
[----:B------:R-:W-:Y:S04]  /*58530*/  @P5 STG.E.U16 desc[UR50][R10.64], R16 ;  /* 0x000000100a005986 */ /* 0x000fe8000c101532 */
[----:B------:R0:W-:Y:S01]  /*58540*/  @P3 STG.E.U16 desc[UR50][R12.64], R26 ;  /* 0x0000001a0c003986 */ /* 0x0001e2000c101532 */
[----:B------:R-:W-:Y:S01]  /*58550*/  ISETP.LT.AND P3, PT, R36, UR5, !P2 ;  /* 0x0000000524007c0c */ /* 0x000fe2000d761270 */
[----:B------:R-:W-:Y:S01]  /*58560*/  IMAD.WIDE R14, R17, 0x2, R6 ;  /* 0x00000002110e7825 */ /* 0x000fe200078e0206 */
[----:B------:R-:W-:Y:S01]  /*58570*/  ISETP.LT.AND P2, PT, R61, UR12, !P2 ;  /* 0x0000000c3d007c0c */ /* 0x000fe2000d741270 */
[----:B------:R-:W-:Y:S02]  /*58580*/  ULDC UR5, c[0x0][0x248] ;  /* 0x0000920000057ab9 */ /* 0x000fe40000000800 */
[----:B------:R-:W-:Y:S01]  /*58590*/  IMAD.WIDE R8, R17, 0x2, R4 ;  /* 0x0000000211087825 */ /* 0x000fe200078e0204 */
[----:B------:R3:W-:Y:S01]  /*585a0*/  @P6 STG.E.U16 desc[UR50][R14.64], R18 ;  /* 0x000000120e006986 */ /* 0x0007e2000c101532 */
[----:B------:R-:W-:Y:S01]  /*585b0*/  ISETP.LT.AND P6, PT, R58, UR10, !P1 ;  /* 0x0000000a3a007c0c */ /* 0x000fe2000cfc1270 */
[----:B------:R-:W-:-:S02]  /*585c0*/  ULDC UR12, c[0x0][0x228] ;  /* 0x00008a00000c7ab9 */ /* 0x000fc40000000800 */
[----:B0-----:R-:W2:Y:S01]  /*585d0*/  LDL.LU R26, [R1+0x2ac] ;  /* 0x0002ac00011a7983 */ /* 0x001ea20000300800 */
[----:B------:R-:W-:Y:S01]  /*585e0*/  VIADD R16, R17, UR5 ;  /* 0x0000000511107c36 */ /* 0x000fe20008000000 */
[----:B------:R-:W-:Y:S01]  /*585f0*/  ISETP.LT.AND P5, PT, R0, UR8, !P1 ;  /* 0x0000000800007c0c */ /* 0x000fe2000cfa1270 */
[----:B------:R-:W-:Y:S01]  /*58600*/  ULDC UR8, c[0x0][0x228] ;  /* 0x00008a0000087ab9 */ /* 0x000fe20000000800 */
[----:B------:R-:W-:Y:S02]  /*58610*/  ISETP.LT.AND P4, PT, R43, UR6, !P1 ;  /* 0x000000062b007c0c */ /* 0x000fe4000cf81270 */
[----:B---3--:R-:W-:Y:S01]  /*58620*/  PRMT R18, R32, 0x7632, R18 ;  /* 0x0000763220127816 */ /* 0x008fe20000000012 */
[----:B------:R0:W-:Y:S01]  /*58630*/  @P3 STG.E.U16 desc[UR50][R8.64], R32 ;  /* 0x0000002008003986 */ /* 0x0001e2000c101532 */
[----:B------:R-:W-:Y:S01]  /*58640*/  IMAD.WIDE R10, R16, 0x2, R56 ;  /* 0x00000002100a7825 */ /* 0x000fe200078e0238 */
[----:B------:R-:W-:Y:S01]  /*58650*/  ULDC UR6, c[0x0][0x228] ;  /* 0x00008a0000067ab9 */ /* 0x000fe20000000800 */
[----:B------:R-:W-:Y:S01]  /*58660*/  ULDC UR5, c[0x0][0x228] ;  /* 0x00008a0000057ab9 */ /* 0x000fe20000000800 */
[----:B------:R-:W-:Y:S01]  /*58670*/  ULDC UR10, c[0x0][0x228] ;  /* 0x00008a00000a7ab9 */ /* 0x000fe20000000800 */
[----:B0-----:R-:W3:Y:S01]  /*58680*/  LDL.LU R32, [R1+0x29c] ;  /* 0x00029c0001207983 */ /* 0x001ee20000300800 */
[----:B------:R-:W-:Y:S01]  /*58690*/  IMAD.WIDE R8, R17, 0x2, R2 ;  /* 0x0000000211087825 */ /* 0x000fe200078e0202 */
[----:B----4-:R-:W-:-:S03]  /*586a0*/  PRMT R17, R30, 0x7632, R17 ;  /* 0x000076321e117816 */ /* 0x010fc60000000011 */
[C---:B------:R-:W-:Y:S01]  /*586b0*/  IMAD.WIDE R12, R16.reuse, 0x2, R54 ;  /* 0x00000002100c7825 */ /* 0x040fe200078e0236 */
[----:B------:R-:W-:Y:S03]  /*586c0*/  @P2 STG.E.U16 desc[UR50][R8.64], R18 ;  /* 0x0000001208002986 */ /* 0x000fe6000c101532 */
[----:B------:R-:W-:Y:S01]  /*586d0*/  IMAD.WIDE R14, R16, 0x2, R52 ;  /* 0x00000002100e7825 */ /* 0x000fe200078e0234 */
[----:B------:R0:W-:Y:S04]  /*586e0*/  @P6 STG.E.U16 desc[UR50][R10.64], R30 ;  /* 0x0000001e0a006986 */ /* 0x0001e8000c101532 */
[----:B------:R1:W-:Y:S04]  /*586f0*/  @P5 STG.E.U16 desc[UR50][R12.64], R17 ;  /* 0x000000110c005986 */ /* 0x0003e8000c101532 */
[----:B0-----:R-:W4:Y:S04]  /*58700*/  LDL.LU R30, [R1+0x2c0] ;  /* 0x0002c000011e7983 */ /* 0x001f280000300800 */
        /* <DEDUP_REMOVED lines=10> */
[----:B------:R-:W-:Y:S01]  /*587b0*/  IMAD.WIDE R10, R16, 0x2, R48 ;  /* 0x00000002100a7825 */ /* 0x000fe200078e0230 */
[----:B------:R-:W-:Y:S01]  /*587c0*/  ISETP.LT.AND P1, PT, R61, UR5, !P1 ;  /* 0x000000053d007c0c */ /* 0x000fe2000cf21270 */
[----:B------:R-:W-:Y:S01]  /*587d0*/  ULDC UR8, c[0x0][0x228] ;  /* 0x00008a0000087ab9 */ /* 0x000fe20000000800 */
[----:B------:R-:W-:Y:S01]  /*587e0*/  ULDC UR5, c[0x0][0x248] ;  /* 0x0000920000057ab9 */ /* 0x000fe20000000800 */
[----:B------:R-:W-:Y:S01]  /*587f0*/  VIADD R19, R60, 0x30 ;  /* 0x000000303c137836 */ /* 0x000fe20000000000 */
[----:B------:R-:W-:Y:S01]  /*58800*/  ULDC UR6, c[0x0][0x228] ;  /* 0x00008a0000067ab9 */ /* 0x000fe20000000800 */
[----:B------:R-:W-:Y:S01]  /*58810*/  @P6 STG.E.U16 desc[UR50][R8.64], R17 ;  /* 0x0000001108006986 */ /* 0x000fe2000c101532 */
[----:B------:R-:W-:Y:S01]  /*58820*/  IMAD.WIDE R12, R16, 0x2, R6 ;  /* 0x00000002100c7825 */ /* 0x000fe200078e0206 */
[----:B------:R-:W-:Y:S01]  /*58830*/  ULDC.64 UR60, c[0x0][0x228] ;  /* 0x00008a00003c7ab9 */ /* 0x000fe20000000a00 */
[----:B------:R-:W-:Y:S01]  /*58840*/  PRMT R20, R26, 0x7632, R20 ;  /* 0x000076321a147816 */ /* 0x000fe20000000014 */
[----:B------:R0:W-:Y:S01]  /*58850*/  @P5 STG.E.U16 desc[UR50][R10.64], R26 ;  /* 0x0000001a0a005986 */ /* 0x0001e2000c101532 */
[----:B------:R-:W-:Y:S01]  /*58860*/  IMAD.WIDE R14, R16, 0x2, R4 ;  /* 0x00000002100e7825 */ /* 0x000fe200078e0204 */
[----:B------:R-:W-:-:S02]  /*58870*/  ISETP.GE.AND P3, PT, R19, UR55, PT ;  /* 0x0000003713007c0c */ /* 0x000fc4000bf66270 */
[----:B------:R-:W-:Y:S01]  /*58880*/  @P4 STG.E.U16 desc[UR50][R12.64], R20 ;  /* 0x000000140c004986 */ /* 0x000fe2000c101532 */
[----:B------:R-:W-:Y:S01]  /*58890*/  IMAD.WIDE R18, R16, 0x2, R2 ;  /* 0x0000000210127825 */ /* 0x000fe200078e0202 */
[----:B------:R-:W-:Y:S01]  /*588a0*/  ISETP.LT.AND P6, PT, R58, UR12, !P3 ;  /* 0x0000000c3a007c0c */ /* 0x000fe2000dfc1270 */
[----:B------:R-:W-:Y:S01]  /*588b0*/  ULDC UR12, c[0x0][0x228] ;  /* 0x00008a00000c7ab9 */ /* 0x000fe20000000800 */
[----:B0-----:R-:W2:Y:S01]  /*588c0*/  LDL.LU R26, [R1+0x2d0] ;  /* 0x0002d000011a7983 */ /* 0x001ea20000300800 */
[----:B------:R-:W-:Y:S01]  /*588d0*/  ISETP.LT.AND P5, PT, R0, UR10, !P3 ;  /* 0x0000000a00007c0c */ /* 0x000fe2000dfa1270 */
[----:B------:R-:W-:Y:S01]  /*588e0*/  ULDC UR10, c[0x0][0x228] ;  /* 0x00008a00000a7ab9 */ /* 0x000fe20000000800 */
[----:B------:R-:W-:Y:S01]  /*588f0*/  ISETP.LT.AND P4, PT, R43, UR8, !P3 ;  /* 0x000000082b007c0c */ /* 0x000fe2000df81270 */
[----:B------:R-:W-:Y:S01]  /*58900*/  ULDC UR8, c[0x0][0x228] ;  /* 0x00008a0000087ab9 */ /* 0x000fe20000000800 */
[----:B---3--:R-:W-:Y:S01]  /*58910*/  PRMT R21, R32, 0x7632, R21 ;  /* 0x0000763220157816 */ /* 0x008fe20000000015 */
[----:B------:R0:W-:Y:S04]  /*58920*/  @P2 STG.E.U16 desc[UR50][R14.64], R32 ;  /* 0x000000200e002986 */ /* 0x0001e8000c101532 */
[----:B------:R1:W-:Y:S04]  /*58930*/  @P1 STG.E.U16 desc[UR50][R18.64], R21 ;  /* 0x0000001512001986 */ /* 0x0003e8000c101532 */
[----:B0-----:R-:W3:Y:S01]  /*58940*/  LDL.LU R32, [R1+0x310] ;  /* 0x0003100001207983 */ /* 0x001ee20000300800 */
[----:B-1----:R-:W-:Y:S01]  /*58950*/  VIADD R18, R16, UR5 ;  /* 0x0000000510127c36 */ /* 0x002fe20008000000 */
[----:B----4-:R-:W-:-:S03]  /*58960*/  PRMT R17, R30, 0x7632, R17 ;  /* 0x000076321e117816 */ /* 0x010fc60000000011 */
[----:B------:R-:W-:Y:S01]  /*58970*/  IMAD.WIDE R8, R18, 0x2, R56 ;  /* 0x0000000212087825 */ /* 0x000fe200078e0238 */
[----:B--2---:R-:W-:-:S03]  /*58980*/  PRMT R19, R59, 0x7632, R19 ;  /* 0x000076323b137816 */ /* 0x004fc60000000013 */
        /* <DEDUP_REMOVED lines=9> */
[----:B------:R-:W-:Y:S02]  /*58a20*/  VIADD R16, R60, 0x31 ;  /* 0x000000313c107836 */ /* 0x000fe40000000000 */
[----:B------:R-:W-:Y:S01]  /*58a30*/  IMAD.WIDE R14, R18, 0x2, R50 ;  /* 0x00000002120e7825 */ /* 0x000fe200078e0232 */
[----:B------:R-:W-:Y:S01]  /*58a40*/  ISETP.LT.AND P5, PT, R38, UR56, !P3 ;  /* 0x0000003826007c0c */ /* 0x000fe2000dfa1270 */
[----:B------:R-:W4:Y:S01]  /*58a50*/  LDL.LU R30, [R1+0x330] ;  /* 0x00033000011e7983 */ /* 0x000f220000300800 */
[----:B------:R-:W-:-:S02]  /*58a60*/  ISETP.GE.AND P2, PT, R16, UR61, PT ;  /* 0x0000003d10007c0c */ /* 0x000fc4000bf46270 */
[----:B------:R-:W-:Y:S01]  /*58a70*/  ISETP.LT.AND P4, PT, R37, UR12, !P3 ;  /* 0x0000000c25007c0c */ /* 0x000fe2000df81270 */
[----:B------:R0:W-:Y:S01]  /*58a80*/  @P1 STG.E.U16 desc[UR50][R14.64], R19 ;  /* 0x000000130e001986 */ /* 0x0001e2000c101532 */
[----:B------:R-:W-:Y:S01]  /*58a90*/  ISETP.LT.AND P1, PT, R36, UR10, !P3 ;  /* 0x0000000a24007c0c */ /* 0x000fe2000df21270 */
[----:B------:R-:W-:Y:S01]  /*58aa0*/  IMAD.WIDE R16, R18, 0x2, R48 ;  /* 0x0000000212107825 */ /* 0x000fe200078e0230 */
[----:B------:R-:W-:Y:S01]  /*58ab0*/  ISETP.LT.AND P3, PT, R61, UR8, !P3 ;  /* 0x000000083d007c0c */ /* 0x000fe2000df61270 */
[----:B------:R-:W-:Y:S01]  /*58ac0*/  ULDC UR8, c[0x0][0x228] ;  /* 0x00008a0000087ab9 */ /* 0x000fe20000000800 */
[----:B------:R-:W-:Y:S01]  /*58ad0*/  ISETP.LT.AND P6, PT, R58, UR6, !P2 ;  /* 0x000000063a007c0c */ /* 0x000fe2000d7c1270 */
[----:B------:R-:W-:Y:S01]  /*58ae0*/  VIADD R8, R18, UR5 ;  /* 0x0000000512087c36 */ /* 0x000fe20008000000 */
[----:B------:R-:W-:Y:S01]  /*58af0*/  PRMT R9, R28, 0x7632, R9 ;  /* 0x000076321c097816 */ /* 0x000fe20000000009 */
[C---:B------:R-:W-:Y:S01]  /*58b00*/  IMAD.WIDE R10, R18.reuse, 0x2, R6 ;  /* 0x00000002120a7825 */ /* 0x040fe200078e0206 */
[----:B------:R1:W-:Y:S01]  /*58b10*/  @P5 STG.E.U16 desc[UR50][R16.64], R28 ;  /* 0x0000001c10005986 */ /* 0x0003e2000c101532 */
[----:B------:R-:W-:Y:S01]  /*58b20*/  ULDC UR6, c[0x0][0x228] ;  /* 0x00008a0000067ab9 */ /* 0x000fe20000000800 */
[----:B------:R-:W-:Y:S01]  /*58b30*/  ULDC UR5, c[0x0][0x228] ;  /* 0x00008a0000057ab9 */ /* 0x000fe20000000800 */
[----:B------:R-:W-:Y:S01]  /*58b40*/  IMAD.WIDE R12, R18, 0x2, R4 ;  /* 0x00000002120c7825 */ /* 0x000fe200078e0204 */
[----:B------:R-:W-:Y:S01]  /*58b50*/  ULDC.64 UR56, c[0x0][0x228] ;  /* 0x00008a0000387ab9 */ /* 0x000fe20000000a00 */
[----:B------:R-:W-:-:S02]  /*58b60*/  ULDC UR12, c[0x0][0x228] ;  /* 0x00008a00000c7ab9 */ /* 0x000fc40000000800 */
[----:B0-----:R-:W-:Y:S01]  /*58b70*/  IMAD.WIDE R14, R18, 0x2, R2 ;  /* 0x00000002120e7825 */ /* 0x001fe200078e0202 */
[----:B------:R-:W-:Y:S01]  /*58b80*/  PRMT R18, R26, 0x7632, R18 ;  /* 0x000076321a127816 */ /* 0x000fe20000000012 */
[----:B------:R0:W-:Y:S01]  /*58b90*/  @P4 STG.E.U16 desc[UR50][R10.64], R9 ;  /* 0x000000090a004986 */ /* 0x0001e2000c101532 */
[----:B------:R-:W-:Y:S01]  /*58ba0*/  ULDC UR10, c[0x0][0x228] ;  /* 0x00008a00000a7ab9 */ /* 0x000fe20000000800 */
[----:B-1----:R-:W-:Y:S02]  /*58bb0*/  IMAD.WIDE R16, R8, 0x2, R56 ;  /* 0x0000000208107825 */ /* 0x002fe400078e0238 */
[----:B------:R1:W-:Y:S01]  /*58bc0*/  @P1 STG.E.U16 desc[UR50][R12.64], R26 ;  /* 0x0000001a0c001986 */ /* 0x0003e2000c101532 */
[----:B------:R-:W-:Y:S01]  /*58bd0*/  ISETP.LT.AND P5, PT, R43, UR6, !P2 ;  /* 0x000000062b007c0c */ /* 0x000fe2000d7a1270 */
[----:B------:R-:W-:Y:S02]  /*58be0*/  ULDC UR6, c[0x0][0x228] ;  /* 0x00008a0000067ab9 */ /* 0x000fe40000000800 */
[----:B------:R2:W-:Y:S04]  /*58bf0*/  @P3 STG.E.U16 desc[UR50][R14.64], R18 ;  /* 0x000000120e003986 */ /* 0x0005e8000c101532 */
[----:B---3--:R-:W-:Y:S01]  /*58c00*/  @P6 STG.E.U16 desc[UR50][R16.64], R32 ;  /* 0x0000002010006986 */ /* 0x008fe2000c101532 */
[----:B------:R-:W-:-:S03]  /*58c10*/  ISETP.LT.AND P6, PT, R0, UR8, !P2 ;  /* 0x0000000800007c0c */ /* 0x000fc6000d7c1270 */
[----:B------:R-:W3:Y:S01]  /*58c20*/  LDL.LU R28, [R1+0x320] ;  /* 0x00032000011c7983 */ /* 0x000ee20000300800 */
[----:B0-----:R-:W-:Y:S01]  /*58c30*/  PRMT R9, R32, 0x7632, R9 ;  /* 0x0000763220097816 */ /* 0x001fe20000000009 */
[----:B------:R-:W-:-:S04]  /*58c40*/  IMAD.WIDE R10, R8, 0x2, R54 ;  /* 0x00000002080a7825 */ /* 0x000fc800078e0236 */
[----:B-1----:R-:W-:Y:S01]  /*58c50*/  IMAD.WIDE R12, R8, 0x2, R52 ;  /* 0x00000002080c7825 */ /* 0x002fe200078e0234 */
[----:B------:R-:W3:Y:S01]  /*58c60*/  LDL.LU R26, [R1+0x2c4] ;  /* 0x0002c400011a7983 */ /* 0x000ee20000300800 */
        /* <DEDUP_REMOVED lines=16> */
[----:B----4-:R-:W-:-:S03]  /*58d70*/  PRMT R12, R30, 0x7632, R12 ;  /* 0x000076321e0c7816 */ /* 0x010fc6000000000c */
[----:B------:R0:W-:Y:S01]  /*58d80*/  @P3 STG.E.U16 desc[UR50][R16.64], R30 ;  /* 0x0000001e10003986 */ /* 0x0001e2000c101532 */
[----:B------:R-:W-:-:S03]  /*58d90*/  ISETP.LT.AND P3, PT, R36, UR14, !P2 ;  /* 0x0000000e24007c0c */ /* 0x000fc6000d761270 */
[----:B------:R-:W4:Y:S01]  /*58da0*/  LDL.LU R32, [R1+0x2e4] ;  /* 0x0002e40001207983 */ /* 0x000f220000300800 */
[----:B------:R-:W-:Y:S01]  /*58db0*/  ISETP.LT.AND P2, PT, R61, UR12, !P2 ;  /* 0x0000000c3d007c0c */ /* 0x000fe2000d741270 */
[----:B------:R-:W-:Y:S01]  /*58dc0*/  IMAD.WIDE R10, R8, 0x2, R6 ;  /* 0x00000002080a7825 */ /* 0x000fe200078e0206 */
[----:B------:R-:W-:Y:S01]  /*58dd0*/  ISETP.LT.AND P6, PT, R58, UR10, !P1 ;  /* 0x0000000a3a007c0c */ /* 0x000fe2000cfc1270 */
[----:B------:R-:W-:Y:S01]  /*58de0*/  ULDC UR12, c[0x0][0x228] ;  /* 0x00008a00000c7ab9 */ /* 0x000fe20000000800 */
[----:B------:R-:W-:Y:S01]  /*58df0*/  ISETP.LT.AND P4, PT, R0, UR8, !P1 ;  /* 0x0000000800007c0c */ /* 0x000fe2000cf81270 */
[----:B------:R-:W-:Y:S01]  /*58e00*/  VIADD R9, R8, UR5 ;  /* 0x0000000508097c36 */ /* 0x000fe20008000000 */
[----:B------:R-:W-:Y:S01]  /*58e10*/  ULDC UR14, c[0x0][0x228] ;  /* 0x00008a00000e7ab9 */ /* 0x000fe20000000800 */
[----:B0-----:R-:W4:Y:S01]  /*58e20*/  LDL.LU R30, [R1+0x2d4] ;  /* 0x0002d400011e7983 */ /* 0x001f220000300800 */
[----:B------:R-:W-:-:S03]  /*58e30*/  ULDC UR5, c[0x0][0x228] ;  /* 0x00008a0000057ab9 */ /* 0x000fc60000000800 */
[----:B------:R0:W-:Y:S01]  /*58e40*/  @P5 STG.E.U16 desc[UR50][R10.64], R12 ;  /* 0x0000000c0a005986 */ /* 0x0001e2000c101532 */
[----:B------:R-:W-:Y:S01]  /*58e50*/  ISETP.LT.AND P5, PT, R43, UR6, !P1 ;  /* 0x000000062b007c0c */ /* 0x000fe2000cfa1270 */
[----:B------:R-:W-:Y:S01]  /*58e60*/  IMAD.WIDE R14, R9, 0x2, R56 ;  /* 0x00000002090e7825 */ /* 0x000fe200078e0238 */
[----:B------:R-:W-:Y:S01]  /*58e70*/  ULDC UR6, c[0x0][0x228] ;  /* 0x00008a0000067ab9 */ /* 0x000fe20000000800 */
[----:B------:R-:W-:Y:S01]  /*58e80*/  ULDC UR10, c[0x0][0x228] ;  /* 0x00008a00000a7ab9 */ /* 0x000fe20000000800 */
[----:B------:R-:W-:Y:S01]  /*58e90*/  ULDC UR8, c[0x0][0x228] ;  /* 0x00008a0000087ab9 */ /* 0x000fe20000000800 */
[----:B0-----:R-:W-:-:S04]  /*58ea0*/  IMAD.WIDE R10, R8, 0x2, R4 ;  /* 0x00000002080a7825 */ /* 0x001fc800078e0204 */
[----:B------:R-:W-:Y:S01]  /*58eb0*/  IMAD.WIDE R12, R8, 0x2, R2 ;  /* 0x00000002080c7825 */ /* 0x000fe200078e0202 */
[----:B---3--:R-:W-:Y:S01]  /*58ec0*/  PRMT R8, R28, 0x7632, R8 ;  /* 0x000076321c087816 */ /* 0x008fe20000000008 */
[----:B------:R0:W-:Y:S01]  /*58ed0*/  @P3 STG.E.U16 desc[UR50][R10.64], R28 ;  /* 0x0000001c0a003986 */ /* 0x0001e2000c101532 */
[----:B------:R-:W-:Y:S01]  /*58ee0*/  PRMT R18, R26, 0x7632, R18 ;  /* 0x000076321a127816 */ /* 0x000fe20000000012 */
[C---:B------:R-:W-:Y:S02]  /*58ef0*/  IMAD.WIDE R16, R9.reuse, 0x2, R54 ;  /* 0x0000000209107825 */ /* 0x040fe400078e0236 */
        /* <DEDUP_REMOVED lines=16> */
[----:B----4-:R-:W-:Y:S01]  /*59000*/  PRMT R19, R32, 0x7632, R19 ;  /* 0x0000763220137816 */ /* 0x010fe20000000013 */
        /* <DEDUP_REMOVED lines=11> */
[----:B------:R-:W-:Y:S01]  /*590c0*/  @P5 STG.E.U16 desc[UR50][R14.64], R19 ;  /* 0x000000130e005986 */ /* 0x000fe2000c101532 */
[----:B------:R-:W-:Y:S01]  /*590d0*/  PRMT R18, R30, 0x7632, R18 ;  /* 0x000076321e127816 */ /* 0x000fe20000000012 */
[----:B------:R-:W-:Y:S02]  /*590e0*/  ULDC UR10, c[0x0][0x228] ;  /* 0x00008a00000a7ab9 */ /* 0x000fe40000000800 */
[----:B0-----:R-:W4:Y:S01]  /*590f0*/  LDL.LU R32, [R1+0x334] ;  /* 0x0003340001207983 */ /* 0x001f220000300800 */
[C---:B------:R-:W-:Y:S01]  /*59100*/  VIADD R8, R9.reuse, UR5 ;  /* 0x0000000509087c36 */ /* 0x040fe20008000000 */
[----:B------:R-:W-:Y:S01]  /*59110*/  ISETP.LT.AND P5, PT, R0, UR8, !P2 ;  /* 0x0000000800007c0c */ /* 0x000fe2000d7a1270 */
[----:B------:R-:W-:Y:S01]  /*59120*/  IMAD.WIDE R10, R9, 0x2, R2 ;  /* 0x00000002090a7825 */ /* 0x000fe200078e0202 */
[----:B------:R0:W-:Y:S01]  /*59130*/  @P4 STG.E.U16 desc[UR50][R16.64], R30 ;  /* 0x0000001e10004986 */ /* 0x0001e2000c101532 */
[----:B------:R-:W-:Y:S01]  /*59140*/  ISETP.LT.AND P4, PT, R43, UR6, !P2 ;  /* 0x000000062b007c0c */ /* 0x000fe2000d781270 */
[----:B------:R-:W-:Y:S01]  /*59150*/  ULDC UR6, c[0x0][0x228] ;  /* 0x00008a0000067ab9 */ /* 0x000fe20000000800 */
[C---:B------:R-:W-:Y:S01]  /*59160*/  IMAD.WIDE R12, R8.reuse, 0x2, R56 ;  /* 0x00000002080c7825 */ /* 0x040fe200078e0238 */
[----:B------:R-:W-:Y:S01]  /*59170*/  ULDC UR8, c[0x0][0x228] ;  /* 0x00008a0000087ab9 */ /* 0x000fe20000000800 */
[----:B------:R-:W-:Y:S01]  /*59180*/  ULDC UR5, c[0x0][0x228] ;  /* 0x00008a0000057ab9 */ /* 0x000fe20000000800 */
[----:B0-----:R-:W4:Y:S01]  /*59190*/  LDL.LU R30, [R1+0x324] ;  /* 0x00032400011e7983 */ /* 0x001f220000300800 */
[----:B------:R-:W-:-:S03]  /*591a0*/  IMAD.WIDE R14, R8, 0x2, R54 ;  /* 0x00000002080e7825 */ /* 0x000fc600078e0236 */
[----:B------:R-:W-:Y:S01]  /*591b0*/  @P3 STG.E.U16 desc[UR50][R10.64], R18 ;  /* 0x000000120a003986 */ /* 0x000fe2000c101532 */
[----:B---3--:R-:W-:Y:S01]  /*591c0*/  PRMT R9, R26, 0x7632, R9 ;  /* 0x000076321a097816 */ /* 0x008fe20000000009 */
[----:B------:R-:W-:Y:S02]  /*591d0*/  IMAD.WIDE R16, R8, 0x2, R52 ;  /* 0x0000000208107825 */ /* 0x000fe400078e0234 */
        /* <DEDUP_REMOVED lines=13> */
[----:B------:R-:W-:Y:S02]  /*592b0*/  VIADD R19, R60, 0x34 ;  /* 0x000000343c137836 */ /* 0x000fe40000000000 */
[C---:B------:R-:W-:Y:S01]  /*592c0*/  IMAD.WIDE R12, R8.reuse, 0x2, R48 ;  /* 0x00000002080c7825 */ /* 0x040fe200078e0230 */
[----:B------:R-:W-:Y:S01]  /*592d0*/  ULDC UR8, c[0x0][0x228] ;  /* 0x00008a0000087ab9 */ /* 0x000fe20000000800 */
[----:B------:R-:W-:Y:S01]  /*592e0*/  ULDC UR6, c[0x0][0x228] ;  /* 0x00008a0000067ab9 */ /* 0x000fe20000000800 */
[----:B------:R-:W-:Y:S01]  /*592f0*/  ISETP.GE.AND P1, PT, R19, UR55, PT ;  /* 0x0000003713007c0c */ /* 0x000fe2000bf26270 */
[----:B------:R-:W-:Y:S01]  /*59300*/  @P6 STG.E.U16 desc[UR50][R10.64], R9 ;  /* 0x000000090a006986 */ /* 0x000fe2000c101532 */
[----:B------:R-:W-:Y:S01]  /*59310*/  IMAD.WIDE R14, R8, 0x2, R6 ;  /* 0x00000002080e7825 */ /* 0x000fe200078e0206 */
[----:B------:R-:W-:Y:S01]  /*59320*/  ULDC.64 UR60, c[0x0][0x228] ;  /* 0x00008a00003c7ab9 */ /* 0x000fe20000000a00 */
[----:B----4-:R-:W-:Y:S01]  /*59330*/  PRMT R20, R32, 0x7632, R20 ;  /* 0x0000763220147816 */ /* 0x010fe20000000014 */
[----:B------:R0:W-:Y:S01]  /*59340*/  @P5 STG.E.U16 desc[UR50][R12.64], R32 ;  /* 0x000000200c005986 */ /* 0x0001e2000c101532 */
[----:B------:R-:W-:Y:S01]  /*59350*/  IMAD.WIDE R16, R8, 0x2, R4 ;  /* 0x0000000208107825 */ /* 0x000fe200078e0204 */
[----:B------:R-:W-:Y:S01]  /*59360*/  ISETP.LT.AND P2, PT, R61, UR5, !P2 ;  /* 0x000000053d007c0c */ /* 0x000fe2000d741270 */
[----:B------:R-:W-:Y:S01]  /*59370*/  ULDC UR5, c[0x0][0x248] ;  /* 0x0000920000057ab9 */ /* 0x000fe20000000800 */
[----:B------:R-:W-:Y:S01]  /*59380*/  ISETP.LT.AND P6, PT, R58, UR12, !P1 ;  /* 0x0000000c3a007c0c */ /* 0x000fe2000cfc1270 */
[----:B------:R-:W-:Y:S04]  /*59390*/  @P4 STG.E.U16 desc[UR50][R14.64], R20 ;  /* 0x000000140e004986 */ /* 0x000fe8000c101532 */
[----:B0-----:R-:W4:Y:S01]  /*593a0*/  LDL.LU R32, [R1+0x2d8] ;  /* 0x0002d80001207983 */ /* 0x001f220000300800 */
[----:B------:R-:W-:-:S03]  /*593b0*/  PRMT R21, R30, 0x7632, R21 ;  /* 0x000076321e157816 */ /* 0x000fc60000000015 */
[----:B------:R0:W-:Y:S01]  /*593c0*/  @P3 STG.E.U16 desc[UR50][R16.64], R30 ;  /* 0x0000001e10003986 */ /* 0x0001e2000c101532 */
[----:B------:R-:W-:Y:S01]  /*593d0*/  ISETP.LT.AND P5, PT, R0, UR10, !P1 ;  /* 0x0000000a00007c0c */ /* 0x000fe2000cfa1270 */
[C---:B------:R-:W-:Y:S01]  /*593e0*/  IMAD.WIDE R18, R8.reuse, 0x2, R2 ;  /* 0x0000000208127825 */ /* 0x040fe200078e0202 */
[----:B------:R-:W-:Y:S01]  /*593f0*/  ISETP.LT.AND P4, PT, R43, UR8, !P1 ;  /* 0x000000082b007c0c */ /* 0x000fe2000cf81270 */
[----:B------:R-:W-:Y:S01]  /*59400*/  ULDC UR12, c[0x0][0x228] ;  /* 0x00008a00000c7ab9 */ /* 0x000fe20000000800 */
[----:B------:R-:W-:Y:S01]  /*59410*/  ULDC UR10, c[0x0][0x228] ;  /* 0x00008a00000a7ab9 */ /* 0x000fe20000000800 */
[----:B------:R-:W-:Y:S01]  /*59420*/  ULDC UR8, c[0x0][0x228] ;  /* 0x00008a0000087ab9 */ /* 0x000fe20000000800 */
[----:B0-----:R-:W4:Y:S01]  /*59430*/  LDL.LU R30, [R1+0x318] ;  /* 0x00031800011e7983 */ /* 0x001f220000300800 */
[----:B------:R-:W-:Y:S01]  /*59440*/  VIADD R17, R8, UR5 ;  /* 0x0000000508117c36 */ /* 0x000fe20008000000 */
[----:B------:R-:W-:-:S03]  /*59450*/  ULDC UR5, c[0x0][0x248] ;  /* 0x0000920000057ab9 */ /* 0x000fc60000000800 */
[C---:B------:R-:W-:Y:S01]  /*59460*/  IMAD.WIDE R8, R17.reuse, 0x2, R56 ;  /* 0x0000000211087825 */ /* 0x040fe200078e0238 */
[----:B------:R0:W-:Y:S03]  /*59470*/  @P2 STG.E.U16 desc[UR50][R18.64], R21 ;  /* 0x0000001512002986 */ /* 0x0001e6000c101532 */
        /* <DEDUP_REMOVED lines=9> */
[----:B------:R-:W-:Y:S01]  /*59510*/  ISETP.LT.AND P2, PT, R39, UR6, !P1 ;  /* 0x0000000627007c0c */ /* 0x000fe2000cf41270 */
[----:B------:R-:W-:Y:S02]  /*59520*/  VIADD R16, R60, 0x35 ;  /* 0x000000353c107836 */ /* 0x000fe40000000000 */
[C---:B------:R-:W-:Y:S01]  /*59530*/  IMAD.WIDE R14, R17.reuse, 0x2, R50 ;  /* 0x00000002110e7825 */ /* 0x040fe200078e0232 */
        /* <DEDUP_REMOVED lines=9> */
[----:B------:R-:W-:Y:S01]  /*595d0*/  VIADD R16, R17, UR5 ;  /* 0x0000000511107c36 */ /* 0x000fe20008000000 */
[----:B------:R-:W-:Y:S01]  /*595e0*/  ISETP.LT.AND P1, PT, R61, UR8, !P1 ;  /* 0x000000083d007c0c */ /* 0x000fe2000cf21270 */
[C---:B------:R-:W-:Y:S01]  /*595f0*/  IMAD.WIDE R10, R17.reuse, 0x2, R4 ;  /* 0x00000002110a7825 */ /* 0x040fe200078e0204 */
        /* <DEDUP_REMOVED lines=8> */
[----:B----4-:R-:W-:-:S04]  /*59680*/  PRMT R17, R32, 0x7632, R17 ;  /* 0x0000763220117816 */ /* 0x010fc80000000011 */
        /* <DEDUP_REMOVED lines=8> */
[----:B------:R-:W-:Y:S01]  /*59710*/  ISETP.LT.AND P6, PT, R0, UR8, !P3 ;  /* 0x0000000800007c0c */ /* 0x000fe2000dfc1270 */
[C---:B-1----:R-:W-:Y:S02]  /*59720*/  IMAD.WIDE R12, R16.reuse, 0x2, R50 ;  /* 0x00000002100c7825 */ /* 0x042fe400078e0232 */
[----:B----4-:R-:W4:Y:S01]  /*59730*/  LDL.LU R32, [R1+0x328] ;  /* 0x0003280001207983 */ /* 0x010f220000300800 */
[----:B------:R-:W-:Y:S01]  /*59740*/  ISETP.LT.AND P4, PT, R39, UR5, !P3 ;  /* 0x0000000527007c0c */ /* 0x000fe2000df81270 */
[----:B------:R-:W-:Y:S01]  /*59750*/  IMAD.WIDE R10, R16, 0x2, R52 ;  /* 0x00000002100a7825 */ /* 0x000fe200078e0234 */
[----:B------:R-:W-:Y:S01]  /*59760*/  ISETP.LT.AND P1, PT, R38, UR58, !P3 ;  /* 0x0000003a26007c0c */ /* 0x000fe2000df21270 */
[----:B------:R-:W-:Y:S01]  /*59770*/  ULDC UR5, c[0x0][0x228] ;  /* 0x00008a0000057ab9 */ /* 0x000fe20000000800 */
[----:B0-----:R-:W-:Y:S01]  /*59780*/  PRMT R17, R30, 0x7632, R17 ;  /* 0x000076321e117816 */ /* 0x001fe20000000011 */
[----:B------:R-:W-:Y:S01]  /*59790*/  IMAD.WIDE R8, R16, 0x2, R54 ;  /* 0x0000000210087825 */ /* 0x000fe200078e0236 */
[----:B---3--:R-:W-:Y:S01]  /*597a0*/  PRMT R19, R26, 0x7632, R19 ;  /* 0x000076321a137816 */ /* 0x008fe20000000013 */
[----:B------:R-:W3:Y:S01]  /*597b0*/  LDL.LU R30, [R1+0x2cc] ;  /* 0x0002cc00011e7983 */ /* 0x000ee20000300800 */
[----:B------:R-:W-:Y:S01]  /*597c0*/  ULDC UR8, c[0x0][0x228] ;  /* 0x00008a0000087ab9 */ /* 0x000fe20000000800 */
[----:B------:R-:W-:Y:S01]  /*597d0*/  IMAD.WIDE R14, R16, 0x2, R48 ;  /* 0x00000002100e7825 */ /* 0x000fe200078e0230 */
[----:B------:R-:W-:Y:S01]  /*597e0*/  ULDC.64 UR58, c[0x0][0x228] ;  /* 0x00008a00003a7ab9 */ /* 0x000fe20000000a00 */
[----:B------:R-:W-:Y:S04]  /*597f0*/  @P6 STG.E.U16 desc[UR50][R8.64], R17 ;  /* 0x0000001108006986 */ /* 0x000fe8000c101532 */
        /* <DEDUP_REMOVED lines=23> */
[----:B----4-:R-:W-:Y:S01]  /*59970*/  PRMT R14, R32, 0x7632, R14 ;  /* 0x00007632200e7816 */ /* 0x010fe2000000000e */
[----:B------:R0:W-:Y:S01]  /*59980*/  @P1 STG.E.U16 desc[UR50][R10.64], R32 ;  /* 0x000000200a001986 */ /* 0x0001e2000c101532 */
[----:B------:R-:W-:Y:S01]  /*59990*/  ISETP.LT.AND P1, PT, R0, UR5, !P2 ;  /* 0x0000000500007c0c */ /* 0x000fe2000d721270 */
[----:B------:R-:W-:Y:S02]  /*599a0*/  ULDC UR5, c[0x0][0x228] ;  /* 0x00008a0000057ab9 */ /* 0x000fe40000000800 */
[----:B------:R-:W-:Y:S04]  /*599b0*/  @P3 STG.E.U16 desc[UR50][R12.64], R14 ;  /* 0x0000000e0c003986 */ /* 0x000fe8000c101532 */
[----:B---3--:R1:W-:Y:S01]  /*599c0*/  @P4 STG.E.U16 desc[UR50][R8.64], R30 ;  /* 0x0000001e08004986 */ /* 0x0083e2000c101532 */
        /* <DEDUP_REMOVED lines=31> */
[----:B------:R-:W-:Y:S01]  /*59bc0*/  ULDC UR12, c[0x0][0x228] ;  /* 0x00008a00000c7ab9 */ /* 0x000fe20000000800 */
[----:B------:R-:W-:Y:S01]  /*59bd0*/  ISETP.LT.AND P5, PT, R0, UR8, !P1 ;  /* 0x0000000800007c0c */ /* 0x000fe2000cfa1270 */
[----:B------:R-:W-:Y:S01]  /*59be0*/  VIADD R19, R60, 0x38 ;  /* 0x000000383c137836 */ /* 0x000fe20000000000 */
[----:B0-----:R-:W2:Y:S01]  /*59bf0*/  LDL.LU R26, [R1+0x33c] ;  /* 0x00033c00011a7983 */ /* 0x001ea20000300800 */
[----:B------:R-:W-:Y:S01]  /*59c00*/  ISETP.LT.AND P4, PT, R43, UR6, !P1 ;  /* 0x000000062b007c0c */ /* 0x000fe2000cf81270 */
[----:B------:R-:W-:Y:S01]  /*59c10*/  ULDC UR6, c[0x0][0x228] ;  /* 0x00008a0000067ab9 */ /* 0x000fe20000000800 */
[----:B------:R-:W-:Y:S01]  /*59c20*/  ULDC UR8, c[0x0][0x228] ;  /* 0x00008a0000087ab9 */ /* 0x000fe20000000800 */
[----:B------:R-:W-:Y:S01]  /*59c30*/  ULDC UR10, c[0x0][0x228] ;  /* 0x00008a00000a7ab9 */ /* 0x000fe20000000800 */
[----:B-1----:R-:W-:Y:S01]  /*59c40*/  VIADD R18, R17, UR5 ;  /* 0x0000000511127c36 */ /* 0x002fe20008000000 */
[----:B---3--:R-:W-:Y:S01]  /*59c50*/  PRMT R16, R32, 0x7632, R16 ;  /* 0x0000763220107816 */ /* 0x008fe20000000010 */
[----:B------:R0:W-:Y:S01]  /*59c60*/  @P3 STG.E.U16 desc[UR50][R8.64], R32 ;  /* 0x0000002008003986 */ /* 0x0001e2000c101532 */
[----:B------:R-:W-:Y:S01]  /*59c70*/  ULDC UR5, c[0x0][0x228] ;  /* 0x00008a0000057ab9 */ /* 0x000fe20000000800 */
[----:B------:R-:W-:-:S02]  /*59c80*/  IMAD.WIDE R10, R18, 0x2, R56 ;  /* 0x00000002120a7825 */ /* 0x000fc400078e0238 */
[----:B0-----:R-:W3:Y:S02]  /*59c90*/  LDL.LU R32, [R1+0x32c] ;  /* 0x00032c0001207983 */ /* 0x001ee40000300800 */
[----:B------:R-:W-:Y:S01]  /*59ca0*/  IMAD.WIDE R8, R17, 0x2, R2 ;  /* 0x0000000211087825 */ /* 0x000fe200078e0202 */
[----:B----4-:R-:W-:-:S03]  /*59cb0*/  PRMT R17, R30, 0x7632, R17 ;  /* 0x000076321e117816 */ /* 0x010fc60000000011 */
[C---:B------:R-:W-:Y:S01]  /*59cc0*/  IMAD.WIDE R12, R18.reuse, 0x2, R54 ;  /* 0x00000002120c7825 */ /* 0x040fe200078e0236 */
[----:B------:R-:W-:Y:S03]  /*59cd0*/  @P2 STG.E.U16 desc[UR50][R8.64], R16 ;  /* 0x0000001008002986 */ /* 0x000fe6000c101532 */
        /* <DEDUP_REMOVED lines=24> */
[----:B------:R-:W-:Y:S01]  /*59e60*/  PRMT R20, R26, 0x7632, R20 ;  /* 0x000076321a147816 */ /* 0x000fe20000000014 */
[----:B------:R0:W-:Y:S01]  /*59e70*/  @P5 STG.E.U16 desc[UR50][R10.64], R26 ;  /* 0x0000001a0a005986 */ /* 0x0001e2000c101532 */
[----:B------:R-:W-:Y:S01]  /*59e80*/  ISETP.LT.AND P6, PT, R58, UR12, !P3 ;  /* 0x0000000c3a007c0c */ /* 0x000fe2000dfc1270 */
[----:B------:R-:W-:Y:S01]  /*59e90*/  IMAD.WIDE R16, R18, 0x2, R2 ;  /* 0x0000000212107825 */ /* 0x000fe200078e0202 */
[----:B------:R-:W-:Y:S01]  /*59ea0*/  ISETP.LT.AND P5, PT, R0, UR10, !P3 ;  /* 0x0000000a00007c0c */ /* 0x000fe2000dfa1270 */
[----:B------:R-:W-:Y:S01]  /*59eb0*/  @P4 STG.E.U16 desc[UR50][R12.64], R20 ;  /* 0x000000140c004986 */ /* 0x000fe2000c101532 */
[----:B------:R-:W-:-:S03]  /*59ec0*/  ISETP.LT.AND P4, PT, R43, UR8, !P3 ;  /* 0x000000082b007c0c */ /* 0x000fc6000df81270 */
[----:B0-----:R-:W2:Y:S01]  /*59ed0*/  LDL.LU R26, [R1+0x360] ;  /* 0x00036000011a7983 */ /* 0x001ea20000300800 */
[----:B------:R-:W-:Y:S01]  /*59ee0*/  VIADD R18, R18, UR5 ;  /* 0x0000000512127c36 */ /* 0x000fe20008000000 */
[----:B------:R-:W-:Y:S01]  /*59ef0*/  ULDC UR12, c[0x0][0x228] ;  /* 0x00008a00000c7ab9 */ /* 0x000fe20000000800 */
[----:B------:R-:W-:Y:S01]  /*59f00*/  ULDC UR10, c[0x0][0x228] ;  /* 0x00008a00000a7ab9 */ /* 0x000fe20000000800 */
[----:B------:R-:W-:Y:S01]  /*59f10*/  ULDC UR8, c[0x0][0x228] ;  /* 0x00008a0000087ab9 */ /* 0x000fe20000000800 */
[----:B---3--:R-:W-:Y:S01]  /*59f20*/  PRMT R21, R32, 0x7632, R21 ;  /* 0x0000763220157816 */ /* 0x008fe20000000015 */
[----:B------:R0:W-:Y:S01]  /*59f30*/  @P2 STG.E.U16 desc[UR50][R14.64], R32 ;  /* 0x000000200e002986 */ /* 0x0001e2000c101532 */
[C---:B------:R-:W-:Y:S01]  /*59f40*/  IMAD.WIDE R8, R18.reuse, 0x2, R56 ;  /* 0x0000000212087825 */ /* 0x040fe200078e0238 */
[----:B------:R-:W-:Y:S02]  /*59f50*/  ULDC UR5, c[0x0][0x248] ;  /* 0x0000920000057ab9 */ /* 0x000fe40000000800 */
[----:B------:R4:W-:Y:S04]  /*59f60*/  @P1 STG.E.U16 desc[UR50][R16.64], R21 ;  /* 0x0000001510001986 */ /* 0x0009e8000c101532 */
[----:B0-----:R-:W3:Y:S01]  /*59f70*/  LDL.LU R32, [R1+0x340] ;  /* 0x0003400001207983 */ /* 0x001ee20000300800 */
[----:B------:R-:W-:-:S04]  /*59f80*/  IMAD.WIDE R10, R18, 0x2, R54 ;  /* 0x00000002120a7825 */ /* 0x000fc800078e0236 */
[----:B------:R-:W-:Y:S01]  /*59f90*/  IMAD.WIDE R12, R18, 0x2, R52 ;  /* 0x00000002120c7825 */ /* 0x000fe200078e0234 */
[----:B----4-:R-:W-:Y:S01]  /*59fa0*/  PRMT R17, R30, 0x7632, R17 ;  /* 0x000076321e117816 */ /* 0x010fe20000000011 */
[----:B------:R-:W-:Y:S04]  /*59fb0*/  @P6 STG.E.U16 desc[UR50][R8.64], R30 ;  /* 0x0000001e08006986 */ /* 0x000fe8000c101532 */
        /* <DEDUP_REMOVED lines=12> */
[----:B------:R-:W4:Y:S01]  /*5a080*/  LDL.LU R30, [R1+0x3a0] ;  /* 0x0003a000011e7983 */ /* 0x000f220000300800 */
        /* <DEDUP_REMOVED lines=14> */
[----:B------:R-:W-:Y:S01]  /*5a170*/  PRMT R18, R26, 0x7632, R18 ;  /* 0x000076321a127816 */ /* 0x000fe20000000012 */
        /* <DEDUP_REMOVED lines=8> */
[----:B---3--:R-:W-:Y:S01]  /*5a200*/  @P6 STG.E.U16 desc[UR50][R14.64], R32 ;  /* 0x000000200e006986 */ /* 0x008fe2000c101532 */
[----:B------:R-:W-:-:S03]  /*5a210*/  ISETP.LT.AND P6, PT, R0, UR8, !P2 ;  /* 0x0000000800007c0c */ /* 0x000fc6000d7c1270 */
[----:B------:R-:W3:Y:S01]  /*5a220*/  LDL.LU R28, [R1+0x390] ;  /* 0x00039000011c7983 */ /* 0x000ee20000300800 */
[----:B-1----:R-:W-:Y:S01]  /*5a230*/  PRMT R17, R32, 0x7632, R17 ;  /* 0x0000763220117816 */ /* 0x002fe20000000011 */
[----:B------:R-:W-:-:S04]  /*5a240*/  IMAD.WIDE R10, R16, 0x2, R52 ;  /* 0x00000002100a7825 */ /* 0x000fc800078e0234 */
[----:B0-----:R-:W-:Y:S01]  /*5a250*/  IMAD.WIDE R8, R16, 0x2, R54 ;  /* 0x0000000210087825 */ /* 0x001fe200078e0236 */
        /* <DEDUP_REMOVED lines=26> */
[C---:B------:R-:W-:Y:S01]  /*5a400*/  VIADD R17, R16.reuse, UR5 ;  /* 0x0000000510117c36 */ /* 0x040fe20008000000 */
[----:B------:R-:W-:Y:S01]  /*5a410*/  ULDC UR14, c[0x0][0x228] ;  /* 0x00008a00000e7ab9 */ /* 0x000fe20000000800 */
[----:B0-----:R-:W4:Y:S01]  /*5a420*/  LDL.LU R30, [R1+0x364] ;  /* 0x00036400011e7983 */ /* 0x001f220000300800 */
        /* <DEDUP_REMOVED lines=9> */
[----:B---3--:R-:W-:-:S04]  /*5a4c0*/  PRMT R16, R28, 0x7632, R16 ;  /* 0x000076321c107816 */ /* 0x008fc80000000010 */
[----:B------:R0:W-:Y:S01]  /*5a4d0*/  @P3 STG.E.U16 desc[UR50][R8.64], R28 ;  /* 0x0000001c08003986 */ /* 0x0001e2000c101532 */
[C---:B------:R-:W-:Y:S01]  /*5a4e0*/  IMAD.WIDE R10, R17.reuse, 0x2, R54 ;  /* 0x00000002110a7825 */ /* 0x040fe200078e0236 */
[----:B------:R-:W-:Y:S02]  /*5a4f0*/  PRMT R18, R26, 0x7632, R18 ;  /* 0x000076321a127816 */ /* 0x000fe40000000012 */
        /* <DEDUP_REMOVED lines=41> */
[----:B0-----:R-:W4:Y:S02]  /*5a790*/  LDL.LU R30, [R1+0x394] ;  /* 0x00039400011e7983 */ /* 0x001f240000300800 */
[----:B------:R-:W-:-:S02]  /*5a7a0*/  VIADD R19, R60, 0x3c ;  /* 0x0000003c3c137836 */ /* 0x000fc40000000000 */
[----:B------:R-:W-:Y:S01]  /*5a7b0*/  IMAD.WIDE R12, R18, 0x2, R54 ;  /* 0x00000002120c7825 */ /* 0x000fe200078e0236 */
[----:B------:R-:W-:Y:S01]  /*5a7c0*/  @P3 STG.E.U16 desc[UR50][R8.64], R16 ;  /* 0x0000001008003986 */ /* 0x000fe2000c101532 */
[----:B---3--:R-:W-:Y:S02]  /*5a7d0*/  PRMT R17, R26, 0x7632, R17 ;  /* 0x000076321a117816 */ /* 0x008fe40000000011 */
[----:B------:R-:W-:Y:S01]  /*5a7e0*/  IMAD.WIDE R14, R18, 0x2, R52 ;  /* 0x00000002120e7825 */ /* 0x000fe200078e0234 */
[----:B------:R0:W-:Y:S01]  /*5a7f0*/  @P6 STG.E.U16 desc[UR50][R10.64], R26 ;  /* 0x0000001a0a006986 */ /* 0x0001e2000c101532 */
[----:B------:R-:W-:-:S03]  /*5a800*/  ISETP.GE.AND P1, PT, R19, UR55, PT ;  /* 0x0000003713007c0c */ /* 0x000fc6000bf26270 */
[----:B------:R-:W-:Y:S04]  /*5a810*/  @P5 STG.E.U16 desc[UR50][R12.64], R17 ;  /* 0x000000110c005986 */ /* 0x000fe8000c101532 */
[----:B0-----:R-:W3:Y:S04]  /*5a820*/  LDL.LU R26, [R1+0x358] ;  /* 0x00035800011a7983 */ /* 0x001ee80000300800 */
        /* <DEDUP_REMOVED lines=22> */
[----:B------:R-:W-:Y:S01]  /*5a990*/  IMAD.WIDE R16, R18, 0x2, R2 ;  /* 0x0000000212107825 */ /* 0x000fe200078e0202 */
[----:B------:R-:W-:Y:S01]  /*5a9a0*/  ISETP.LT.AND P5, PT, R0, UR10, !P1 ;  /* 0x0000000a00007c0c */ /* 0x000fe2000cfa1270 */
[----:B------:R-:W-:Y:S01]  /*5a9b0*/  @P4 STG.E.U16 desc[UR50][R12.64], R20 ;  /* 0x000000140c004986 */ /* 0x000fe2000c101532 */
[----:B------:R-:W-:-:S03]  /*5a9c0*/  ULDC UR12, c[0x0][0x228] ;  /* 0x00008a00000c7ab9 */ /* 0x000fc60000000800 */
[----:B0-----:R-:W4:Y:S01]  /*5a9d0*/  LDL.LU R32, [R1+0x368] ;  /* 0x0003680001207983 */ /* 0x001f220000300800 */
[----:B------:R-:W-:Y:S01]  /*5a9e0*/  VIADD R18, R18, UR5 ;  /* 0x0000000512127c36 */ /* 0x000fe20008000000 */
[----:B------:R-:W-:Y:S02]  /*5a9f0*/  PRMT R21, R30, 0x7632, R21 ;  /* 0x000076321e157816 */ /* 0x000fe40000000015 */
[----:B------:R0:W-:Y:S01]  /*5aa00*/  @P3 STG.E.U16 desc[UR50][R14.64], R30 ;  /* 0x0000001e0e003986 */ /* 0x0001e2000c101532 */
[----:B------:R-:W-:Y:S01]  /*5aa10*/  ISETP.LT.AND P4, PT, R43, UR8, !P1 ;  /* 0x000000082b007c0c */ /* 0x000fe2000cf81270 */
[C---:B------:R-:W-:Y:S01]  /*5aa20*/  IMAD.WIDE R8, R18.reuse, 0x2, R56 ;  /* 0x0000000212087825 */ /* 0x040fe200078e0238 */
[----:B------:R-:W-:Y:S01]  /*5aa30*/  ULDC UR10, c[0x0][0x228] ;  /* 0x00008a00000a7ab9 */ /* 0x000fe20000000800 */
[----:B------:R-:W-:Y:S01]  /*5aa40*/  ULDC UR5, c[0x0][0x248] ;  /* 0x0000920000057ab9 */ /* 0x000fe20000000800 */
[----:B0-----:R-:W4:Y:S01]  /*5aa50*/  LDL.LU R30, [R1+0x348] ;  /* 0x00034800011e7983 */ /* 0x001f220000300800 */
[----:B------:R-:W-:Y:S01]  /*5aa60*/  IMAD.WIDE R10, R18, 0x2, R54 ;  /* 0x00000002120a7825 */ /* 0x000fe200078e0236 */
[----:B------:R-:W-:-:S02]  /*5aa70*/  ULDC UR8, c[0x0][0x228] ;  /* 0x00008a0000087ab9 */ /* 0x000fc40000000800 */
[----:B------:R0:W-:Y:S01]  /*5aa80*/  @P2 STG.E.U16 desc[UR50][R16.64], R21 ;  /* 0x0000001510002986 */ /* 0x0001e2000c101532 */
[----:B------:R-:W-:-:S03]  /*5aa90*/  IMAD.WIDE R12, R18, 0x2, R52 ;  /* 0x00000002120c7825 */ /* 0x000fc600078e0234 */
[----:B---3--:R1:W-:Y:S01]  /*5aaa0*/  @P6 STG.E.U16 desc[UR50][R8.64], R26 ;  /* 0x0000001a08006986 */ /* 0x0083e2000c101532 */
[----:B0-----:R-:W-:-:S03]  /*5aab0*/  PRMT R17, R26, 0x7632, R17 ;  /* 0x000076321a117816 */ /* 0x001fc60000000011 */
[----:B-1----:R-:W3:Y:S04]  /*5aac0*/  LDL.LU R26, [R1+0x2b8] ;  /* 0x0002b800011a7983 */ /* 0x002ee80000300800 */
        /* <DEDUP_REMOVED lines=38> */
[----:B----4-:R-:W4:Y:S01]  /*5ad30*/  LDL.LU R32, [R1+0x398] ;  /* 0x0003980001207983 */ /* 0x010f220000300800 */
[----:B------:R-:W-:Y:S01]  /*5ad40*/  ISETP.LT.AND P4, PT, R39, UR5, !P3 ;  /* 0x0000000527007c0c */ /* 0x000fe2000df81270 */
[----:B------:R-:W-:Y:S01]  /*5ad50*/  IMAD.WIDE R10, R16, 0x2, R52 ;  /* 0x00000002100a7825 */ /* 0x000fe200078e0234 */
[----:B------:R-:W-:Y:S01]  /*5ad60*/  ISETP.LT.AND P1, PT, R38, UR58, !P3 ;  /* 0x0000003a26007c0c */ /* 0x000fe2000df21270 */
[----:B------:R-:W-:Y:S01]  /*5ad70*/  ULDC UR5, c[0x0][0x228] ;  /* 0x00008a0000057ab9 */ /* 0x000fe20000000800 */
[----:B---3--:R-:W-:Y:S01]  /*5ad80*/  PRMT R19, R26, 0x7632, R19 ;  /* 0x000076321a137816 */ /* 0x008fe20000000013 */
[C---:B0-----:R-:W-:Y:S01]  /*5ad90*/  IMAD.WIDE R8, R16.reuse, 0x2, R54 ;  /* 0x0000000210087825 */ /* 0x041fe200078e0236 */
[----:B------:R-:W-:Y:S01]  /*5ada0*/  ULDC UR8, c[0x0][0x228] ;  /* 0x00008a0000087ab9 */ /* 0x000fe20000000800 */
[----:B------:R-:W3:Y:S01]  /*5adb0*/  LDL.LU R30, [R1+0x35c] ;  /* 0x00035c00011e7983 */ /* 0x000ee20000300800 */
        /* <DEDUP_REMOVED lines=310> */
[----:B------:R-:W-:Y:S01]  /*5c120*/  IMAD.WIDE R14, R17, 0x2, R50 ;  /* 0x00000002110e7825 */ /* 0x000fe200078e0232 */
[----:B------:R-:W-:Y:S01]  /*5c130*/  ISETP.LT.AND P5, PT, R38, UR56, !P1 ;  /* 0x0000003826007c0c */ /* 0x000fe2000cfa1270 */
[----:B------:R-:W-:Y:S02]  /*5c140*/  ULDC UR6, c[0x0][0x228] ;  /* 0x00008a0000067ab9 */ /* 0x000fe40000000800 */
[----:B------:R-:W-:Y:S01]  /*5c150*/  VIADD R16, R60, 0x45 ;  /* 0x000000453c107836 */ /* 0x000fe20000000000 */
[----:B------:R-:W-:Y:S01]  /*5c160*/  ISETP.LT.AND P4, PT, R37, UR12, !P1 ;  /* 0x0000000c25007c0c */ /* 0x000fe2000cf81270 */
[C---:B------:R-:W-:Y:S01]  /*5c170*/  IMAD.WIDE R12, R17.reuse, 0x2, R6 ;  /* 0x00000002110c7825 */ /* 0x040fe200078e0206 */
[----:B------:R-:W-:Y:S01]  /*5c180*/  PRMT R18, R28, 0x7632, R18 ;  /* 0x000076321c127816 */ /* 0x000fe20000000012 */
[----:B------:R-:W-:Y:S01]  /*5c190*/  ULDC.64 UR56, c[0x0][0x228] ;  /* 0x00008a0000387ab9 */ /* 0x000fe20000000a00 */
[----:B------:R-:W-:Y:S01]  /*5c1a0*/  ISETP.GE.AND P3, PT, R16, UR61, PT ;  /* 0x0000003d10007c0c */ /* 0x000fe2000bf66270 */
[C---:B------:R-:W-:Y:S01]  /*5c1b0*/  IMAD.WIDE R10, R17.reuse, 0x2, R4 ;  /* 0x00000002110a7825 */ /* 0x040fe200078e0204 */
[----:B------:R-:W-:Y:S01]  /*5c1c0*/  ULDC UR12, c[0x0][0x228] ;  /* 0x00008a00000c7ab9 */ /* 0x000fe20000000800 */
[----:B------:R0:W-:Y:S01]  /*5c1d0*/  @P2 STG.E.U16 desc[UR50][R14.64], R19 ;  /* 0x000000130e002986 */ /* 0x0001e2000c101532 */
[----:B------:R-:W-:Y:S01]  /*5c1e0*/  ISETP.LT.AND P2, PT, R36, UR10, !P1 ;  /* 0x0000000a24007c0c */ /* 0x000fe2000cf41270 */
[----:B------:R-:W-:Y:S01]  /*5c1f0*/  VIADD R16, R17, UR5 ;  /* 0x0000000511107c36 */ /* 0x000fe20008000000 */
[----:B------:R-:W-:Y:S01]  /*5c200*/  ISETP.LT.AND P1, PT, R61, UR8, !P1 ;  /* 0x000000083d007c0c */ /* 0x000fe2000cf21270 */
[C---:B------:R-:W-:Y:S01]  /*5c210*/  IMAD.WIDE R8, R17.reuse, 0x2, R2 ;  /* 0x0000000211087825 */ /* 0x040fe200078e0202 */
[----:B------:R-:W-:Y:S01]  /*5c220*/  ISETP.LT.AND P6, PT, R58, UR6, !P3 ;  /* 0x000000063a007c0c */ /* 0x000fe2000dfc1270 */
[----:B------:R-:W-:Y:S01]  /*5c230*/  ULDC UR8, c[0x0][0x228] ;  /* 0x00008a0000087ab9 */ /* 0x000fe20000000800 */
[----:B------:R-:W-:Y:S01]  /*5c240*/  ULDC UR6, c[0x0][0x228] ;  /* 0x00008a0000067ab9 */ /* 0x000fe20000000800 */
[----:B------:R-:W-:Y:S01]  /*5c250*/  ULDC UR5, c[0x0][0x228] ;  /* 0x00008a0000057ab9 */ /* 0x000fe20000000800 */
[----:B------:R-:W-:Y:S01]  /*5c260*/  ULDC UR10, c[0x0][0x228] ;  /* 0x00008a00000a7ab9 */ /* 0x000fe20000000800 */
[----:B0-----:R-:W-:Y:S01]  /*5c270*/  IMAD.WIDE R14, R17, 0x2, R48 ;  /* 0x00000002110e7825 */ /* 0x001fe200078e0230 */
[----:B----4-:R-:W-:-:S04]  /*5c280*/  PRMT R17, R32, 0x7632, R17 ;  /* 0x0000763220117816 */ /* 0x010fc80000000011 */
[----:B------:R0:W-:Y:S04]  /*5c290*/  @P5 STG.E.U16 desc[UR50][R14.64], R28 ;  /* 0x0000001c0e005986 */ /* 0x0001e8000c101532 */
[----:B------:R-:W-:Y:S04]  /*5c2a0*/  @P4 STG.E.U16 desc[UR50][R12.64], R18 ;  /* 0x000000120c004986 */ /* 0x000fe8000c101532 */
[----:B------:R1:W-:Y:S01]  /*5c2b0*/  @P2 STG.E.U16 desc[UR50][R10.64], R32 ;  /* 0x000000200a002986 */ /* 0x0003e2000c101532 */
[----:B0-----:R-:W-:-:S03]  /*5c2c0*/  IMAD.WIDE R14, R16, 0x2, R56 ;  /* 0x00000002100e7825 */ /* 0x001fc600078e0238 */
[----:B------:R0:W-:Y:S01]  /*5c2d0*/  @P1 STG.E.U16 desc[UR50][R8.64], R17 ;  /* 0x0000001108001986 */ /* 0x0001e2000c101532 */
[----:B------:R-:W-:Y:S01]  /*5c2e0*/  ISETP.LT.AND P5, PT, R43, UR6, !P3 ;  /* 0x000000062b007c0c */ /* 0x000fe2000dfa1270 */
[----:B------:R-:W-:Y:S02]  /*5c2f0*/  ULDC UR6, c[0x0][0x228] ;  /* 0x00008a0000067ab9 */ /* 0x000fe40000000800 */
[----:B------:R4:W-:Y:S04]  /*5c300*/  @P6 STG.E.U16 desc[UR50][R14.64], R30 ;  /* 0x0000001e0e006986 */ /* 0x0009e8000c101532 */
[----:B-1----:R-:W2:Y:S01]  /*5c310*/  LDL.LU R32, [R1+0x428] ;  /* 0x0004280001207983 */ /* 0x002ea20000300800 */
[----:B------:R-:W-:Y:S02]  /*5c320*/  ISETP.LT.AND P6, PT, R0, UR8, !P3 ;  /* 0x0000000800007c0c */ /* 0x000fe4000dfc1270 */
[----:B------:R-:W-:-:S02]  /*5c330*/  ISETP.LT.AND P4, PT, R39, UR5, !P3 ;  /* 0x0000000527007c0c */ /* 0x000fc4000df81270 */
[----:B0-----:R-:W-:Y:S01]  /*5c340*/  PRMT R17, R30, 0x7632, R17 ;  /* 0x000076321e117816 */ /* 0x001fe20000000011 */
[----:B------:R-:W-:Y:S01]  /*5c350*/  IMAD.WIDE R8, R16, 0x2, R54 ;  /* 0x0000000210087825 */ /* 0x000fe200078e0236 */
[----:B------:R-:W-:Y:S01]  /*5c360*/  ISETP.LT.AND P1, PT, R38, UR58, !P3 ;  /* 0x0000003a26007c0c */ /* 0x000fe2000df21270 */
[----:B----4-:R-:W4:Y:S01]  /*5c370*/  LDL.LU R30, [R1+0x3cc] ;  /* 0x0003cc00011e7983 */ /* 0x010f220000300800 */
[----:B---3--:R-:W-:Y:S01]  /*5c380*/  PRMT R19, R26, 0x7632, R19 ;  /* 0x000076321a137816 */ /* 0x008fe20000000013 */
[C---:B------:R-:W-:Y:S01]  /*5c390*/  IMAD.WIDE R10, R16.reuse, 0x2, R52 ;  /* 0x00000002100a7825 */ /* 0x040fe200078e0234 */
[----:B------:R-:W-:Y:S01]  /*5c3a0*/  ULDC UR5, c[0x0][0x228] ;  /* 0x00008a0000057ab9 */ /* 0x000fe20000000800 */
[----:B------:R-:W-:Y:S01]  /*5c3b0*/  ULDC UR8, c[0x0][0x228] ;  /* 0x00008a0000087ab9 */ /* 0x000fe20000000800 */
[----:B------:R-:W-:Y:S01]  /*5c3c0*/  ULDC.64 UR58, c[0x0][0x228] ;  /* 0x00008a00003a7ab9 */ /* 0x000fe20000000a00 */
[C---:B------:R-:W-:Y:S01]  /*5c3d0*/  IMAD.WIDE R12, R16.reuse, 0x2, R50 ;  /* 0x00000002100c7825 */ /* 0x040fe200078e0232 */
[----:B------:R-:W-:Y:S03]  /*5c3e0*/  @P6 STG.E.U16 desc[UR50][R8.64], R17 ;  /* 0x0000001108006986 */ /* 0x000fe6000c101532 */
[----:B------:R-:W-:Y:S01]  /*5c3f0*/  IMAD.WIDE R14, R16, 0x2, R48 ;  /* 0x00000002100e7825 */ /* 0x000fe200078e0230 */
        /* <DEDUP_REMOVED lines=9> */
[----:B------:R-:W3:Y:S01]  /*5c490*/  LDL.LU R26, [R1+0x3ec] ;  /* 0x0003ec00011a7983 */ /* 0x000ee20000300800 */
[----:B------:R-:W-:Y:S01]  /*5c4a0*/  ISETP.GE.AND P2, PT, R18, UR57, PT ;  /* 0x0000003912007c0c */ /* 0x000fe2000bf46270 */
[----:B------:R-:W-:Y:S01]  /*5c4b0*/  ULDC UR5, c[0x0][0x228] ;  /* 0x00008a0000057ab9 */ /* 0x000fe20000000800 */
[----:B------:R-:W-:Y:S01]  /*5c4c0*/  IMAD.WIDE R8, R16, 0x2, R6 ;  /* 0x0000000210087825 */ /* 0x000fe200078e0206 */
[----:B------:R-:W-:Y:S01]  /*5c4d0*/  ISETP.LT.AND P3, PT, R61, UR5, !P3 ;  /* 0x000000053d007c0c */ /* 0x000fe2000df61270 */
[----:B------:R-:W-:Y:S01]  /*5c4e0*/  ULDC UR5, c[0x0][0x248] ;  /* 0x0000920000057ab9 */ /* 0x000fe20000000800 */
[----:B------:R-:W-:Y:S01]  /*5c4f0*/  ISETP.LT.AND P4, PT, R58, UR6, !P2 ;  /* 0x000000063a007c0c */ /* 0x000fe2000d781270 */
[----:B------:R-:W-:Y:S01]  /*5c500*/  IMAD.WIDE R10, R16, 0x2, R4 ;  /* 0x00000002100a7825 */ /* 0x000fe200078e0204 */
[----:B------:R-:W-:-:S02]  /*5c510*/  ULDC UR6, c[0x0][0x228] ;  /* 0x00008a0000067ab9 */ /* 0x000fc40000000800 */
[----:B------:R0:W-:Y:S01]  /*5c520*/  @P5 STG.E.U16 desc[UR50][R8.64], R15 ;  /* 0x0000000f08005986 */ /* 0x0001e2000c101532 */
[C---:B------:R-:W-:Y:S01]  /*5c530*/  VIADD R17, R16.reuse, UR5 ;  /* 0x0000000510117c36 */ /* 0x040fe20008000000 */
[----:B------:R-:W-:Y:S01]  /*5c540*/  ULDC UR5, c[0x0][0x228] ;  /* 0x00008a0000057ab9 */ /* 0x000fe20000000800 */
[----:B------:R-:W-:-:S04]  /*5c550*/  IMAD.WIDE R12, R16, 0x2, R2 ;  /* 0x00000002100c7825 */ /* 0x000fc800078e0202 */
[----:B0-----:R-:W-:Y:S01]  /*5c560*/  IMAD.WIDE R8, R17, 0x2, R56 ;  /* 0x0000000211087825 */ /* 0x001fe200078e0238 */
[----:B------:R-:W-:Y:S01]  /*5c570*/  PRMT R14, R32, 0x7632, R14 ;  /* 0x00007632200e7816 */ /* 0x000fe2000000000e */
[----:B------:R0:W-:Y:S01]  /*5c580*/  @P1 STG.E.U16 desc[UR50][R10.64], R32 ;  /* 0x000000200a001986 */ /* 0x0001e2000c101532 */
[----:B------:R-:W-:Y:S01]  /*5c590*/  ISETP.LT.AND P1, PT, R0, UR5, !P2 ;  /* 0x0000000500007c0c */ /* 0x000fe2000d721270 */
[----:B------:R-:W-:Y:S02]  /*5c5a0*/  ULDC UR5, c[0x0][0x228] ;  /* 0x00008a0000057ab9 */ /* 0x000fe40000000800 */
[----:B------:R-:W-:Y:S04]  /*5c5b0*/  @P3 STG.E.U16 desc[UR50][R12.64], R14 ;  /* 0x0000000e0c003986 */ /* 0x000fe8000c101532 */
[----:B0-----:R-:W3:Y:S01]  /*5c5c0*/  LDL.LU R32, [R1+0x3dc] ;  /* 0x0003dc0001207983 */ /* 0x001ee20000300800 */
[----:B----4-:R-:W-:-:S03]  /*5c5d0*/  PRMT R10, R30, 0x7632, R10 ;  /* 0x000076321e0a7816 */ /* 0x010fc6000000000a */
[----:B------:R0:W-:Y:S01]  /*5c5e0*/  @P4 STG.E.U16 desc[UR50][R8.64], R30 ;  /* 0x0000001e08004986 */ /* 0x0001e2000c101532 */
[----:B------:R-:W-:Y:S02]  /*5c5f0*/  ISETP.LT.AND P4, PT, R43, UR8, !P2 ;  /* 0x000000082b007c0c */ /* 0x000fe4000d781270 */
[----:B--2---:R-:W-:Y:S01]  /*5c600*/  PRMT R16, R59, 0x7632, R16 ;  /* 0x000076323b107816 */ /* 0x004fe20000000010 */
[----:B0-----:R-:W-:Y:S01]  /*5c610*/  IMAD.WIDE R8, R17, 0x2, R54 ;  /* 0x0000000211087825 */ /* 0x001fe200078e0236 */
        /* <DEDUP_REMOVED lines=9> */
[----:B---3--:R-:W-:Y:S01]  /*5c6b0*/  PRMT R18, R26, 0x7632, R18 ;  /* 0x000076321a127816 */ /* 0x008fe20000000012 */
        /* <DEDUP_REMOVED lines=8> */
[----:B------:R-:W-:Y:S04]  /*5c740*/  @P5 STG.E.U16 desc[UR50][R10.64], R16 ;  /* 0x000000100a005986 */ /* 0x000fe8000c101532 */
[----:B------:R0:W-:Y:S01]  /*5c750*/  @P3 STG.E.U16 desc[UR50][R12.64], R26 ;  /* 0x0000001a0c003986 */ /* 0x0001e2000c101532 */
[----:B------:R-:W-:Y:S01]  /*5c760*/  ISETP.LT.AND P3, PT, R36, UR5, !P2 ;  /* 0x0000000524007c0c */ /* 0x000fe2000d761270 */
[----:B------:R-:W-:Y:S02]  /*5c770*/  IMAD.WIDE R8, R17, 0x2, R4 ;  /* 0x0000000211087825 */ /* 0x000fe400078e0204 */
[----:B------:R1:W-:Y:S01]  /*5c780*/  @P6 STG.E.U16 desc[UR50][R14.64], R18 ;  /* 0x000000120e006986 */ /* 0x0003e2000c101532 */
[----:B------:R-:W-:Y:S01]  /*5c790*/  ISETP.LT.AND P2, PT, R61, UR12, !P2 ;  /* 0x0000000c3d007c0c */ /* 0x000fe2000d741270 */
[----:B------:R-:W-:-:S02]  /*5c7a0*/  ULDC UR5, c[0x0][0x248] ;  /* 0x0000920000057ab9 */ /* 0x000fc40000000800 */
[----:B0-----:R-:W4:Y:S01]  /*5c7b0*/  LDL.LU R26, [R1+0x43c] ;  /* 0x00043c00011a7983 */ /* 0x001f220000300800 */
[----:B------:R-:W-:Y:S01]  /*5c7c0*/  PRMT R16, R32, 0x7632, R16 ;  /* 0x0000763220107816 */ /* 0x000fe20000000010 */
[----:B------:R-:W-:Y:S01]  /*5c7d0*/  VIADD R19, R60, 0x48 ;  /* 0x000000483c137836 */ /* 0x000fe20000000000 */
[----:B------:R-:W-:-:S03]  /*5c7e0*/  ISETP.LT.AND P6, PT, R58, UR10, !P1 ;  /* 0x0000000a3a007c0c */ /* 0x000fc6000cfc1270 */
[----:B------:R0:W-:Y:S01]  /*5c7f0*/  @P3 STG.E.U16 desc[UR50][R8.64], R32 ;  /* 0x0000002008003986 */ /* 0x0001e2000c101532 */
[----:B-1----:R-:W-:Y:S01]  /*5c800*/  VIADD R18, R17, UR5 ;  /* 0x0000000511127c36 */ /* 0x002fe20008000000 */
[----:B------:R-:W-:Y:S01]  /*5c810*/  ISETP.LT.AND P5, PT, R0, UR8, !P1 ;  /* 0x0000000800007c0c */ /* 0x000fe2000cfa1270 */
[----:B------:R-:W-:Y:S01]  /*5c820*/  ULDC UR8, c[0x0][0x228] ;  /* 0x00008a0000087ab9 */ /* 0x000fe20000000800 */
[----:B------:R-:W-:Y:S01]  /*5c830*/  ISETP.LT.AND P4, PT, R43, UR6, !P1 ;  /* 0x000000062b007c0c */ /* 0x000fe2000cf81270 */
[----:B------:R-:W-:Y:S01]  /*5c840*/  ULDC UR12, c[0x0][0x228] ;  /* 0x00008a00000c7ab9 */ /* 0x000fe20000000800 */
[----:B------:R-:W-:Y:S01]  /*5c850*/  ULDC UR10, c[0x0][0x228] ;  /* 0x00008a00000a7ab9 */ /* 0x000fe20000000800 */
[----:B0-----:R-:W4:Y:S01]  /*5c860*/  LDL.LU R32, [R1+0x42c] ;  /* 0x00042c0001207983 */ /* 0x001f220000300800 */
[----:B------:R-:W-:Y:S01]  /*5c870*/  IMAD.WIDE R8, R17, 0x2, R2 ;  /* 0x0000000211087825 */ /* 0x000fe200078e0202 */
[----:B------:R-:W-:Y:S01]  /*5c880*/  ISETP.GE.AND P3, PT, R19, UR55, PT ;  /* 0x0000003713007c0c */ /* 0x000fe2000bf66270 */
[----:B------:R-:W-:Y:S01]  /*5c890*/  ULDC UR6, c[0x0][0x228] ;  /* 0x00008a0000067ab9 */ /* 0x000fe20000000800 */
[----:B------:R-:W-:Y:S01]  /*5c8a0*/  ULDC UR5, c[0x0][0x228] ;  /* 0x00008a0000057ab9 */ /* 0x000fe20000000800 */
        /* <DEDUP_REMOVED lines=19> */
[----:B------:R-:W-:Y:S01]  /*5c9e0*/  ULDC.64 UR60, c[0x0][0x228] ;  /* 0x00008a00003c7ab9 */ /* 0x000fe20000000a00 */
[----:B----4-:R-:W-:-:S02]  /*5c9f0*/  PRMT R20, R26, 0x7632, R20 ;  /* 0x000076321a147816 */ /* 0x010fc40000000014 */
[C---:B------:R-:W-:Y:S02]  /*5ca00*/  IMAD.WIDE R12, R18.reuse, 0x2, R6 ;  /* 0x00000002120c7825 */ /* 0x040fe400078e0206 */
[----:B------:R-:W-:Y:S01]  /*5ca10*/  @P6 STG.E.U16 desc[UR50][R8.64], R19 ;  /* 0x0000001308006986 */ /* 0x000fe2000c101532 */
[----:B------:R-:W-:Y:S01]  /*5ca20*/  ULDC UR8, c[0x0][0x228] ;  /* 0x00008a0000087ab9 */ /* 0x000fe20000000800 */
[----:B------:R-:W-:Y:S01]  /*5ca30*/  IMAD.WIDE R14, R18, 0x2, R4 ;  /* 0x00000002120e7825 */ /* 0x000fe200078e0204 */
[----:B------:R-:W-:Y:S01]  /*5ca40*/  ULDC UR6, c[0x0][0x228] ;  /* 0x00008a0000067ab9 */ /* 0x000fe20000000800 */
[----:B------:R0:W-:Y:S01]  /*5ca50*/  @P5 STG.E.U16 desc[UR50][R10.64], R26 ;  /* 0x0000001a0a005986 */ /* 0x0001e2000c101532 */
[----:B------:R-:W-:Y:S01]  /*5ca60*/  ISETP.LT.AND P1, PT, R61, UR5, !P1 ;  /* 0x000000053d007c0c */ /* 0x000fe2000cf21270 */
[----:B------:R-:W-:Y:S02]  /*5ca70*/  ULDC UR5, c[0x0][0x248] ;  /* 0x0000920000057ab9 */ /* 0x000fe40000000800 */
[----:B------:R-:W-:Y:S01]  /*5ca80*/  @P4 STG.E.U16 desc[UR50][R12.64], R20 ;  /* 0x000000140c004986 */ /* 0x000fe2000c101532 */
[----:B------:R-:W-:-:S02]  /*5ca90*/  ISETP.LT.AND P6, PT, R58, UR12, !P3 ;  /* 0x0000000c3a007c0c */ /* 0x000fc4000dfc1270 */
[----:B------:R-:W-:Y:S01]  /*5caa0*/  PRMT R21, R32, 0x7632, R21 ;  /* 0x0000763220157816 */ /* 0x000fe20000000015 */
[----:B0-----:R-:W4:Y:S01]  /*5cab0*/  LDL.LU R26, [R1+0x460] ;  /* 0x00046000011a7983 */ /* 0x001f220000300800 */
[----:B------:R-:W-:Y:S01]  /*5cac0*/  IMAD.WIDE R16, R18, 0x2, R2 ;  /* 0x0000000212107825 */ /* 0x000fe200078e0202 */
[----:B------:R-:W-:Y:S01]  /*5cad0*/  ISETP.LT.AND P5, PT, R0, UR10, !P3 ;  /* 0x0000000a00007c0c */ /* 0x000fe2000dfa1270 */
[----:B------:R-:W-:Y:S01]  /*5cae0*/  ULDC UR12, c[0x0][0x228] ;  /* 0x00008a00000c7ab9 */ /* 0x000fe20000000800 */
[----:B------:R0:W-:Y:S01]  /*5caf0*/  @P2 STG.E.U16 desc[UR50][R14.64], R32 ;  /* 0x000000200e002986 */ /* 0x0001e2000c101532 */
[----:B------:R-:W-:Y:S01]  /*5cb00*/  VIADD R18, R18, UR5 ;  /* 0x0000000512127c36 */ /* 0x000fe20008000000 */
[----:B------:R-:W-:Y:S01]  /*5cb10*/  ISETP.LT.AND P4, PT, R43, UR8, !P3 ;  /* 0x000000082b007c0c */ /* 0x000fe2000df81270 */
[----:B------:R-:W-:Y:S01]  /*5cb20*/  ULDC UR10, c[0x0][0x228] ;  /* 0x00008a00000a7ab9 */ /* 0x000fe20000000800 */
[----:B0-----:R-:W4:Y:S01]  /*5cb30*/  LDL.LU R32, [R1+0x4a0] ;  /* 0x0004a00001207983 */ /* 0x001f220000300800 */
[C---:B------:R-:W-:Y:S01]  /*5cb40*/  IMAD.WIDE R8, R18.reuse, 0x2, R56 ;  /* 0x0000000212087825 */ /* 0x040fe200078e0238 */
[----:B------:R-:W-:Y:S01]  /*5cb50*/  ULDC UR8, c[0x0][0x228] ;  /* 0x00008a0000087ab9 */ /* 0x000fe20000000800 */
[----:B------:R-:W-:Y:S01]  /*5cb60*/  ULDC UR5, c[0x0][0x248] ;  /* 0x0000920000057ab9 */ /* 0x000fe20000000800 */
[----:B------:R2:W-:Y:S01]  /*5cb70*/  @P1 STG.E.U16 desc[UR50][R16.64], R21 ;  /* 0x0000001510001986 */ /* 0x0005e2000c101532 */
[----:B------:R-:W-:-:S04]  /*5cb80*/  IMAD.WIDE R10, R18, 0x2, R54 ;  /* 0x00000002120a7825 */ /* 0x000fc800078e0236 */
[----:B------:R-:W-:Y:S01]  /*5cb90*/  IMAD.WIDE R12, R18, 0x2, R52 ;  /* 0x00000002120c7825 */ /* 0x000fe200078e0234 */
[----:B--2---:R-:W-:Y:S01]  /*5cba0*/  PRMT R17, R30, 0x7632, R17 ;  /* 0x000076321e117816 */ /* 0x004fe20000000011 */
[----:B------:R0:W-:Y:S04]  /*5cbb0*/  @P6 STG.E.U16 desc[UR50][R8.64], R30 ;  /* 0x0000001e08006986 */ /* 0x0001e8000c101532 */
[----:B------:R-:W-:Y:S04]  /*5cbc0*/  @P5 STG.E.U16 desc[UR50][R10.64], R17 ;  /* 0x000000110a005986 */ /* 0x000fe8000c101532 */
[----:B0-----:R-:W2:Y:S01]  /*5cbd0*/  LDL.LU R30, [R1+0x490] ;  /* 0x00049000011e7983 */ /* 0x001ea20000300800 */
[----:B---3--:R-:W-:-:S03]  /*5cbe0*/  PRMT R19, R59, 0x7632, R19 ;  /* 0x000076323b137816 */ /* 0x008fc60000000013 */
[----:B------:R0:W-:Y:S04]  /*5cbf0*/  @P4 STG.E.U16 desc[UR50][R12.64], R59 ;  /* 0x0000003b0c004986 */ /* 0x0001e8000c101532 */
[----:B0-----:R-:W3:Y:S01]  /*5cc00*/  LDL.LU R59, [R1+0x480] ;  /* 0x00048000013b7983 */ /* 0x001ee20000300800 */
[----:B------:R-:W-:Y:S01]  /*5cc10*/  ISETP.LT.AND P1, PT, R39, UR6, !P3 ;  /* 0x0000000627007c0c */ /* 0x000fe2000df21270 */
[----:B------:R-:W-:Y:S02]  /*5cc20*/  VIADD R16, R60, 0x49 ;  /* 0x000000493c107836 */ /* 0x000fe40000000000 */
[----:B------:R-:W-:Y:S01]  /*5cc30*/  IMAD.WIDE R14, R18, 0x2, R50 ;  /* 0x00000002120e7825 */ /* 0x000fe200078e0232 */
[----:B------:R-:W-:Y:S01]  /*5cc40*/  ISETP.LT.AND P5, PT, R38, UR56, !P3 ;  /* 0x0000003826007c0c */ /* 0x000fe2000dfa1270 */
[----:B------:R-:W-:Y:S01]  /*5cc50*/  ULDC UR6, c[0x0][0x228] ;  /* 0x00008a0000067ab9 */ /* 0x000fe20000000800 */
[----:B------:R-:W-:-:S02]  /*5cc60*/  ISETP.GE.AND P2, PT, R16, UR61, PT ;  /* 0x0000003d10007c0c */ /* 0x000fc4000bf46270 */
[----:B------:R-:W-:-:S05]  /*5cc70*/  ISETP.LT.AND P4, PT, R37, UR12, !P3 ;  /* 0x0000000c25007c0c */ /* 0x000fca000df81270 */
        /* <DEDUP_REMOVED lines=16> */
[----:B----4-:R-:W-:Y:S01]  /*5cd80*/  PRMT R18, R26, 0x7632, R18 ;  /* 0x000076321a127816 */ /* 0x010fe20000000012 */
[----:B------:R0:W-:Y:S01]  /*5cd90*/  @P4 STG.E.U16 desc[UR50][R10.64], R9 ;  /* 0x000000090a004986 */ /* 0x0001e2000c101532 */
[----:B------:R-:W-:Y:S01]  /*5cda0*/  ULDC UR10, c[0x0][0x228] ;  /* 0x00008a00000a7ab9 */ /* 0x000fe20000000800 */
[----:B-1----:R-:W-:Y:S02]  /*5cdb0*/  IMAD.WIDE R16, R8, 0x2, R56 ;  /* 0x0000000208107825 */ /* 0x002fe400078e0238 */
[----:B------:R1:W-:Y:S01]  /*5cdc0*/  @P1 STG.E.U16 desc[UR50][R12.64], R26 ;  /* 0x0000001a0c001986 */ /* 0x0003e2000c101532 */
[----:B------:R-:W-:Y:S01]  /*5cdd0*/  ISETP.LT.AND P5, PT, R43, UR6, !P2 ;  /* 0x000000062b007c0c */ /* 0x000fe2000d7a1270 */
[----:B------:R-:W-:Y:S02]  /*5cde0*/  ULDC UR6, c[0x0][0x228] ;  /* 0x00008a0000067ab9 */ /* 0x000fe40000000800 */
[----:B------:R4:W-:Y:S04]  /*5cdf0*/  @P3 STG.E.U16 desc[UR50][R14.64], R18 ;  /* 0x000000120e003986 */ /* 0x0009e8000c101532 */
[----:B------:R-:W3:Y:S04]  /*5ce00*/  LDL.LU R28, [R1+0x4b0] ;  /* 0x0004b000011c7983 */ /* 0x000ee80000300800 */
[----:B------:R4:W-:Y:S01]  /*5ce10*/  @P6 STG.E.U16 desc[UR50][R16.64], R32 ;  /* 0x0000002010006986 */ /* 0x0009e2000c101532 */
[----:B------:R-:W-:Y:S01]  /*5ce20*/  ISETP.LT.AND P6, PT, R0, UR8, !P2 ;  /* 0x0000000800007c0c */ /* 0x000fe2000d7c1270 */
[----:B0-----:R-:W-:Y:S01]  /*5ce30*/  IMAD.WIDE R10, R8, 0x2, R54 ;  /* 0x00000002080a7825 */ /* 0x001fe200078e0236 */
[----:B------:R-:W-:Y:S01]  /*5ce40*/  ISETP.LT.AND P4, PT, R39, UR5, !P2 ;  /* 0x0000000527007c0c */ /* 0x000fe2000d781270 */
[----:B-1----:R-:W3:Y:S01]  /*5ce50*/  LDL.LU R26, [R1+0x454] ;  /* 0x00045400011a7983 */ /* 0x002ee20000300800 */
[----:B------:R-:W-:Y:S01]  /*5ce60*/  ISETP.LT.AND P3, PT, R38, UR58, !P2 ;  /* 0x0000003a26007c0c */ /* 0x000fe2000d761270 */
[----:B------:R-:W-:Y:S01]  /*5ce70*/  IMAD.WIDE R12, R8, 0x2, R52 ;  /* 0x00000002080c7825 */ /* 0x000fe200078e0234 */
[----:B------:R-:W-:Y:S01]  /*5ce80*/  PRMT R9, R32, 0x7632, R9 ;  /* 0x0000763220097816 */ /* 0x000fe20000000009 */
[----:B------:R-:W-:Y:S01]  /*5ce90*/  ULDC UR5, c[0x0][0x228] ;  /* 0x00008a0000057ab9 */ /* 0x000fe20000000800 */
[----:B------:R-:W-:Y:S01]  /*5cea0*/  ULDC UR8, c[0x0][0x228] ;  /* 0x00008a0000087ab9 */ /* 0x000fe20000000800 */
[----:B----4-:R-:W-:Y:S01]  /*5ceb0*/  IMAD.WIDE R14, R8, 0x2, R50 ;  /* 0x00000002080e7825 */ /* 0x010fe200078e0232 */
[----:B------:R-:W-:-:S03]  /*5cec0*/  ULDC.64 UR58, c[0x0][0x228] ;  /* 0x00008a00003a7ab9 */ /* 0x000fc60000000a00 */
[----:B------:R-:W-:Y:S01]  /*5ced0*/  @P6 STG.E.U16 desc[UR50][R10.64], R9 ;  /* 0x000000090a006986 */ /* 0x000fe2000c101532 */
[----:B------:R-:W-:Y:S01]  /*5cee0*/  IMAD.WIDE R16, R8, 0x2, R48 ;  /* 0x0000000208107825 */ /* 0x000fe200078e0230 */
[----:B--2---:R-:W-:Y:S02]  /*5cef0*/  PRMT R19, R30, 0x7632, R19 ;  /* 0x000076321e137816 */ /* 0x004fe40000000013 */
[----:B------:R0:W-:Y:S04]  /*5cf00*/  @P5 STG.E.U16 desc[UR50][R12.64], R30 ;  /* 0x0000001e0c005986 */ /* 0x0001e8000c101532 */
[----:B------:R-:W-:Y:S04]  /*5cf10*/  @P4 STG.E.U16 desc[UR50][R14.64], R19 ;  /* 0x000000130e004986 */ /* 0x000fe8000c101532 */
[----:B0-----:R-:W2:Y:S04]  /*5cf20*/  LDL.LU R30, [R1+0x444] ;  /* 0x00044400011e7983 */ /* 0x001ea80000300800 */
[----:B---3--:R0:W-:Y:S01]  /*5cf30*/  @P3 STG.E.U16 desc[UR50][R16.64], R59 ;  /* 0x0000003b10003986 */ /* 0x0081e2000c101532 */
[----:B------:R-:W-:-:S03]  /*5cf40*/  PRMT R12, R59, 0x7632, R12 ;  /* 0x000076323b0c7816 */ /* 0x000fc6000000000c */
[----:B0-----:R-:W3:Y:S01]  /*5cf50*/  LDL.LU R59, [R1+0x474] ;  /* 0x00047400013b7983 */ /* 0x001ee20000300800 */
[----:B------:R-:W-:Y:S01]  /*5cf60*/  VIADD R18, R60, 0x4a ;  /* 0x0000004a3c127836 */ /* 0x000fe20000000000 */
[----:B------:R-:W-:Y:S01]  /*5cf70*/  ISETP.LT.AND P5, PT, R37, UR5, !P2 ;  /* 0x0000000525007c0c */ /* 0x000fe2000d7a1270 */
[----:B------:R-:W-:Y:S01]  /*5cf80*/  IMAD.WIDE R10, R8, 0x2, R6 ;  /* 0x00000002080a7825 */ /* 0x000fe200078e0206 */
[----:B------:R-:W-:Y:S01]  /*5cf90*/  ISETP.LT.AND P3, PT, R36, UR14, !P2 ;  /* 0x0000000e24007c0c */ /* 0x000fe2000d761270 */
[----:B------:R-:W-:Y:S01]  /*5cfa0*/  ULDC UR5, c[0x0][0x248] ;  /* 0x0000920000057ab9 */ /* 0x000fe20000000800 */
[----:B------:R-:W-:Y:S01]  /*5cfb0*/  ISETP.GE.AND P1, PT, R18, UR57, PT ;  /* 0x0000003912007c0c */ /* 0x000fe2000bf26270 */
[----:B------:R-:W4:Y:S01]  /*5cfc0*/  LDL.LU R32, [R1+0x464] ;  /* 0x0004640001207983 */ /* 0x000f220000300800 */
[----:B------:R-:W-:Y:S01]  /*5cfd0*/  ISETP.LT.AND P2, PT, R61, UR12, !P2 ;  /* 0x0000000c3d007c0c */ /* 0x000fe2000d741270 */
[----:B------:R-:W-:Y:S01]  /*5cfe0*/  VIADD R9, R8, UR5 ;  /* 0x0000000508097c36 */ /* 0x000fe20008000000 */
[----:B------:R-:W-:Y:S01]  /*5cff0*/  ISETP.LT.AND P6, PT, R58, UR10, !P1 ;  /* 0x0000000a3a007c0c */ /* 0x000fe2000cfc1270 */
[----:B------:R-:W-:-:S04]  /*5d000*/  ULDC UR5, c[0x0][0x228] ;  /* 0x00008a0000057ab9 */ /* 0x000fc80000000800 */
[----:B------:R0:W-:Y:S01]  /*5d010*/  @P5 STG.E.U16 desc[UR50][R10.64], R12 ;  /* 0x0000000c0a005986 */ /* 0x0001e2000c101532 */
[----:B------:R-:W-:Y:S01]  /*5d020*/  IMAD.WIDE R14, R9, 0x2, R56 ;  /* 0x00000002090e7825 */ /* 0x000fe200078e0238 */
[----:B------:R-:W-:Y:S01]  /*5d030*/  ISETP.LT.AND P4, PT, R0, UR8, !P1 ;  /* 0x0000000800007c0c */ /* 0x000fe2000cf81270 */
[----:B------:R-:W-:Y:S01]  /*5d040*/  ULDC UR12, c[0x0][0x228] ;  /* 0x00008a00000c7ab9 */ /* 0x000fe20000000800 */
[----:B------:R-:W-:Y:S01]  /*5d050*/  ISETP.LT.AND P5, PT, R43, UR6, !P1 ;  /* 0x000000062b007c0c */ /* 0x000fe2000cfa1270 */
[----:B------:R-:W-:Y:S01]  /*5d060*/  IMAD.WIDE R16, R9, 0x2, R54 ;  /* 0x0000000209107825 */ /* 0x000fe200078e0236 */
[----:B------:R-:W-:Y:S01]  /*5d070*/  ULDC UR6, c[0x0][0x228] ;  /* 0x00008a0000067ab9 */ /* 0x000fe20000000800 */
[----:B------:R-:W-:Y:S01]  /*5d080*/  ULDC UR10, c[0x0][0x228] ;  /* 0x00008a00000a7ab9 */ /* 0x000fe20000000800 */
[----:B------:R-:W-:Y:S01]  /*5d090*/  ULDC UR8, c[0x0][0x228] ;  /* 0x00008a0000087ab9 */ /* 0x000fe20000000800 */
[----:B------:R-:W-:Y:S01]  /*5d0a0*/  ULDC UR14, c[0x0][0x228] ;  /* 0x00008a00000e7ab9 */ /* 0x000fe20000000800 */
[----:B0-----:R-:W-:-:S04]  /*5d0b0*/  IMAD.WIDE R10, R8, 0x2, R4 ;  /* 0x00000002080a7825 */ /* 0x001fc800078e0204 */
[----:B------:R-:W-:Y:S01]  /*5d0c0*/  IMAD.WIDE R12, R8, 0x2, R2 ;  /* 0x00000002080c7825 */ /* 0x000fe200078e0202 */
[----:B------:R-:W-:Y:S01]  /*5d0d0*/  PRMT R8, R28, 0x7632, R8 ;  /* 0x000076321c087816 */ /* 0x000fe20000000008 */
[----:B------:R0:W-:Y:S04]  /*5d0e0*/  @P3 STG.E.U16 desc[UR50][R10.64], R28 ;  /* 0x0000001c0a003986 */ /* 0x0001e8000c101532 */
[----:B------:R-:W-:Y:S01]  /*5d0f0*/  @P2 STG.E.U16 desc[UR50][R12.64], R8 ;  /* 0x000000080c002986 */ /* 0x000fe2000c101532 */
[----:B------:R-:W-:-:S03]  /*5d100*/  PRMT R18, R26, 0x7632, R18 ;  /* 0x000076321a127816 */ /* 0x000fc60000000012 */
[----:B------:R1:W-:Y:S01]  /*5d110*/  @P6 STG.E.U16 desc[UR50][R14.64], R26 ;  /* 0x0000001a0e006986 */ /* 0x0003e2000c101532 */
[----:B------:R-:W-:Y:S01]  /*5d120*/  ISETP.LT.AND P6, PT, R39, UR5, !P1 ;  /* 0x0000000527007c0c */ /* 0x000fe2000cfc1270 */
[----:B------:R-:W-:Y:S01]  /*5d130*/  ULDC UR5, c[0x0][0x228] ;  /* 0x00008a0000057ab9 */ /* 0x000fe20000000800 */
[----:B------:R-:W-:Y:S01]  /*5d140*/  ISETP.LT.AND P3, PT, R38, UR54, !P1 ;  /* 0x0000003626007c0c */ /* 0x000fe2000cf61270 */
[C---:B0-----:R-:W-:Y:S01]  /*5d150*/  IMAD.WIDE R10, R9.reuse, 0x2, R52 ;  /* 0x00000002090a7825 */ /* 0x041fe200078e0234 */
[----:B-1----:R-:W4:Y:S03]  /*5d160*/  LDL.LU R26, [R1+0x4a4] ;  /* 0x0004a400011a7983 */ /* 0x002f260000300800 */
[C---:B------:R-:W-:Y:S01]  /*5d170*/  IMAD.WIDE R12, R9.reuse, 0x2, R48 ;  /* 0x00000002090c7825 */ /* 0x040fe200078e0230 */
[----:B------:R-:W-:Y:S01]  /*5d180*/  ULDC.64 UR54, c[0x0][0x228] ;  /* 0x00008a0000367ab9 */ /* 0x000fe20000000a00 */
[----:B------:R-:W-:Y:S04]  /*5d190*/  @P4 STG.E.U16 desc[UR50][R16.64], R18 ;  /* 0x0000001210004986 */ /* 0x000fe8000c101532 */
[----:B--2---:R0:W-:Y:S01]  /*5d1a0*/  @P5 STG.E.U16 desc[UR50][R10.64], R30 ;  /* 0x0000001e0a005986 */ /* 0x0041e2000c101532 */
[----:B------:R-:W-:Y:S01]  /*5d1b0*/  PRMT R8, R30, 0x7632, R8 ;  /* 0x000076321e087816 */ /* 0x000fe20000000008 */
[----:B0-----:R-:W-:-:S02]  /*5d1c0*/  IMAD.WIDE R10, R9, 0x2, R50 ;  /* 0x00000002090a7825 */ /* 0x001fc400078e0232 */
[----:B------:R-:W2:Y:S04]  /*5d1d0*/  LDL.LU R30, [R1+0x494] ;  /* 0x00049400011e7983 */ /* 0x000ea80000300800 */
[----:B------:R-:W-:Y:S01]  /*5d1e0*/  @P6 STG.E.U16 desc[UR50][R10.64], R8 ;  /* 0x000000080a006986 */ /* 0x000fe2000c101532 */
[----:B---3--:R-:W-:-:S03]  /*5d1f0*/  PRMT R18, R59, 0x7632, R18 ;  /* 0x000076323b127816 */ /* 0x008fc60000000012 */
[----:B------:R0:W-:Y:S04]  /*5d200*/  @P3 STG.E.U16 desc[UR50][R12.64], R59 ;  /* 0x0000003b0c003986 */ /* 0x0001e8000c101532 */
[----:B0-----:R-:W3:Y:S01]  /*5d210*/  LDL.LU R59, [R1+0x484] ;  /* 0x00048400013b7983 */ /* 0x001ee20000300800 */
[----:B------:R-:W-:Y:S01]  /*5d220*/  ISETP.LT.AND P5, PT, R37, UR6, !P1 ;  /* 0x0000000625007c0c */ /* 0x000fe2000cfa1270 */
[----:B------:R-:W-:Y:S01]  /*5d230*/  VIADD R16, R60, 0x4b ;  /* 0x0000004b3c107836 */ /* 0x000fe20000000000 */
[----:B------:R-:W-:Y:S01]  /*5d240*/  ISETP.LT.AND P4, PT, R36, UR5, !P1 ;  /* 0x0000000524007c0c */ /* 0x000fe2000cf81270 */
[C---:B------:R-:W-:Y:S01]  /*5d250*/  IMAD.WIDE R14, R9.reuse, 0x2, R6 ;  /* 0x00000002090e7825 */ /* 0x040fe200078e0206 */
[----:B------:R-:W-:Y:S01]  /*5d260*/  ULDC UR5, c[0x0][0x228] ;  /* 0x00008a0000057ab9 */ /* 0x000fe20000000800 */
[----:B----4-:R-:W-:Y:S01]  /*5d270*/  PRMT R8, R32, 0x7632, R8 ;  /* 0x0000763220087816 */ /* 0x010fe20000000008 */
[----:B------:R-:W-:Y:S01]  /*5d280*/  ULDC UR6, c[0x0][0x228] ;  /* 0x00008a0000067ab9 */ /* 0x000fe20000000800 */
[----:B------:R-:W-:Y:S01]  /*5d290*/  ISETP.GE.AND P2, PT, R16, UR55, PT ;  /* 0x0000003710007c0c */ /* 0x000fe2000bf46270 */
[----:B------:R-:W-:Y:S01]  /*5d2a0*/  IMAD.WIDE R16, R9, 0x2, R4 ;  /* 0x0000000209107825 */ /* 0x000fe200078e0204 */
[----:B------:R-:W-:Y:S01]  /*5d2b0*/  ISETP.LT.AND P1, PT, R61, UR5, !P1 ;  /* 0x000000053d007c0c */ /* 0x000fe2000cf21270 */
[----:B------:R-:W-:Y:S01]  /*5d2c0*/  ULDC UR5, c[0x0][0x248] ;  /* 0x0000920000057ab9 */ /* 0x000fe20000000800 */
[----:B------:R-:W-:Y:S01]  /*5d2d0*/  ISETP.LT.AND P6, PT, R58, UR12, !P2 ;  /* 0x0000000c3a007c0c */ /* 0x000fe2000d7c1270 */
[----:B------:R-:W-:Y:S01]  /*5d2e0*/  IMAD.WIDE R10, R9, 0x2, R2 ;  /* 0x00000002090a7825 */ /* 0x000fe200078e0202 */
[----:B------:R-:W-:Y:S01]  /*5d2f0*/  @P5 STG.E.U16 desc[UR50][R14.64], R18 ;  /* 0x000000120e005986 */ /* 0x000fe2000c101532 */
[----:B------:R-:W-:Y:S01]  /*5d300*/  ISETP.LT.AND P3, PT, R39, UR6, !P2 ;  /* 0x0000000627007c0c */ /* 0x000fe2000d761270 */
[----:B------:R-:W-:Y:S01]  /*5d310*/  ULDC UR12, c[0x0][0x228] ;  /* 0x00008a00000c7ab9 */ /* 0x000fe20000000800 */
[----:B------:R-:W-:Y:S01]  /*5d320*/  ISETP.LT.AND P5, PT, R0, UR10, !P2 ;  /* 0x0000000a00007c0c */ /* 0x000fe2000d7a1270 */
[----:B------:R0:W-:Y:S01]  /*5d330*/  @P4 STG.E.U16 desc[UR50][R16.64], R32 ;  /* 0x0000002010004986 */ /* 0x0001e2000c101532 */
[----:B------:R-:W-:Y:S01]  /*5d340*/  ISETP.LT.AND P4, PT, R43, UR8, !P2 ;  /* 0x000000082b007c0c */ /* 0x000fe2000d781270 */
[----:B------:R-:W-:Y:S01]  /*5d350*/  ULDC UR10, c[0x0][0x228] ;  /* 0x00008a00000a7ab9 */ /* 0x000fe20000000800 */
[----:B------:R-:W-:Y:S01]  /*5d360*/  ULDC UR8, c[0x0][0x228] ;  /* 0x00008a0000087ab9 */ /* 0x000fe20000000800 */
[----:B------:R-:W-:Y:S01]  /*5d370*/  ULDC UR6, c[0x0][0x228] ;  /* 0x00008a0000067ab9 */ /* 0x000fe20000000800 */
[----:B0-----:R-:W-:Y:S01]  /*5d380*/  VIADD R16, R9, UR5 ;  /* 0x0000000509107c36 */ /* 0x001fe20008000000 */
[----:B------:R-:W4:Y:S01]  /*5d390*/  LDL.LU R32, [R1+0x4b4] ;  /* 0x0004b40001207983 */ /* 0x000f220000300800 */
[----:B------:R-:W-:-:S02]  /*5d3a0*/  ULDC UR5, c[0x0][0x248] ;  /* 0x0000920000057ab9 */ /* 0x000fc40000000800 */
[----:B------:R-:W-:Y:S01]  /*5d3b0*/  IMAD.WIDE R14, R16, 0x2, R56 ;  /* 0x00000002100e7825 */ /* 0x000fe200078e0238 */
[----:B------:R0:W-:Y:S01]  /*5d3c0*/  @P1 STG.E.U16 desc[UR50][R10.64], R8 ;  /* 0x000000080a001986 */ /* 0x0001e2000c101532 */
[----:B------:R-:W-:-:S03]  /*5d3d0*/  PRMT R17, R26, 0x7632, R17 ;  /* 0x000076321a117816 */ /* 0x000fc60000000011 */
[----:B------:R1:W-:Y:S01]  /*5d3e0*/  @P6 STG.E.U16 desc[UR50][R14.64], R26 ;  /* 0x0000001a0e006986 */ /* 0x0003e2000c101532 */
[----:B------:R-:W-:Y:S01]  /*5d3f0*/  ISETP.LT.AND P1, PT, R38, UR60, !P2 ;  /* 0x0000003c26007c0c */ /* 0x000fe2000d721270 */
[----:B------:R-:W-:-:S04]  /*5d400*/  IMAD.WIDE R12, R16, 0x2, R54 ;  /* 0x00000002100c7825 */ /* 0x000fc800078e0236 */
[C---:B0-----:R-:W-:Y:S01]  /*5d410*/  IMAD.WIDE R10, R16.reuse, 0x2, R52 ;  /* 0x00000002100a7825 */ /* 0x041fe200078e0234 */
[----:B-1----:R-:W4:Y:S03]  /*5d420*/  LDL.LU R26, [R1+0x458] ;  /* 0x00045800011a7983 */ /* 0x002f260000300800 */
[C---:B------:R-:W-:Y:S01]  /*5d430*/  IMAD.WIDE R8, R16.reuse, 0x2, R50 ;  /* 0x0000000210087825 */ /* 0x040fe200078e0232 */
[----:B------:R-:W-:Y:S03]  /*5d440*/  @P5 STG.E.U16 desc[UR50][R12.64], R17 ;  /* 0x000000110c005986 */ /* 0x000fe6000c101532 */
        /* <DEDUP_REMOVED lines=8> */
[----:B------:R-:W-:Y:S02]  /*5d4d0*/  ISETP.LT.AND P3, PT, R37, UR14, !P2 ;  /* 0x0000000e25007c0c */ /* 0x000fe4000d761270 */
[----:B------:R-:W-:Y:S01]  /*5d4e0*/  ISETP.LT.AND P5, PT, R36, UR12, !P2 ;  /* 0x0000000c24007c0c */ /* 0x000fe2000d7a1270 */
[----:B------:R-:W-:Y:S01]  /*5d4f0*/  IMAD.WIDE R8, R16, 0x2, R6 ;  /* 0x0000000210087825 */ /* 0x000fe200078e0206 */
[----:B------:R-:W-:Y:S02]  /*5d500*/  ISETP.LT.AND P1, PT, R61, UR10, !P2 ;  /* 0x0000000a3d007c0c */ /* 0x000fe4000d721270 */
[----:B------:R-:W-:Y:S01]  /*5d510*/  ISETP.LT.AND P6, PT, R58, UR8, !P0 ;  /* 0x000000083a007c0c */ /* 0x000fe2000c7c1270 */
[----:B------:R-:W-:Y:S01]  /*5d520*/  IMAD.WIDE R10, R16, 0x2, R4 ;  /* 0x00000002100a7825 */ /* 0x000fe200078e0204 */
[----:B------:R-:W-:Y:S01]  /*5d530*/  ISETP.LT.AND P4, PT, R0, UR6, !P0 ;  /* 0x0000000600007c0c */ /* 0x000fe2000c781270 */
[----:B------:R-:W-:Y:S01]  /*5d540*/  ULDC UR6, c[0x0][0x228] ;  /* 0x00008a0000067ab9 */ /* 0x000fe20000000800 */
[----:B------:R-:W-:Y:S01]  /*5d550*/  ULDC UR8, c[0x0][0x228] ;  /* 0x00008a0000087ab9 */ /* 0x000fe20000000800 */
[C---:B------:R-:W-:Y:S01]  /*5d560*/  VIADD R14, R16.reuse, UR5 ;  /* 0x00000005100e7c36 */ /* 0x040fe20008000000 */
[----:B------:R-:W-:Y:S01]  /*5d570*/  ULDC UR5, c[0x0][0x228] ;  /* 0x00008a0000057ab9 */ /* 0x000fe20000000800 */
[----:B------:R0:W-:Y:S01]  /*5d580*/  @P3 STG.E.U16 desc[UR50][R8.64], R17 ;  /* 0x0000001108003986 */ /* 0x0001e2000c101532 */
[----:B------:R-:W-:Y:S01]  /*5d590*/  IMAD.WIDE R12, R16, 0x2, R2 ;  /* 0x00000002100c7825 */ /* 0x000fe200078e0202 */
[----:B----4-:R-:W-:-:S02]  /*5d5a0*/  PRMT R15, R32, 0x7632, R15 ;  /* 0x00007632200f7816 */ /* 0x010fc4000000000f */
[----:B------:R1:W-:Y:S01]  /*5d5b0*/  @P5 STG.E.U16 desc[UR50][R10.64], R32 ;  /* 0x000000200a005986 */ /* 0x0003e2000c101532 */
[----:B0-----:R-:W-:-:S03]  /*5d5c0*/  IMAD.WIDE R8, R14, 0x2, R56 ;  /* 0x000000020e087825 */ /* 0x001fc600078e0238 */
[----:B-1----:R-:W4:Y:S04]  /*5d5d0*/  LDL.LU R32, [R1+0x468] ;  /* 0x0004680001207983 */ /* 0x002f280000300800 */
[----:B------:R0:W-:Y:S01]  /*5d5e0*/  @P1 STG.E.U16 desc[UR50][R12.64], R15 ;  /* 0x0000000f0c001986 */ /* 0x0001e2000c101532 */
[----:B------:R-:W-:Y:S01]  /*5d5f0*/  IMAD.WIDE R10, R14, 0x2, R54 ;  /* 0x000000020e0a7825 */ /* 0x000fe200078e0236 */
[----:B------:R-:W-:Y:S02]  /*5d600*/  ISETP.LT.AND P3, PT, R38, UR56, !P0 ;  /* 0x0000003826007c0c */ /* 0x000fe4000c761270 */
[----:B------:R-:W4:Y:S04]  /*5d610*/  LDL.LU R28, [R1+0x4a8] ;  /* 0x0004a800011c7983 */ /* 0x000f280000300800 */
[----:B------:R1:W-:Y:S01]  /*5d620*/  @P6 STG.E.U16 desc[UR50][R8.64], R26 ;  /* 0x0000001a08006986 */ /* 0x0003e2000c101532 */
[----:B------:R-:W-:Y:S01]  /*5d630*/  ISETP.LT.AND P6, PT, R43, UR5, !P0 ;  /* 0x000000052b007c0c */ /* 0x000fe2000c7c1270 */
[----:B------:R-:W-:-:S02]  /*5d640*/  ULDC UR5, c[0x0][0x228] ;  /* 0x00008a0000057ab9 */ /* 0x000fc40000000800 */
[----:B------:R-:W-:Y:S01]  /*5d650*/  ISETP.LT.AND P1, PT, R39, UR5, !P0 ;  /* 0x0000000527007c0c */ /* 0x000fe2000c721270 */
[----:B------:R-:W-:Y:S01]  /*5d660*/  ULDC UR5, c[0x0][0x228] ;  /* 0x00008a0000057ab9 */ /* 0x000fe20000000800 */
[----:B0-----:R-:W-:-:S05]  /*5d670*/  PRMT R12, R26, 0x7632, R12 ;  /* 0x000076321a0c7816 */ /* 0x001fca000000000c */
[----:B------:R0:W-:Y:S01]  /*5d680*/  @P4 STG.E.U16 desc[UR50][R10.64], R12 ;  /* 0x0000000c0a004986 */ /* 0x0001e2000c101532 */
[----:B-1----:R-:W-:-:S04]  /*5d690*/  IMAD.WIDE R8, R14, 0x2, R50 ;  /* 0x000000020e087825 */ /* 0x002fc800078e0232 */
[----:B0-----:R-:W-:-:S04]  /*5d6a0*/  IMAD.WIDE R10, R14, 0x2, R52 ;  /* 0x000000020e0a7825 */ /* 0x001fc800078e0234 */
[----:B------:R-:W-:Y:S01]  /*5d6b0*/  IMAD.WIDE R12, R14, 0x2, R48 ;  /* 0x000000020e0c7825 */ /* 0x000fe200078e0230 */
[----:B--2---:R-:W-:Y:S01]  /*5d6c0*/  PRMT R15, R30, 0x7632, R15 ;  /* 0x000076321e0f7816 */ /* 0x004fe2000000000f */
[----:B------:R-:W-:Y:S04]  /*5d6d0*/  @P6 STG.E.U16 desc[UR50][R10.64], R30 ;  /* 0x0000001e0a006986 */ /* 0x000fe8000c101532 */
[----:B------:R3:W-:Y:S02]  /*5d6e0*/  @P1 STG.E.U16 desc[UR50][R8.64], R15 ;  /* 0x0000000f08001986 */ /* 0x0007e4000c101532 */
[----:B---3--:R-:W-:Y:S02]  /*5d6f0*/  PRMT R15, R59, 0x7632, R15 ;  /* 0x000076323b0f7816 */ /* 0x008fe4000000000f */
[----:B------:R0:W-:Y:S04]  /*5d700*/  @P3 STG.E.U16 desc[UR50][R12.64], R59 ;  /* 0x0000003b0c003986 */ /* 0x0001e8000c101532 */
[----:B0-----:R-:W2:Y:S01]  /*5d710*/  LDL.LU R59, [R1+0x498] ;  /* 0x00049800013b7983 */ /* 0x001ea20000300800 */
[----:B------:R-:W-:Y:S01]  /*5d720*/  ISETP.LT.AND P4, PT, R36, UR5, !P0 ;  /* 0x0000000524007c0c */ /* 0x000fe2000c781270 */
[----:B------:R-:W-:Y:S01]  /*5d730*/  ULDC UR5, c[0x0][0x228] ;  /* 0x00008a0000057ab9 */ /* 0x000fe20000000800 */
[----:B------:R-:W-:Y:S01]  /*5d740*/  ISETP.LT.AND P5, PT, R37, UR6, !P0 ;  /* 0x0000000625007c0c */ /* 0x000fe2000c7a1270 */
[----:B------:R-:W-:Y:S01]  /*5d750*/  VIADD R18, R60, 0x4d ;  /* 0x0000004d3c127836 */ /* 0x000fe20000000000 */
[----:B------:R-:W-:Y:S01]  /*5d760*/  ISETP.LT.AND P0, PT, R61, UR5, !P0 ;  /* 0x000000053d007c0c */ /* 0x000fe2000c701270 */
[----:B------:R-:W-:Y:S01]  /*5d770*/  IMAD.WIDE R8, R14, 0x2, R6 ;  /* 0x000000020e087825 */ /* 0x000fe200078e0206 */
[----:B------:R-:W3:Y:S01]  /*5d780*/  LDL.LU R30, [R1+0x488] ;  /* 0x00048800011e7983 */ /* 0x000ee20000300800 */
[----:B------:R-:W-:-:S02]  /*5d790*/  ULDC UR5, c[0x0][0x228] ;  /* 0x00008a0000057ab9 */ /* 0x000fc40000000800 */
[----:B------:R-:W-:Y:S01]  /*5d7a0*/  IMAD.WIDE R10, R14, 0x2, R4 ;  /* 0x000000020e0a7825 */ /* 0x000fe200078e0204 */
[----:B------:R-:W-:Y:S01]  /*5d7b0*/  ISETP.GE.AND P2, PT, R18, UR59, PT ;  /* 0x0000003b12007c0c */ /* 0x000fe2000bf46270 */
[----:B------:R-:W-:Y:S01]  /*5d7c0*/  ULDC UR6, c[0x0][0x228] ;  /* 0x00008a0000067ab9 */ /* 0x000fe20000000800 */
[----:B------:R-:W3:Y:S01]  /*5d7d0*/  LDL.LU R26, [R1+0x4b8] ;  /* 0x0004b800011a7983 */ /* 0x000ee20000300800 */
[----:B------:R-:W-:Y:S01]  /*5d7e0*/  IMAD.WIDE R12, R14, 0x2, R2 ;  /* 0x000000020e0c7825 */ /* 0x000fe200078e0202 */
[----:B----4-:R-:W-:Y:S02]  /*5d7f0*/  PRMT R16, R32, 0x7632, R16 ;  /* 0x0000763220107816 */ /* 0x010fe40000000010 */
[----:B------:R0:W-:Y:S04]  /*5d800*/  @P5 STG.E.U16 desc[UR50][R8.64], R15 ;  /* 0x0000000f08005986 */ /* 0x0001e8000c101532 */
[----:B------:R1:W-:Y:S04]  /*5d810*/  @P4 STG.E.U16 desc[UR50][R10.64], R32 ;  /* 0x000000200a004986 */ /* 0x0003e8000c101532 */
[----:B------:R4:W-:Y:S01]  /*5d820*/  @P0 STG.E.U16 desc[UR50][R12.64], R16 ;  /* 0x000000100c000986 */ /* 0x0009e2000c101532 */
[----:B------:R-:W-:Y:S01]  /*5d830*/  ISETP.LT.AND P0, PT, R58, UR5, !P2 ;  /* 0x000000053a007c0c */ /* 0x000fe2000d701270 */
[----:B------:R-:W-:Y:S01]  /*5d840*/  ULDC UR5, c[0x0][0x248] ;  /* 0x0000920000057ab9 */ /* 0x000fe20000000800 */
[----:B------:R-:W-:Y:S01]  /*5d850*/  ISETP.LT.AND P4, PT, R0, UR6, !P2 ;  /* 0x0000000600007c0c */ /* 0x000fe2000d781270 */
[----:B------:R-:W-:Y:S01]  /*5d860*/  VIADD R17, R14, UR5 ;  /* 0x000000050e117c36 */ /* 0x000fe20008000000 */
[----:B------:R-:W-:Y:S01]  /*5d870*/  ISETP.LT.AND P5, PT, R43, UR8, !P2 ;  /* 0x000000082b007c0c */ /* 0x000fe2000d7a1270 */
[----:B------:R-:W-:Y:S01]  /*5d880*/  ULDC UR6, c[0x0][0x228] ;  /* 0x00008a0000067ab9 */ /* 0x000fe20000000800 */
[----:B------:R-:W-:Y:S01]  /*5d890*/  ISETP.LT.AND P3, PT, R39, UR54, !P2 ;  /* 0x0000003627007c0c */ /* 0x000fe2000d761270 */
[C---:B0-----:R-:W-:Y:S01]  /*5d8a0*/  IMAD.WIDE R8, R17.reuse, 0x2, R56 ;  /* 0x0000000211087825 */ /* 0x041fe200078e0238 */
[----:B-1----:R-:W3:Y:S01]  /*5d8b0*/  LDL.LU R32, [R1+0x45c] ;  /* 0x00045c0001207983 */ /* 0x002ee20000300800 */
[----:B------:R-:W-:Y:S01]  /*5d8c0*/  ULDC UR5, c[0x0][0x228] ;  /* 0x00008a0000057ab9 */ /* 0x000fe20000000800 */
[----:B------:R-:W-:Y:S01]  /*5d8d0*/  UMOV UR42, UR43 ;  /* 0x0000002b002a7c82 */ /* 0x000fe20008000000 */
[----:B------:R-:W-:Y:S01]  /*5d8e0*/  IMAD.WIDE R10, R17, 0x2, R54 ;  /* 0x00000002110a7825 */ /* 0x000fe200078e0236 */
[----:B----4-:R-:W-:Y:S01]  /*5d8f0*/  PRMT R13, R28, 0x7632, R13 ;  /* 0x000076321c0d7816 */ /* 0x010fe2000000000d */
[----:B------:R0:W-:Y:S01]  /*5d900*/  @P0 STG.E.U16 desc[UR50][R8.64], R28 ;  /* 0x0000001c08000986 */ /* 0x0001e2000c101532 */
[----:B------:R-:W-:Y:S01]  /*5d910*/  UMOV UR36, UR37 ;  /* 0x0000002500247c82 */ /* 0x000fe20008000000 */
[----:B--2---:R-:W-:Y:S01]  /*5d920*/  PRMT R16, R59, 0x7632, R16 ;  /* 0x000076323b107816 */ /* 0x004fe20000000010 */
[----:B0-----:R-:W-:Y:S01]  /*5d930*/  IMAD.WIDE R8, R17, 0x2, R52 ;  /* 0x0000000211087825 */ /* 0x001fe200078e0234 */
[----:B------:R-:W-:Y:S01]  /*5d940*/  @P4 STG.E.U16 desc[UR50][R10.64], R13 ;  /* 0x0000000d0a004986 */ /* 0x000fe2000c101532 */
[----:B------:R-:W-:Y:S01]  /*5d950*/  UMOV UR30, UR31 ;  /* 0x0000001f001e7c82 */ /* 0x000fe20008000000 */
[----:B------:R-:W-:-:S02]  /*5d960*/  ULDC UR8, c[0x0][0x22c] ;  /* 0x00008b0000087ab9 */ /* 0x000fc40000000800 */
[----:B------:R0:W-:Y:S04]  /*5d970*/  @P5 STG.E.U16 desc[UR50][R8.64], R59 ;  /* 0x0000003b08005986 */ /* 0x0001e8000c101532 */
[----:B0-----:R-:W2:Y:S01]  /*5d980*/  LDL.LU R59, [R1+0x44c] ;  /* 0x00044c00013b7983 */ /* 0x001ea20000300800 */
[----:B------:R-:W-:Y:S01]  /*5d990*/  ISETP.LT.AND P6, PT, R38, UR6, !P2 ;  /* 0x0000000626007c0c */ /* 0x000fe2000d7c1270 */
[----:B------:R-:W-:Y:S01]  /*5d9a0*/  VIADD R12, R60, 0x4e ;  /* 0x0000004e3c0c7836 */ /* 0x000fe20000000000 */
[----:B------:R-:W-:Y:S01]  /*5d9b0*/  ISETP.LT.AND P0, PT, R37, UR5, !P2 ;  /* 0x0000000525007c0c */ /* 0x000fe2000d701270 */
[C---:B------:R-:W-:Y:S01]  /*5d9c0*/  IMAD.WIDE R10, R17.reuse, 0x2, R50 ;  /* 0x00000002110a7825 */ /* 0x040fe200078e0232 */
[----:B------:R-:W4:Y:S01]  /*5d9d0*/  LDL.LU R28, [R1+0x47c] ;  /* 0x00047c00011c7983 */ /* 0x000f220000300800 */
[----:B---3--:R-:W-:Y:S01]  /*5d9e0*/  PRMT R18, R30, 0x7632, R18 ;  /* 0x000076321e127816 */ /* 0x008fe20000000012 */
[----:B------:R-:W-:Y:S01]  /*5d9f0*/  ULDC UR5, c[0x0][0x248] ;  /* 0x0000920000057ab9 */ /* 0x000fe20000000800 */
[----:B------:R-:W-:Y:S01]  /*5da00*/  ISETP.GE.AND P1, PT, R12, UR42, PT ;  /* 0x0000002a0c007c0c */ /* 0x000fe2000bf26270 */
[C---:B------:R-:W-:Y:S01]  /*5da10*/  IMAD.WIDE R12, R17.reuse, 0x2, R48 ;  /* 0x00000002110c7825 */ /* 0x040fe200078e0230 */
[----:B------:R-:W-:Y:S03]  /*5da20*/  @P3 STG.E.U16 desc[UR50][R10.64], R16 ;  /* 0x000000100a003986 */ /* 0x000fe6000c101532 */
[----:B------:R-:W-:Y:S01]  /*5da30*/  IMAD.WIDE R14, R17, 0x2, R6 ;  /* 0x00000002110e7825 */ /* 0x000fe200078e0206 */
[----:B------:R0:W-:Y:S01]  /*5da40*/  @P6 STG.E.U16 desc[UR50][R12.64], R30 ;  /* 0x0000001e0c006986 */ /* 0x0001e2000c101532 */
[----:B------:R-:W-:Y:S01]  /*5da50*/  ISETP.LT.AND P4, PT, R61, UR58, !P2 ;  /* 0x0000003a3d007c0c */ /* 0x000fe2000d781270 */
[----:B------:R-:W-:-:S02]  /*5da60*/  ULDC UR6, c[0x0][0x248] ;  /* 0x0000920000067ab9 */ /* 0x000fc40000000800 */
[----:B------:R1:W-:Y:S01]  /*5da70*/  @P0 STG.E.U16 desc[UR50][R14.64], R18 ;  /* 0x000000120e000986 */ /* 0x0003e2000c101532 */
[----:B------:R-:W-:-:S03]  /*5da80*/  ISETP.LT.AND P0, PT, R36, UR52, !P2 ;  /* 0x0000003424007c0c */ /* 0x000fc6000d701270 */
[----:B0-----:R-:W3:Y:S01]  /*5da90*/  LDL.LU R30, [R1+0x46c] ;  /* 0x00046c00011e7983 */ /* 0x001ee20000300800 */
[----:B------:R-:W-:Y:S01]  /*5daa0*/  ISETP.LT.AND P5, PT, R58, UR4, !P1 ;  /* 0x000000043a007c0c */ /* 0x000fe2000cfa1270 */
[C---:B------:R-:W-:Y:S01]  /*5dab0*/  VIADD R16, R17.reuse, UR5 ;  /* 0x0000000511107c36 */ /* 0x040fe20008000000 */
[----:B------:R-:W-:Y:S01]  /*5dac0*/  ISETP.LT.AND P6, PT, R0, UR4, !P1 ;  /* 0x0000000400007c0c */ /* 0x000fe2000cfc1270 */
[----:B------:R-:W-:Y:S01]  /*5dad0*/  IMAD.WIDE R8, R17, 0x2, R4 ;  /* 0x0000000211087825 */ /* 0x000fe200078e0204 */
[----:B------:R-:W-:Y:S01]  /*5dae0*/  ISETP.LT.AND P3, PT, R43, UR4, !P1 ;  /* 0x000000042b007c0c */ /* 0x000fe2000cf61270 */
[----:B------:R-:W-:Y:S02]  /*5daf0*/  ULDC UR5, c[0x0][0x248] ;  /* 0x0000920000057ab9 */ /* 0x000fe40000000800 */
[----:B------:R-:W-:Y:S01]  /*5db00*/  IMAD.WIDE R10, R17, 0x2, R2 ;  /* 0x00000002110a7825 */ /* 0x000fe200078e0202 */
[----:B------:R-:W-:-:S03]  /*5db10*/  PRMT R17, R26, 0x7632, R17 ;  /* 0x000076321a117816 */ /* 0x000fc60000000011 */
[----:B------:R-:W-:Y:S01]  /*5db20*/  IMAD.WIDE R12, R16, 0x2, R56 ;  /* 0x00000002100c7825 */ /* 0x000fe200078e0238 */
[----:B------:R0:W-:Y:S01]  /*5db30*/  @P0 STG.E.U16 desc[UR50][R8.64], R26 ;  /* 0x0000001a08000986 */ /* 0x0001e2000c101532 */
[----:B------:R-:W-:Y:S02]  /*5db40*/  PRMT R19, R32, 0x7632, R19 ;  /* 0x0000763220137816 */ /* 0x000fe40000000013 */
[C---:B-1----:R-:W-:Y:S01]  /*5db50*/  IMAD.WIDE R14, R16.reuse, 0x2, R54 ;  /* 0x00000002100e7825 */ /* 0x042fe200078e0236 */
[----:B------:R-:W-:Y:S04]  /*5db60*/  @P4 STG.E.U16 desc[UR50][R10.64], R17 ;  /* 0x000000110a004986 */ /* 0x000fe8000c101532 */
[----:B------:R1:W-:Y:S04]  /*5db70*/  @P5 STG.E.U16 desc[UR50][R12.64], R32 ;  /* 0x000000200c005986 */ /* 0x0003e8000c101532 */
[----:B0-----:R-:W3:Y:S01]  /*5db80*/  LDL.LU R26, [R1+0x4ac] ;  /* 0x0004ac00011a7983 */ /* 0x001ee20000300800 */
[----:B------:R-:W-:-:S03]  /*5db90*/  IMAD.WIDE R8, R16, 0x2, R52 ;  /* 0x0000000210087825 */ /* 0x000fc600078e0234 */
[----:B------:R-:W-:Y:S04]  /*5dba0*/  @P6 STG.E.U16 desc[UR50][R14.64], R19 ;  /* 0x000000130e006986 */ /* 0x000fe8000c101532 */
[----:B-1----:R-:W3:Y:S04]  /*5dbb0*/  LDL.LU R32, [R1+0x49c] ;  /* 0x00049c0001207983 */ /* 0x002ee80000300800 */
[----:B--2---:R0:W-:Y:S01]  /*5dbc0*/  @P3 STG.E.U16 desc[UR50][R8.64], R59 ;  /* 0x0000003b08003986 */ /* 0x0041e2000c101532 */
[----:B------:R-:W-:-:S03]  /*5dbd0*/  PRMT R17, R59, 0x7632, R17 ;  /* 0x000076323b117816 */ /* 0x000fc60000000011 */
[----:B0-----:R-:W2:Y:S01]  /*5dbe0*/  LDL.LU R59, [R1+0x48c] ;  /* 0x00048c00013b7983 */ /* 0x001ea20000300800 */
[----:B------:R-:W-:Y:S02]  /*5dbf0*/  ISETP.LT.AND P6, PT, R39, UR4, !P1 ;  /* 0x0000000427007c0c */ /* 0x000fe4000cfc1270 */
[----:B------:R-:W-:Y:S01]  /*5dc00*/  ISETP.LT.AND P5, PT, R38, UR4, !P1 ;  /* 0x0000000426007c0c */ /* 0x000fe2000cfa1270 */
[C---:B------:R-:W-:Y:S01]  /*5dc10*/  VIADD R10, R60.reuse, 0x50 ;  /* 0x000000503c0a7836 */ /* 0x040fe20000000000 */
[----:B------:R-:W-:Y:S01]  /*5dc20*/  ISETP.LT.AND P4, PT, R37, UR4, !P1 ;  /* 0x0000000425007c0c */ /* 0x000fe2000cf81270 */
[----:B------:R-:W-:Y:S01]  /*5dc30*/  VIADD R18, R60, 0x4f ;  /* 0x0000004f3c127836 */ /* 0x000fe20000000000 */
[----:B------:R-:W-:Y:S01]  /*5dc40*/  ISETP.LT.AND P3, PT, R36, UR4, !P1 ;  /* 0x0000000424007c0c */ /* 0x000fe2000cf61270 */
[----:B------:R-:W-:Y:S01]  /*5dc50*/  IMAD.WIDE R8, R16, 0x2, R50 ;  /* 0x0000000210087825 */ /* 0x000fe200078e0232 */
[----:B------:R-:W-:-:S03]  /*5dc60*/  ISETP.GE.AND P0, PT, R10, UR38, PT ;  /* 0x000000260a007c0c */ /* 0x000fc6000bf06270 */
[----:B------:R-:W-:Y:S01]  /*5dc70*/  IMAD.WIDE R10, R16, 0x2, R48 ;  /* 0x00000002100a7825 */ /* 0x000fe200078e0230 */
[----:B------:R-:W-:Y:S01]  /*5dc80*/  ISETP.GE.AND P2, PT, R18, UR40, PT ;  /* 0x0000002812007c0c */ /* 0x000fe2000bf46270 */
[----:B------:R-:W-:Y:S01]  /*5dc90*/  @P6 STG.E.U16 desc[UR50][R8.64], R17 ;  /* 0x0000001108006986 */ /* 0x000fe2000c101532 */
[----:B----4-:R-:W-:Y:S01]  /*5dca0*/  PRMT R18, R28, 0x7632, R18 ;  /* 0x000076321c127816 */ /* 0x010fe20000000012 */
[C---:B------:R-:W-:Y:S02]  /*5dcb0*/  IMAD.WIDE R12, R16.reuse, 0x2, R6 ;  /* 0x00000002100c7825 */ /* 0x040fe400078e0206 */
[----:B------:R0:W-:Y:S02]  /*5dcc0*/  @P5 STG.E.U16 desc[UR50][R10.64], R28 ;  /* 0x0000001c0a005986 */ /* 0x0001e4000c101532 */
[----:B------:R-:W-:Y:S01]  /*5dcd0*/  IMAD.WIDE R14, R16, 0x2, R4 ;  /* 0x00000002100e7825 */ /* 0x000fe200078e0204 */
[----:B------:R-:W-:Y:S01]  /*5dce0*/  ISETP.LT.AND P1, PT, R61, UR4, !P1 ;  /* 0x000000043d007c0c */ /* 0x000fe2000cf21270 */
[----:B------:R-:W-:Y:S04]  /*5dcf0*/  @P4 STG.E.U16 desc[UR50][R12.64], R18 ;  /* 0x000000120c004986 */ /* 0x000fe8000c101532 */
[----:B0-----:R-:W4:Y:S01]  /*5dd00*/  LDL.LU R28, [R1+0x4bc] ;  /* 0x0004bc00011c7983 */ /* 0x001f220000300800 */
[----:B---3--:R-:W-:-:S03]  /*5dd10*/  PRMT R10, R30, 0x7632, R10 ;  /* 0x000076321e0a7816 */ /* 0x008fc6000000000a */
[----:B------:R0:W-:Y:S01]  /*5dd20*/  @P3 STG.E.U16 desc[UR50][R14.64], R30 ;  /* 0x0000001e0e003986 */ /* 0x0001e2000c101532 */
[----:B------:R-:W-:Y:S01]  /*5dd30*/  ISETP.LT.AND P6, PT, R58, UR4, !P2 ;  /* 0x000000043a007c0c */ /* 0x000fe2000d7c1270 */
[----:B------:R-:W-:Y:S02]  /*5dd40*/  IMAD.WIDE R8, R16, 0x2, R2 ;  /* 0x0000000210087825 */ /* 0x000fe400078e0202 */
[----:B0-----:R-:W3:Y:S01]  /*5dd50*/  LDL.LU R30, [R1+0x4d0] ;  /* 0x0004d000011e7983 */ /* 0x001ee20000300800 */
[----:B------:R-:W-:Y:S01]  /*5dd60*/  ISETP.LT.AND P5, PT, R0, UR4, !P2 ;  /* 0x0000000400007c0c */ /* 0x000fe2000d7a1270 */
[----:B------:R-:W-:Y:S01]  /*5dd70*/  VIADD R16, R16, UR5 ;  /* 0x0000000510107c36 */ /* 0x000fe20008000000 */
[----:B------:R-:W-:Y:S01]  /*5dd80*/  ISETP.LT.AND P4, PT, R43, UR4, !P2 ;  /* 0x000000042b007c0c */ /* 0x000fe2000d781270 */
[----:B------:R0:W-:Y:S01]  /*5dd90*/  @P1 STG.E.U16 desc[UR50][R8.64], R10 ;  /* 0x0000000a08001986 */ /* 0x0001e2000c101532 */
[----:B------:R-:W-:Y:S01]  /*5dda0*/  ISETP.LT.AND P3, PT, R39, UR4, !P2 ;  /* 0x0000000427007c0c */ /* 0x000fe2000d761270 */
[----:B------:R-:W-:Y:S01]  /*5ddb0*/  ULDC UR5, c[0x0][0x248] ;  /* 0x0000920000057ab9 */ /* 0x000fe20000000800 */
[----:B------:R-:W-:Y:S01]  /*5ddc0*/  ISETP.LT.AND P1, PT, R38, UR4, !P2 ;  /* 0x0000000426007c0c */ /* 0x000fe2000d721270 */
[----:B------:R-:W-:Y:S01]  /*5ddd0*/  IMAD.WIDE R14, R16, 0x2, R56 ;  /* 0x00000002100e7825 */ /* 0x000fe200078e0238 */
[----:B------:R-:W-:-:S03]  /*5dde0*/  PRMT R17, R26, 0x7632, R17 ;  /* 0x000076321a117816 */ /* 0x000fc60000000011 */
[----:B------:R-:W-:Y:S01]  /*5ddf0*/  IMAD.WIDE R12, R16, 0x2, R54 ;  /* 0x00000002100c7825 */ /* 0x000fe200078e0236 */
[----:B------:R-:W-:Y:S01]  /*5de00*/  PRMT R18, R32, 0x7632, R18 ;  /* 0x0000763220127816 */ /* 0x000fe20000000012 */
[----:B------:R1:W-:Y:S02]  /*5de10*/  @P6 STG.E.U16 desc[UR50][R14.64], R26 ;  /* 0x0000001a0e006986 */ /* 0x0003e4000c101532 */
[----:B0-----:R-:W-:-:S04]  /*5de20*/  IMAD.WIDE R10, R16, 0x2, R52 ;  /* 0x00000002100a7825 */ /* 0x001fc800078e0234 */
[C---:B------:R-:W-:Y:S01]  /*5de30*/  IMAD.WIDE R8, R16.reuse, 0x2, R50 ;  /* 0x0000000210087825 */ /* 0x040fe200078e0232 */
[----:B------:R-:W-:Y:S03]  /*5de40*/  @P5 STG.E.U16 desc[UR50][R12.64], R17 ;  /* 0x000000110c005986 */ /* 0x000fe6000c101532 */
[----:B-1----:R-:W-:Y:S01]  /*5de50*/  IMAD.WIDE R14, R16, 0x2, R48 ;  /* 0x00000002100e7825 */ /* 0x002fe200078e0230 */
[----:B------:R-:W-:Y:S04]  /*5de60*/  @P4 STG.E.U16 desc[UR50][R10.64], R32 ;  /* 0x000000200a004986 */ /* 0x000fe8000c101532 */
[----:B------:R2:W-:Y:S02]  /*5de70*/  @P3 STG.E.U16 desc[UR50][R8.64], R18 ;  /* 0x0000001208003986 */ /* 0x0005e4000c101532 */
[----:B--2---:R-:W-:-:S02]  /*5de80*/  PRMT R18, R59, 0x7632, R18 ;  /* 0x000076323b127816 */ /* 0x004fc40000000012 */
[----:B------:R0:W-:Y:S04]  /*5de90*/  @P1 STG.E.U16 desc[UR50][R14.64], R59 ;  /* 0x0000003b0e001986 */ /* 0x0001e8000c101532 */
[----:B0-----:R-:W2:Y:S01]  /*5dea0*/  LDL.LU R59, [R1+0x4c0] ;  /* 0x0004c000013b7983 */ /* 0x001ea20000300800 */
[----:B------:R-:W-:Y:S02]  /*5deb0*/  ISETP.LT.AND P4, PT, R37, UR4, !P2 ;  /* 0x0000000425007c0c */ /* 0x000fe4000d781270 */
[----:B------:R-:W-:Y:S01]  /*5dec0*/  ISETP.LT.AND P5, PT, R36, UR4, !P2 ;  /* 0x0000000424007c0c */ /* 0x000fe2000d7a1270 */
[----:B------:R-:W2:Y:S01]  /*5ded0*/  LDL.LU R26, [R1+0x4f0] ;  /* 0x0004f000011a7983 */ /* 0x000ea20000300800 */
[----:B------:R-:W-:Y:S01]  /*5dee0*/  ISETP.LT.AND P3, PT, R61, UR4, !P2 ;  /* 0x000000043d007c0c */ /* 0x000fe2000d761270 */
[----:B------:R-:W-:Y:S01]  /*5def0*/  IMAD.WIDE R10, R16, 0x2, R6 ;  /* 0x00000002100a7825 */ /* 0x000fe200078e0206 */
[----:B------:R-:W-:Y:S01]  /*5df00*/  ISETP.LT.AND P6, PT, R58, UR4, !P0 ;  /* 0x000000043a007c0c */ /* 0x000fe2000c7c1270 */
[----:B------:R-:W2:Y:S02]  /*5df10*/  LDL.LU R32, [R1+0x4e0] ;  /* 0x0004e00001207983 */ /* 0x000ea40000300800 */
[----:B------:R-:W-:-:S04]  /*5df20*/  IMAD.WIDE R8, R16, 0x2, R4 ;  /* 0x0000000210087825 */ /* 0x000fc800078e0204 */
[C---:B------:R-:W-:Y:S01]  /*5df30*/  VIADD R17, R16.reuse, UR5 ;  /* 0x0000000510117c36 */ /* 0x040fe20008000000 */
[----:B------:R-:W-:Y:S01]  /*5df40*/  @P4 STG.E.U16 desc[UR50][R10.64], R18 ;  /* 0x000000120a004986 */ /* 0x000fe2000c101532 */
[----:B------:R-:W-:Y:S01]  /*5df50*/  IMAD.WIDE R12, R16, 0x2, R2 ;  /* 0x00000002100c7825 */ /* 0x000fe200078e0202 */
[----:B----4-:R-:W-:Y:S01]  /*5df60*/  PRMT R16, R28, 0x7632, R16 ;  /* 0x000076321c107816 */ /* 0x010fe20000000010 */
[----:B------:R-:W-:Y:S01]  /*5df70*/  ULDC UR5, c[0x0][0x248] ;  /* 0x0000920000057ab9 */ /* 0x000fe20000000800 */
[----:B------:R0:W-:Y:S01]  /*5df80*/  @P5 STG.E.U16 desc[UR50][R8.64], R28 ;  /* 0x0000001c08005986 */ /* 0x0001e2000c101532 */
[----:B------:R-:W-:-:S03]  /*5df90*/  IMAD.WIDE R14, R17, 0x2, R56 ;  /* 0x00000002110e7825 */ /* 0x000fc600078e0238 */
[----:B------:R-:W-:Y:S04]  /*5dfa0*/  @P3 STG.E.U16 desc[UR50][R12.64], R16 ;  /* 0x000000100c003986 */ /* 0x000fe8000c101532 */
[----:B0-----:R-:W4:Y:S01]  /*5dfb0*/  LDL.LU R28, [R1+0x520] ;  /* 0x00052000011c7983 */ /* 0x001f220000300800 */
[----:B---3--:R-:W-:-:S03]  /*5dfc0*/  PRMT R10, R30, 0x7632, R10 ;  /* 0x000076321e0a7816 */ /* 0x008fc6000000000a */
[----:B------:R0:W-:Y:S01]  /*5dfd0*/  @P6 STG.E.U16 desc[UR50][R14.64], R30 ;  /* 0x0000001e0e006986 */ /* 0x0001e2000c101532 */
[----:B------:R-:W-:-:S03]  /*5dfe0*/  ISETP.LT.AND P2, PT, R0, UR4, !P0 ;  /* 0x0000000400007c0c */ /* 0x000fc6000c741270 */
[----:B0-----:R-:W3:Y:S01]  /*5dff0*/  LDL.LU R30, [R1+0x510] ;  /* 0x00051000011e7983 */ /* 0x001ee20000300800 */
[----:B------:R-:W-:Y:S01]  /*5e000*/  ISETP.LT.AND P6, PT, R43, UR4, !P0 ;  /* 0x000000042b007c0c */ /* 0x000fe2000c7c1270 */
[----:B------:R-:W-:-:S08]  /*5e010*/  IMAD.WIDE R8, R17, 0x2, R54 ;  /* 0x0000000211087825 */ /* 0x000fd000078e0236 */
[----:B------:R0:W-:Y:S02]  /*5e020*/  @P2 STG.E.U16 desc[UR50][R8.64], R10 ;  /* 0x0000000a08002986 */ /* 0x0001e4000c101532 */
[----:B0-----:R-:W-:Y:S01]  /*5e030*/  IMAD.WIDE R8, R17, 0x2, R52 ;  /* 0x0000000211087825 */ /* 0x001fe200078e0234 */
[----:B--2---:R-:W-:-:S04]  /*5e040*/  PRMT R16, R59, 0x7632, R16 ;  /* 0x000076323b107816 */ /* 0x004fc80000000010 */
[----:B------:R0:W-:Y:S04]  /*5e050*/  @P6 STG.E.U16 desc[UR50][R8.64], R59 ;  /* 0x0000003b08006986 */ /* 0x0001e8000c101532 */
[----:B0-----:R-:W2:Y:S01]  /*5e060*/  LDL.LU R59, [R1+0x500] ;  /* 0x00050000013b7983 */ /* 0x001ea20000300800 */
[----:B------:R-:W-:Y:S02]  /*5e070*/  ISETP.LT.AND P5, PT, R39, UR4, !P0 ;  /* 0x0000000427007c0c */ /* 0x000fe4000c7a1270 */
[----:B------:R-:W-:Y:S01]  /*5e080*/  ISETP.LT.AND P4, PT, R38, UR4, !P0 ;  /* 0x0000000426007c0c */ /* 0x000fe2000c781270 */
[----:B------:R-:W-:Y:S01]  /*5e090*/  VIADD R19, R60, 0x51 ;  /* 0x000000513c137836 */ /* 0x000fe20000000000 */
[----:B------:R-:W-:Y:S01]  /*5e0a0*/  ISETP.LT.AND P3, PT, R37, UR4, !P0 ;  /* 0x0000000425007c0c */ /* 0x000fe2000c761270 */
[----:B------:R-:W-:Y:S01]  /*5e0b0*/  IMAD.WIDE R10, R17, 0x2, R50 ;  /* 0x00000002110a7825 */ /* 0x000fe200078e0232 */
[----:B------:R-:W-:-:S03]  /*5e0c0*/  ISETP.LT.AND P2, PT, R36, UR4, !P0 ;  /* 0x0000000424007c0c */ /* 0x000fc6000c741270 */
[----:B------:R-:W-:Y:S01]  /*5e0d0*/  IMAD.WIDE R12, R17, 0x2, R48 ;  /* 0x00000002110c7825 */ /* 0x000fe200078e0230 */
[----:B------:R-:W-:Y:S02]  /*5e0e0*/  ISETP.GE.AND P1, PT, R19, UR36, PT ;  /* 0x0000002413007c0c */ /* 0x000fe4000bf26270 */
[----:B------:R-:W-:Y:S01]  /*5e0f0*/  PRMT R18, R26, 0x7632, R18 ;  /* 0x000076321a127816 */ /* 0x000fe20000000012 */
[----:B------:R0:W-:Y:S01]  /*5e100*/  @P5 STG.E.U16 desc[UR50][R10.64], R16 ;  /* 0x000000100a005986 */ /* 0x0001e2000c101532 */
[----:B------:R-:W-:Y:S01]  /*5e110*/  IMAD.WIDE R14, R17, 0x2, R6 ;  /* 0x00000002110e7825 */ /* 0x000fe200078e0206 */
[----:B------:R-:W-:Y:S02]  /*5e120*/  ISETP.LT.AND P0, PT, R61, UR4, !P0 ;  /* 0x000000043d007c0c */ /* 0x000fe4000c701270 */
[----:B------:R1:W-:Y:S01]  /*5e130*/  @P4 STG.E.U16 desc[UR50][R12.64], R26 ;  /* 0x0000001a0c004986 */ /* 0x0003e2000c101532 */
[----:B------:R-:W-:Y:S01]  /*5e140*/  ISETP.LT.AND P4, PT, R58, UR4, !P1 ;  /* 0x000000043a007c0c */ /* 0x000fe2000cf81270 */
[----:B------:R-:W-:-:S02]  /*5e150*/  IMAD.WIDE R8, R17, 0x2, R4 ;  /* 0x0000000211087825 */ /* 0x000fc400078e0204 */
[----:B------:R-:W-:Y:S01]  /*5e160*/  @P3 STG.E.U16 desc[UR50][R14.64], R18 ;  /* 0x000000120e003986 */ /* 0x000fe2000c101532 */
[----:B------:R-:W-:Y:S01]  /*5e170*/  ISETP.LT.AND P3, PT, R0, UR4, !P1 ;  /* 0x0000000400007c0c */ /* 0x000fe2000cf61270 */
[----:B0-----:R-:W-:Y:S01]  /*5e180*/  IMAD.WIDE R10, R17, 0x2, R2 ;  /* 0x00000002110a7825 */ /* 0x001fe200078e0202 */
[----:B------:R-:W-:-:S03]  /*5e190*/  ISETP.LT.AND P6, PT, R43, UR4, !P1 ;  /* 0x000000042b007c0c */ /* 0x000fc6000cfc1270 */
[----:B------:R-:W-:Y:S01]  /*5e1a0*/  VIADD R17, R17, UR5 ;  /* 0x0000000511117c36 */ /* 0x000fe20008000000 */
[----:B-1----:R-:W-:Y:S01]  /*5e1b0*/  PRMT R12, R32, 0x7632, R12 ;  /* 0x00007632200c7816 */ /* 0x002fe2000000000c */
[----:B------:R0:W-:Y:S04]  /*5e1c0*/  @P2 STG.E.U16 desc[UR50][R8.64], R32 ;  /* 0x0000002008002986 */ /* 0x0001e8000c101532 */
[----:B------:R-:W2:Y:S01]  /*5e1d0*/  LDL.LU R26, [R1+0x530] ;  /* 0x00053000011a7983 */ /* 0x000ea20000300800 */
[----:B----4-:R-:W-:Y:S01]  /*5e1e0*/  PRMT R13, R28, 0x7632, R13 ;  /* 0x000076321c0d7816 */ /* 0x010fe2000000000d */
[----:B------:R-:W-:Y:S02]  /*5e1f0*/  ULDC UR5, c[0x0][0x248] ;  /* 0x0000920000057ab9 */ /* 0x000fe40000000800 */
[----:B------:R1:W-:Y:S01]  /*5e200*/  @P0 STG.E.U16 desc[UR50][R10.64], R12 ;  /* 0x0000000c0a000986 */ /* 0x0003e2000c101532 */
[----:B0-----:R-:W-:-:S03]  /*5e210*/  IMAD.WIDE R8, R17, 0x2, R56 ;  /* 0x0000000211087825 */ /* 0x001fc600078e0238 */
[----:B------:R-:W4:Y:S04]  /*5e220*/  LDL.LU R32, [R1+0x4d4] ;  /* 0x0004d40001207983 */ /* 0x000f280000300800 */
[----:B------:R0:W-:Y:S01]  /*5e230*/  @P4 STG.E.U16 desc[UR50][R8.64], R28 ;  /* 0x0000001c08004986 */ /* 0x0001e2000c101532 */
[----:B-1----:R-:W-:Y:S01]  /*5e240*/  IMAD.WIDE R10, R17, 0x2, R54 ;  /* 0x00000002110a7825 */ /* 0x002fe200078e0236 */
[----:B---3--:R-:W-:-:S04]  /*5e250*/  PRMT R16, R30, 0x7632, R16 ;  /* 0x000076321e107816 */ /* 0x008fc80000000010 */
[----:B------:R-:W-:Y:S01]  /*5e260*/  @P3 STG.E.U16 desc[UR50][R10.64], R13 ;  /* 0x0000000d0a003986 */ /* 0x000fe2000c101532 */
[----:B0-----:R-:W-:-:S05]  /*5e270*/  IMAD.WIDE R8, R17, 0x2, R52 ;  /* 0x0000000211087825 */ /* 0x001fca00078e0234 */
[----:B------:R0:W-:Y:S04]  /*5e280*/  @P6 STG.E.U16 desc[UR50][R8.64], R30 ;  /* 0x0000001e08006986 */ /* 0x0001e8000c101532 */
[----:B0-----:R-:W3:Y:S01]  /*5e290*/  LDL.LU R30, [R1+0x4c4] ;  /* 0x0004c400011e7983 */ /* 0x001ee20000300800 */
[----:B------:R-:W-:Y:S02]  /*5e2a0*/  ISETP.LT.AND P5, PT, R39, UR4, !P1 ;  /* 0x0000000427007c0c */ /* 0x000fe4000cfa1270 */
[----:B------:R-:W-:Y:S01]  /*5e2b0*/  ISETP.LT.AND P0, PT, R38, UR4, !P1 ;  /* 0x0000000426007c0c */ /* 0x000fe2000cf01270 */
[----:B------:R-:W-:Y:S01]  /*5e2c0*/  VIADD R12, R60, 0x52 ;  /* 0x000000523c0c7836 */ /* 0x000fe20000000000 */
[----:B------:R-:W3:Y:S01]  /*5e2d0*/  LDL.LU R28, [R1+0x4f4] ;  /* 0x0004f400011c7983 */ /* 0x000ee20000300800 */
[----:B------:R-:W-:-:S03]  /*5e2e0*/  IMAD.WIDE R10, R17, 0x2, R50 ;  /* 0x00000002110a7825 */ /* 0x000fc600078e0232 */
[----:B------:R-:W-:Y:S01]  /*5e2f0*/  ISETP.GE.AND P2, PT, R12, UR34, PT ;  /* 0x000000220c007c0c */ /* 0x000fe2000bf46270 */
[----:B------:R-:W-:-:S04]  /*5e300*/  IMAD.WIDE R12, R17, 0x2, R48 ;  /* 0x00000002110c7825 */ /* 0x000fc800078e0230 */
[----:B------:R-:W-:Y:S01]  /*5e310*/  @P5 STG.E.U16 desc[UR50][R10.64], R16 ;  /* 0x000000100a005986 */ /* 0x000fe2000c101532 */
[----:B--2---:R-:W-:-:S03]  /*5e320*/  PRMT R18, R59, 0x7632, R18 ;  /* 0x000076323b127816 */ /* 0x004fc60000000012 */
[----:B------:R0:W-:Y:S04]  /*5e330*/  @P0 STG.E.U16 desc[UR50][R12.64], R59 ;  /* 0x0000003b0c000986 */ /* 0x0001e8000c101532 */
[----:B0-----:R-:W2:Y:S01]  /*5e340*/  LDL.LU R59, [R1+0x4e4] ;  /* 0x0004e400013b7983 */ /* 0x001ea20000300800 */
[----:B------:R-:W-:Y:S01]  /*5e350*/  ISETP.LT.AND P4, PT, R37, UR4, !P1 ;  /* 0x0000000425007c0c */ /* 0x000fe2000cf81270 */
[----:B------:R-:W-:Y:S01]  /*5e360*/  IMAD.WIDE R14, R17, 0x2, R6 ;  /* 0x00000002110e7825 */ /* 0x000fe200078e0206 */
[----:B------:R-:W-:Y:S02]  /*5e370*/  ISETP.LT.AND P3, PT, R61, UR4, !P1 ;  /* 0x000000043d007c0c */ /* 0x000fe4000cf61270 */
[----:B------:R-:W-:Y:S01]  /*5e380*/  ISETP.LT.AND P5, PT, R58, UR4, !P2 ;  /* 0x000000043a007c0c */ /* 0x000fe2000d7a1270 */
[C---:B------:R-:W-:Y:S01]  /*5e390*/  VIADD R16, R17.reuse, UR5 ;  /* 0x0000000511107c36 */ /* 0x040fe20008000000 */
[----:B------:R-:W-:Y:S01]  /*5e3a0*/  ISETP.LT.AND P6, PT, R0, UR4, !P2 ;  /* 0x0000000400007c0c */ /* 0x000fe2000d7c1270 */
[----:B------:R-:W-:Y:S01]  /*5e3b0*/  IMAD.WIDE R8, R17, 0x2, R4 ;  /* 0x0000000211087825 */ /* 0x000fe200078e0204 */
[----:B------:R-:W-:Y:S01]  /*5e3c0*/  ISETP.LT.AND P0, PT, R43, UR4, !P2 ;  /* 0x000000042b007c0c */ /* 0x000fe2000d701270 */
[----:B------:R-:W-:-:S04]  /*5e3d0*/  ULDC UR5, c[0x0][0x248] ;  /* 0x0000920000057ab9 */ /* 0x000fc80000000800 */
[----:B------:R0:W-:Y:S01]  /*5e3e0*/  @P4 STG.E.U16 desc[UR50][R14.64], R18 ;  /* 0x000000120e004986 */ /* 0x0001e2000c101532 */
[----:B------:R-:W-:Y:S01]  /*5e3f0*/  ISETP.LT.AND P4, PT, R36, UR4, !P1 ;  /* 0x0000000424007c0c */ /* 0x000fe2000cf81270 */
[----:B------:R-:W-:-:S04]  /*5e400*/  IMAD.WIDE R10, R17, 0x2, R2 ;  /* 0x00000002110a7825 */ /* 0x000fc800078e0202 */
[----:B------:R-:W-:Y:S01]  /*5e410*/  IMAD.WIDE R12, R16, 0x2, R56 ;  /* 0x00000002100c7825 */ /* 0x000fe200078e0238 */
[----:B------:R-:W-:-:S03]  /*5e420*/  PRMT R17, R26, 0x7632, R17 ;  /* 0x000076321a117816 */ /* 0x000fc60000000011 */
[----:B0-----:R-:W-:-:S04]  /*5e430*/  IMAD.WIDE R14, R16, 0x2, R54 ;  /* 0x00000002100e7825 */ /* 0x001fc800078e0236 */
[----:B------:R0:W-:Y:S04]  /*5e440*/  @P4 STG.E.U16 desc[UR50][R8.64], R26 ;  /* 0x0000001a08004986 */ /* 0x0001e8000c101532 */
[----:B------:R-:W-:Y:S01]  /*5e450*/  @P3 STG.E.U16 desc[UR50][R10.64], R17 ;  /* 0x000000110a003986 */ /* 0x000fe2000c101532 */
[----:B----4-:R-:W-:-:S03]  /*5e460*/  PRMT R19, R32, 0x7632, R19 ;  /* 0x0000763220137816 */ /* 0x010fc60000000013 */
[----:B------:R1:W-:Y:S04]  /*5e470*/  @P5 STG.E.U16 desc[UR50][R12.64], R32 ;  /* 0x000000200c005986 */ /* 0x0003e8000c101532 */
[----:B0-----:R-:W4:Y:S01]  /*5e480*/  LDL.LU R26, [R1+0x524] ;  /* 0x00052400011a7983 */ /* 0x001f220000300800 */
[----:B------:R-:W-:-:S03]  /*5e490*/  IMAD.WIDE R8, R16, 0x2, R52 ;  /* 0x0000000210087825 */ /* 0x000fc600078e0234 */
[----:B------:R-:W-:Y:S04]  /*5e4a0*/  @P6 STG.E.U16 desc[UR50][R14.64], R19 ;  /* 0x000000130e006986 */ /* 0x000fe8000c101532 */
[----:B-1----:R-:W4:Y:S01]  /*5e4b0*/  LDL.LU R32, [R1+0x514] ;  /* 0x0005140001207983 */ /* 0x002f220000300800 */
[----:B------:R-:W-:Y:S02]  /*5e4c0*/  ISETP.LT.AND P6, PT, R39, UR4, !P2 ;  /* 0x0000000427007c0c */ /* 0x000fe4000d7c1270 */
[----:B------:R-:W-:Y:S01]  /*5e4d0*/  ISETP.LT.AND P5, PT, R38, UR4, !P2 ;  /* 0x0000000426007c0c */ /* 0x000fe2000d7a1270 */
[----:B------:R-:W-:Y:S01]  /*5e4e0*/  VIADD R10, R60, 0x54 ;  /* 0x000000543c0a7836 */ /* 0x000fe20000000000 */
[----:B---3--:R0:W-:Y:S01]  /*5e4f0*/  @P0 STG.E.U16 desc[UR50][R8.64], R30 ;  /* 0x0000001e08000986 */ /* 0x0081e2000c101532 */
[----:B------:R-:W-:-:S03]  /*5e500*/  PRMT R17, R30, 0x7632, R17 ;  /* 0x000076321e117816 */ /* 0x000fc60000000011 */
[----:B0-----:R-:W3:Y:S01]  /*5e510*/  LDL.LU R30, [R1+0x504] ;  /* 0x00050400011e7983 */ /* 0x001ee20000300800 */
        /* <DEDUP_REMOVED lines=8> */
[----:B------:R-:W-:Y:S01]  /*5e5a0*/  PRMT R18, R28, 0x7632, R18 ;  /* 0x000076321c127816 */ /* 0x000fe20000000012 */
[C---:B------:R-:W-:Y:S02]  /*5e5b0*/  IMAD.WIDE R12, R16.reuse, 0x2, R6 ;  /* 0x00000002100c7825 */ /* 0x040fe400078e0206 */
[----:B------:R0:W-:Y:S02]  /*5e5c0*/  @P5 STG.E.U16 desc[UR50][R10.64], R28 ;  /* 0x0000001c0a005986 */ /* 0x0001e4000c101532 */
[----:B------:R-:W-:Y:S02]  /*5e5d0*/  IMAD.WIDE R14, R16, 0x2, R4 ;  /* 0x00000002100e7825 */ /* 0x000fe400078e0204 */
[----:B------:R-:W-:Y:S04]  /*5e5e0*/  @P4 STG.E.U16 desc[UR50][R12.64], R18 ;  /* 0x000000120c004986 */ /* 0x000fe8000c101532 */
[----:B0-----:R-:W3:Y:S04]  /*5e5f0*/  LDL.LU R28, [R1+0x534] ;  /* 0x00053400011c7983 */ /* 0x001ee80000300800 */
[----:B--2---:R0:W-:Y:S01]  /*5e600*/  @P3 STG.E.U16 desc[UR50][R14.64], R59 ;  /* 0x0000003b0e003986 */ /* 0x0041e2000c101532 */
[----:B------:R-:W-:-:S03]  /*5e610*/  PRMT R10, R59, 0x7632, R10 ;  /* 0x000076323b0a7816 */ /* 0x000fc6000000000a */
[----:B0-----:R-:W2:Y:S01]  /*5e620*/  LDL.LU R59, [R1+0x4d8] ;  /* 0x0004d800013b7983 */ /* 0x001ea20000300800 */
[----:B------:R-:W-:Y:S01]  /*5e630*/  ISETP.LT.AND P2, PT, R61, UR4, !P2 ;  /* 0x000000043d007c0c */ /* 0x000fe2000d741270 */
[----:B------:R-:W-:Y:S01]  /*5e640*/  IMAD.WIDE R8, R16, 0x2, R2 ;  /* 0x0000000210087825 */ /* 0x000fe200078e0202 */
[----:B------:R-:W-:Y:S02]  /*5e650*/  ISETP.LT.AND P6, PT, R58, UR4, !P1 ;  /* 0x000000043a007c0c */ /* 0x000fe4000cfc1270 */
[----:B------:R-:W-:Y:S01]  /*5e660*/  ISETP.LT.AND P5, PT, R0, UR4, !P1 ;  /* 0x0000000400007c0c */ /* 0x000fe2000cfa1270 */
[----:B------:R-:W-:Y:S01]  /*5e670*/  VIADD R17, R16, UR5 ;  /* 0x0000000510117c36 */ /* 0x000fe20008000000 */
[----:B------:R-:W-:Y:S01]  /*5e680*/  ISETP.LT.AND P4, PT, R43, UR4, !P1 ;  /* 0x000000042b007c0c */ /* 0x000fe2000cf81270 */
[----:B------:R-:W-:Y:S01]  /*5e690*/  ULDC UR5, c[0x0][0x248] ;  /* 0x0000920000057ab9 */ /* 0x000fe20000000800 */
[----:B------:R-:W-:Y:S01]  /*5e6a0*/  ISETP.LT.AND P3, PT, R39, UR4, !P1 ;  /* 0x0000000427007c0c */ /* 0x000fe2000cf61270 */
[----:B------:R-:W-:-:S04]  /*5e6b0*/  IMAD.WIDE R14, R17, 0x2, R56 ;  /* 0x00000002110e7825 */ /* 0x000fc800078e0238 */
[----:B------:R0:W-:Y:S01]  /*5e6c0*/  @P2 STG.E.U16 desc[UR50][R8.64], R10 ;  /* 0x0000000a08002986 */ /* 0x0001e2000c101532 */
[----:B------:R-:W-:Y:S01]  /*5e6d0*/  ISETP.LT.AND P2, PT, R38, UR4, !P1 ;  /* 0x0000000426007c0c */ /* 0x000fe2000cf41270 */
[----:B------:R-:W-:-:S04]  /*5e6e0*/  IMAD.WIDE R12, R17, 0x2, R54 ;  /* 0x00000002110c7825 */ /* 0x000fc800078e0236 */
[C---:B0-----:R-:W-:Y:S01]  /*5e6f0*/  IMAD.WIDE R10, R17.reuse, 0x2, R52 ;  /* 0x00000002110a7825 */ /* 0x041fe200078e0234 */
[----:B----4-:R-:W-:Y:S01]  /*5e700*/  PRMT R16, R26, 0x7632, R16 ;  /* 0x000076321a107816 */ /* 0x010fe20000000010 */
[----:B------:R0:W-:Y:S02]  /*5e710*/  @P6 STG.E.U16 desc[UR50][R14.64], R26 ;  /* 0x0000001a0e006986 */ /* 0x0001e4000c101532 */
[----:B------:R-:W-:Y:S02]  /*5e720*/  IMAD.WIDE R8, R17, 0x2, R50 ;  /* 0x0000000211087825 */ /* 0x000fe400078e0232 */
[----:B------:R-:W-:Y:S01]  /*5e730*/  @P5 STG.E.U16 desc[UR50][R12.64], R16 ;  /* 0x000000100c005986 */ /* 0x000fe2000c101532 */
[----:B------:R-:W-:-:S03]  /*5e740*/  PRMT R18, R32, 0x7632, R18 ;  /* 0x0000763220127816 */ /* 0x000fc60000000012 */
[----:B------:R-:W-:Y:S01]  /*5e750*/  @P4 STG.E.U16 desc[UR50][R10.64], R32 ;  /* 0x000000200a004986 */ /* 0x000fe2000c101532 */
[----:B0-----:R-:W-:-:S03]  /*5e760*/  IMAD.WIDE R14, R17, 0x2, R48 ;  /* 0x00000002110e7825 */ /* 0x001fc600078e0230 */
[----:B------:R3:W-:Y:S01]  /*5e770*/  @P3 STG.E.U16 desc[UR50][R8.64], R18 ;  /* 0x0000001208003986 */ /* 0x0007e2000c101532 */
[----:B------:R-:W-:Y:S02]  /*5e780*/  ISETP.LT.AND P4, PT, R37, UR4, !P1 ;  /* 0x0000000425007c0c */ /* 0x000fe4000cf81270 */
[----:B------:R-:W-:Y:S02]  /*5e790*/  ISETP.LT.AND P5, PT, R36, UR4, !P1 ;  /* 0x0000000424007c0c */ /* 0x000fe4000cfa1270 */
[----:B------:R-:W-:Y:S02]  /*5e7a0*/  ISETP.LT.AND P3, PT, R61, UR4, !P1 ;  /* 0x000000043d007c0c */ /* 0x000fe4000cf61270 */
[----:B------:R-:W-:Y:S02]  /*5e7b0*/  ISETP.LT.AND P6, PT, R58, UR4, !P0 ;  /* 0x000000043a007c0c */ /* 0x000fe4000c7c1270 */
[----:B---3--:R-:W-:Y:S01]  /*5e7c0*/  PRMT R18, R30, 0x7632, R18 ;  /* 0x000076321e127816 */ /* 0x008fe20000000012 */
[----:B------:R0:W-:Y:S04]  /*5e7d0*/  @P2 STG.E.U16 desc[UR50][R14.64], R30 ;  /* 0x0000001e0e002986 */ /* 0x0001e8000c101532 */
[----:B0-----:R-:W3:Y:S04]  /*5e7e0*/  LDL.LU R30, [R1+0x4c8] ;  /* 0x0004c800011e7983 */ /* 0x001ee80000300800 */
[----:B------:R-:W4:Y:S04]  /*5e7f0*/  LDL.LU R26, [R1+0x4f8] ;  /* 0x0004f800011a7983 */ /* 0x000f280000300800 */
[----:B------:R-:W4:Y:S01]  /*5e800*/  LDL.LU R32, [R1+0x4e8] ;  /* 0x0004e80001207983 */ /* 0x000f220000300800 */
[----:B------:R-:W-:-:S04]  /*5e810*/  IMAD.WIDE R8, R17, 0x2, R6 ;  /* 0x0000000211087825 */ /* 0x000fc800078e0206 */
[C---:B------:R-:W-:Y:S01]  /*5e820*/  IMAD.WIDE R10, R17.reuse, 0x2, R4 ;  /* 0x00000002110a7825 */ /* 0x040fe200078e0204 */
[----:B------:R-:W-:Y:S03]  /*5e830*/  @P4 STG.E.U16 desc[UR50][R8.64], R18 ;  /* 0x0000001208004986 */ /* 0x000fe6000c101532 */
[C---:B------:R-:W-:Y:S01]  /*5e840*/  VIADD R16, R17.reuse, UR5 ;  /* 0x0000000511107c36 */ /* 0x040fe20008000000 */
[----:B------:R0:W-:Y:S01]  /*5e850*/  @P5 STG.E.U16 desc[UR50][R10.64], R28 ;  /* 0x0000001c0a005986 */ /* 0x0001e2000c101532 */
[----:B------:R-:W-:Y:S01]  /*5e860*/  IMAD.WIDE R12, R17, 0x2, R2 ;  /* 0x00000002110c7825 */ /* 0x000fe200078e0202 */
[----:B------:R-:W-:Y:S01]  /*5e870*/  PRMT R17, R28, 0x7632, R17 ;  /* 0x000076321c117816 */ /* 0x000fe20000000011 */
[----:B------:R-:W-:Y:S02]  /*5e880*/  ULDC UR5, c[0x0][0x248] ;  /* 0x0000920000057ab9 */ /* 0x000fe40000000800 */
[----:B------:R-:W-:-:S02]  /*5e890*/  IMAD.WIDE R14, R16, 0x2, R56 ;  /* 0x00000002100e7825 */ /* 0x000fc400078e0238 */
[----:B------:R-:W-:Y:S04]  /*5e8a0*/  @P3 STG.E.U16 desc[UR50][R12.64], R17 ;  /* 0x000000110c003986 */ /* 0x000fe8000c101532 */
[----:B0-----:R-:W4:Y:S04]  /*5e8b0*/  LDL.LU R28, [R1+0x528] ;  /* 0x00052800011c7983 */ /* 0x001f280000300800 */
[----:B--2---:R0:W-:Y:S01]  /*5e8c0*/  @P6 STG.E.U16 desc[UR50][R14.64], R59 ;  /* 0x0000003b0e006986 */ /* 0x0041e2000c101532 */
[----:B------:R-:W-:-:S03]  /*5e8d0*/  PRMT R10, R59, 0x7632, R10 ;  /* 0x000076323b0a7816 */ /* 0x000fc6000000000a */
[----:B0-----:R-:W2:Y:S01]  /*5e8e0*/  LDL.LU R59, [R1+0x518] ;  /* 0x00051800013b7983 */ /* 0x001ea20000300800 */
[----:B------:R-:W-:Y:S02]  /*5e8f0*/  ISETP.LT.AND P2, PT, R0, UR4, !P0 ;  /* 0x0000000400007c0c */ /* 0x000fe4000c741270 */
[----:B------:R-:W-:Y:S01]  /*5e900*/  ISETP.LT.AND P6, PT, R43, UR4, !P0 ;  /* 0x000000042b007c0c */ /* 0x000fe2000c7c1270 */
[----:B------:R-:W-:Y:S01]  /*5e910*/  IMAD.WIDE R8, R16, 0x2, R54 ;  /* 0x0000000210087825 */ /* 0x000fe200078e0236 */
[----:B------:R-:W-:Y:S02]  /*5e920*/  ISETP.LT.AND P5, PT, R39, UR4, !P0 ;  /* 0x0000000427007c0c */ /* 0x000fe4000c7a1270 */
[----:B------:R-:W-:Y:S01]  /*5e930*/  ISETP.LT.AND P4, PT, R38, UR4, !P0 ;  /* 0x0000000426007c0c */ /* 0x000fe2000c781270 */
[----:B------:R-:W-:Y:S01]  /*5e940*/  VIADD R19, R60, 0x55 ;  /* 0x000000553c137836 */ /* 0x000fe20000000000 */
[----:B------:R-:W-:-:S05]  /*5e950*/  ISETP.LT.AND P3, PT, R37, UR4, !P0 ;  /* 0x0000000425007c0c */ /* 0x000fca000c761270 */
[----:B------:R0:W-:Y:S01]  /*5e960*/  @P2 STG.E.U16 desc[UR50][R8.64], R10 ;  /* 0x0000000a08002986 */ /* 0x0001e2000c101532 */
[----:B------:R-:W-:Y:S01]  /*5e970*/  ISETP.LT.AND P2, PT, R36, UR4, !P0 ;  /* 0x0000000424007c0c */ /* 0x000fe2000c741270 */
[----:B------:R-:W-:Y:S01]  /*5e980*/  IMAD.WIDE R12, R16, 0x2, R48 ;  /* 0x00000002100c7825 */ /* 0x000fe200078e0230 */
[----:B------:R-:W-:-:S03]  /*5e990*/  ISETP.LT.AND P0, PT, R61, UR4, !P0 ;  /* 0x000000043d007c0c */ /* 0x000fc6000c701270 */
[----:B0-----:R-:W-:Y:S01]  /*5e9a0*/  IMAD.WIDE R8, R16, 0x2, R52 ;  /* 0x0000000210087825 */ /* 0x001fe200078e0234 */
[----:B------:R-:W-:-:S03]  /*5e9b0*/  ISETP.GE.AND P1, PT, R19, UR28, PT ;  /* 0x0000001c13007c0c */ /* 0x000fc6000bf26270 */
[----:B------:R-:W-:-:S04]  /*5e9c0*/  IMAD.WIDE R10, R16, 0x2, R50 ;  /* 0x00000002100a7825 */ /* 0x000fc800078e0232 */
[----:B------:R-:W-:Y:S01]  /*5e9d0*/  IMAD.WIDE R14, R16, 0x2, R6 ;  /* 0x00000002100e7825 */ /* 0x000fe200078e0206 */
[----:B---3--:R-:W-:Y:S01]  /*5e9e0*/  PRMT R17, R30, 0x7632, R17 ;  /* 0x000076321e117816 */ /* 0x008fe20000000011 */
[----:B------:R0:W-:Y:S01]  /*5e9f0*/  @P6 STG.E.U16 desc[UR50][R8.64], R30 ;  /* 0x0000001e08006986 */ /* 0x0001e2000c101532 */
[----:B----4-:R-:W-:-:S03]  /*5ea00*/  PRMT R18, R26, 0x7632, R18 ;  /* 0x000076321a127816 */ /* 0x010fc60000000012 */
[----:B------:R1:W-:Y:S04]  /*5ea10*/  @P5 STG.E.U16 desc[UR50][R10.64], R17 ;  /* 0x000000110a005986 */ /* 0x0003e8000c101532 */
[----:B0-----:R-:W3:Y:S01]  /*5ea20*/  LDL.LU R30, [R1+0x508] ;  /* 0x00050800011e7983 */ /* 0x001ee20000300800 */
[----:B------:R-:W-:-:S03]  /*5ea30*/  IMAD.WIDE R8, R16, 0x2, R2 ;  /* 0x0000000210087825 */ /* 0x000fc600078e0202 */
[----:B------:R0:W-:Y:S01]  /*5ea40*/  @P4 STG.E.U16 desc[UR50][R12.64], R26 ;  /* 0x0000001a0c004986 */ /* 0x0001e2000c101532 */
[----:B------:R-:W-:Y:S01]  /*5ea50*/  ISETP.LT.AND P4, PT, R58, UR4, !P1 ;  /* 0x000000043a007c0c */ /* 0x000fe2000cf81270 */
[----:B-1----:R-:W-:Y:S02]  /*5ea60*/  IMAD.WIDE R10, R16, 0x2, R4 ;  /* 0x00000002100a7825 */ /* 0x002fe400078e0204 */
[----:B------:R-:W-:Y:S01]  /*5ea70*/  @P3 STG.E.U16 desc[UR50][R14.64], R18 ;  /* 0x000000120e003986 */ /* 0x000fe2000c101532 */
[----:B------:R-:W-:Y:S01]  /*5ea80*/  ISETP.LT.AND P3, PT, R0, UR4, !P1 ;  /* 0x0000000400007c0c */ /* 0x000fe2000cf61270 */
[----:B------:R-:W-:Y:S01]  /*5ea90*/  VIADD R17, R16, UR5 ;  /* 0x0000000510117c36 */ /* 0x000fe20008000000 */
[----:B------:R-:W-:Y:S01]  /*5eaa0*/  ISETP.LT.AND P6, PT, R43, UR4, !P1 ;  /* 0x000000042b007c0c */ /* 0x000fe2000cfc1270 */
[----:B------:R1:W-:Y:S01]  /*5eab0*/  @P2 STG.E.U16 desc[UR50][R10.64], R32 ;  /* 0x000000200a002986 */ /* 0x0003e2000c101532 */
[----:B------:R-:W-:Y:S01]  /*5eac0*/  ISETP.LT.AND P5, PT, R39, UR4, !P1 ;  /* 0x0000000427007c0c */ /* 0x000fe2000cfa1270 */
[----:B------:R-:W-:Y:S01]  /*5ead0*/  ULDC UR5, c[0x0][0x248] ;  /* 0x0000920000057ab9 */ /* 0x000fe20000000800 */
[----:B0-----:R-:W-:Y:S01]  /*5eae0*/  PRMT R12, R32, 0x7632, R12 ;  /* 0x00007632200c7816 */ /* 0x001fe2000000000c */
[----:B------:R-:W4:Y:S04]  /*5eaf0*/  LDL.LU R26, [R1+0x538] ;  /* 0x00053800011a7983 */ /* 0x000f280000300800 */
[----:B------:R0:W-:Y:S01]  /*5eb00*/  @P0 STG.E.U16 desc[UR50][R8.64], R12 ;  /* 0x0000000c08000986 */ /* 0x0001e2000c101532 */
[----:B------:R-:W-:Y:S01]  /*5eb10*/  PRMT R13, R28, 0x7632, R13 ;  /* 0x000076321c0d7816 */ /* 0x000fe2000000000d */
[----:B-1----:R-:W-:-:S02]  /*5eb20*/  IMAD.WIDE R10, R17, 0x2, R54 ;  /* 0x00000002110a7825 */ /* 0x002fc400078e0236 */
[----:B------:R-:W4:Y:S02]  /*5eb30*/  LDL.LU R32, [R1+0x4dc] ;  /* 0x0004dc0001207983 */ /* 0x000f240000300800 */
[----:B0-----:R-:W-:-:S05]  /*5eb40*/  IMAD.WIDE R8, R17, 0x2, R56 ;  /* 0x0000000211087825 */ /* 0x001fca00078e0238 */
[----:B------:R0:W-:Y:S04]  /*5eb50*/  @P4 STG.E.U16 desc[UR50][R8.64], R28 ;  /* 0x0000001c08004986 */ /* 0x0001e8000c101532 */
[----:B------:R-:W-:Y:S01]  /*5eb60*/  @P3 STG.E.U16 desc[UR50][R10.64], R13 ;  /* 0x0000000d0a003986 */ /* 0x000fe2000c101532 */
[----:B0-----:R-:W-:Y:S01]  /*5eb70*/  IMAD.WIDE R8, R17, 0x2, R52 ;  /* 0x0000000211087825 */ /* 0x001fe200078e0234 */
[----:B--2---:R-:W-:-:S04]  /*5eb80*/  PRMT R16, R59, 0x7632, R16 ;  /* 0x000076323b107816 */ /* 0x004fc80000000010 */
[----:B------:R0:W-:Y:S04]  /*5eb90*/  @P6 STG.E.U16 desc[UR50][R8.64], R59 ;  /* 0x0000003b08006986 */ /* 0x0001e8000c101532 */
[----:B0-----:R-:W2:Y:S01]  /*5eba0*/  LDL.LU R59, [R1+0x4cc] ;  /* 0x0004cc00013b7983 */ /* 0x001ea20000300800 */
[----:B------:R-:W-:Y:S01]  /*5ebb0*/  ISETP.LT.AND P0, PT, R38, UR4, !P1 ;  /* 0x0000000426007c0c */ /* 0x000fe2000cf01270 */
[----:B------:R-:W-:Y:S01]  /*5ebc0*/  VIADD R12, R60, 0x56 ;  /* 0x000000563c0c7836 */ /* 0x000fe20000000000 */
[----:B------:R-:W-:Y:S01]  /*5ebd0*/  ISETP.LT.AND P4, PT, R37, UR4, !P1 ;  /* 0x0000000425007c0c */ /* 0x000fe2000cf81270 */
[C---:B------:R-:W-:Y:S01]  /*5ebe0*/  IMAD.WIDE R10, R17.reuse, 0x2, R50 ;  /* 0x00000002110a7825 */ /* 0x040fe200078e0232 */
[----:B------:R-:W2:Y:S02]  /*5ebf0*/  LDL.LU R28, [R1+0x4fc] ;  /* 0x0004fc00011c7983 */ /* 0x000ea40000300800 */
[----:B------:R-:W-:Y:S01]  /*5ec00*/  ISETP.GE.AND P2, PT, R12, UR26, PT ;  /* 0x0000001a0c007c0c */ /* 0x000fe2000bf46270 */
[C---:B------:R-:W-:Y:S01]  /*5ec10*/  IMAD.WIDE R12, R17.reuse, 0x2, R48 ;  /* 0x00000002110c7825 */ /* 0x040fe200078e0230 */
[----:B------:R0:W-:Y:S03]  /*5ec20*/  @P5 STG.E.U16 desc[UR50][R10.64], R16 ;  /* 0x000000100a005986 */ /* 0x0001e6000c101532 */
[----:B------:R-:W-:Y:S01]  /*5ec30*/  IMAD.WIDE R14, R17, 0x2, R6 ;  /* 0x00000002110e7825 */ /* 0x000fe200078e0206 */
[----:B------:R-:W-:-:S02]  /*5ec40*/  ISETP.LT.AND P5, PT, R58, UR4, !P2 ;  /* 0x000000043a007c0c */ /* 0x000fc4000d7a1270 */
[----:B------:R-:W-:Y:S01]  /*5ec50*/  ISETP.LT.AND P6, PT, R0, UR4, !P2 ;  /* 0x0000000400007c0c */ /* 0x000fe2000d7c1270 */
[----:B------:R-:W-:Y:S01]  /*5ec60*/  IMAD.WIDE R8, R17, 0x2, R4 ;  /* 0x0000000211087825 */ /* 0x000fe200078e0204 */
[----:B------:R-:W-:-:S03]  /*5ec70*/  ISETP.LT.AND P3, PT, R43, UR4, !P2 ;  /* 0x000000042b007c0c */ /* 0x000fc6000d761270 */
[C---:B0-----:R-:W-:Y:S01]  /*5ec80*/  VIADD R16, R17.reuse, UR5 ;  /* 0x0000000511107c36 */ /* 0x041fe20008000000 */
[----:B------:R-:W-:Y:S01]  /*5ec90*/  ULDC UR5, c[0x0][0x248] ;  /* 0x0000920000057ab9 */ /* 0x000fe20000000800 */
[----:B------:R-:W-:Y:S01]  /*5eca0*/  IMAD.WIDE R10, R17, 0x2, R2 ;  /* 0x00000002110a7825 */ /* 0x000fe200078e0202 */
[----:B---3--:R-:W-:Y:S01]  /*5ecb0*/  PRMT R18, R30, 0x7632, R18 ;  /* 0x000076321e127816 */ /* 0x008fe20000000012 */
[----:B------:R0:W-:Y:S01]  /*5ecc0*/  @P0 STG.E.U16 desc[UR50][R12.64], R30 ;  /* 0x0000001e0c000986 */ /* 0x0001e2000c101532 */
[----:B------:R-:W-:-:S03]  /*5ecd0*/  ISETP.LT.AND P0, PT, R61, UR4, !P1 ;  /* 0x000000043d007c0c */ /* 0x000fc6000cf01270 */
[----:B------:R1:W-:Y:S01]  /*5ece0*/  @P4 STG.E.U16 desc[UR50][R14.64], R18 ;  /* 0x000000120e004986 */ /* 0x0003e2000c101532 */
[----:B------:R-:W-:-:S03]  /*5ecf0*/  ISETP.LT.AND P4, PT, R36, UR4, !P1 ;  /* 0x0000000424007c0c */ /* 0x000fc6000cf81270 */
[----:B0-----:R-:W3:Y:S01]  /*5ed00*/  LDL.LU R30, [R1+0x4ec] ;  /* 0x0004ec00011e7983 */ /* 0x001ee20000300800 */
[----:B------:R-:W-:Y:S01]  /*5ed10*/  IMAD.WIDE R12, R16, 0x2, R56 ;  /* 0x00000002100c7825 */ /* 0x000fe200078e0238 */
[----:B----4-:R-:W-:-:S08]  /*5ed20*/  PRMT R17, R26, 0x7632, R17 ;  /* 0x000076321a117816 */ /* 0x010fd00000000011 */
[----:B------:R0:W-:Y:S01]  /*5ed30*/  @P4 STG.E.U16 desc[UR50][R8.64], R26 ;  /* 0x0000001a08004986 */ /* 0x0001e2000c101532 */
[----:B-1----:R-:W-:-:S03]  /*5ed40*/  IMAD.WIDE R14, R16, 0x2, R54 ;  /* 0x00000002100e7825 */ /* 0x002fc600078e0236 */
[----:B------:R-:W-:Y:S01]  /*5ed50*/  @P0 STG.E.U16 desc[UR50][R10.64], R17 ;  /* 0x000000110a000986 */ /* 0x000fe2000c101532 */
[----:B------:R-:W-:-:S03]  /*5ed60*/  PRMT R19, R32, 0x7632, R19 ;  /* 0x0000763220137816 */ /* 0x000fc60000000013 */
[----:B------:R1:W-:Y:S04]  /*5ed70*/  @P5 STG.E.U16 desc[UR50][R12.64], R32 ;  /* 0x000000200c005986 */ /* 0x0003e8000c101532 */
[----:B0-----:R-:W4:Y:S01]  /*5ed80*/  LDL.LU R26, [R1+0x52c] ;  /* 0x00052c00011a7983 */ /* 0x001f220000300800 */
[----:B------:R-:W-:-:S03]  /*5ed90*/  IMAD.WIDE R8, R16, 0x2, R52 ;  /* 0x0000000210087825 */ /* 0x000fc600078e0234 */
[----:B------:R-:W-:Y:S04]  /*5eda0*/  @P6 STG.E.U16 desc[UR50][R14.64], R19 ;  /* 0x000000130e006986 */ /* 0x000fe8000c101532 */
[----:B-1----:R-:W4:Y:S04]  /*5edb0*/  LDL.LU R32, [R1+0x51c] ;  /* 0x00051c0001207983 */ /* 0x002f280000300800 */
        /* <DEDUP_REMOVED lines=17> */
[----:B------:R-:W-:Y:S01]  /*5eed0*/  IMAD.WIDE R14, R16, 0x2, R4 ;  /* 0x00000002100e7825 */ /* 0x000fe200078e0204 */
[----:B------:R-:W-:Y:S01]  /*5eee0*/  ISETP.LT.AND P2, PT, R61, UR4, !P2 ;  /* 0x000000043d007c0c */ /* 0x000fe2000d741270 */
[----:B------:R1:W-:Y:S04]  /*5eef0*/  @P4 STG.E.U16 desc[UR50][R12.64], R18 ;  /* 0x000000120c004986 */ /* 0x0003e8000c101532 */
[----:B0-----:R-:W2:Y:S01]  /*5ef00*/  LDL.LU R28, [R1+0x53c] ;  /* 0x00053c00011c7983 */ /* 0x001ea20000300800 */
[----:B------:R-:W-:Y:S01]  /*5ef10*/  ISETP.LT.AND P6, PT, R58, UR4, !P1 ;  /* 0x000000043a007c0c */ /* 0x000fe2000cfc1270 */
[----:B------:R-:W-:Y:S01]  /*5ef20*/  IMAD.WIDE R8, R16, 0x2, R2 ;  /* 0x0000000210087825 */ /* 0x000fe200078e0202 */
[----:B------:R-:W-:-:S02]  /*5ef30*/  ISETP.LT.AND P5, PT, R0, UR4, !P1 ;  /* 0x0000000400007c0c */ /* 0x000fc4000cfa1270 */
[----:B------:R-:W-:Y:S01]  /*5ef40*/  ISETP.LT.AND P4, PT, R43, UR4, !P1 ;  /* 0x000000042b007c0c */ /* 0x000fe2000cf81270 */
[----:B------:R-:W-:Y:S01]  /*5ef50*/  VIADD R16, R16, UR5 ;  /* 0x0000000510107c36 */ /* 0x000fe20008000000 */
[----:B------:R-:W-:-:S03]  /*5ef60*/  ULDC UR5, c[0x0][0x248] ;  /* 0x0000920000057ab9 */ /* 0x000fc60000000800 */
[----:B-1----:R-:W-:Y:S01]  /*5ef70*/  IMAD.WIDE R12, R16, 0x2, R54 ;  /* 0x00000002100c7825 */ /* 0x002fe200078e0236 */
[----:B---3--:R-:W-:Y:S01]  /*5ef80*/  PRMT R10, R30, 0x7632, R10 ;  /* 0x000076321e0a7816 */ /* 0x008fe2000000000a */
[----:B------:R0:W-:Y:S04]  /*5ef90*/  @P3 STG.E.U16 desc[UR50][R14.64], R30 ;  /* 0x0000001e0e003986 */ /* 0x0001e8000c101532 */
[----:B0-----:R-:W3:Y:S01]  /*5efa0*/  LDL.LU R30, [R1+0x550] ;  /* 0x00055000011e7983 */ /* 0x001ee20000300800 */
[----:B------:R-:W-:-:S03]  /*5efb0*/  ISETP.LT.AND P3, PT, R39, UR4, !P1 ;  /* 0x0000000427007c0c */ /* 0x000fc6000cf61270 */
[----:B------:R0:W-:Y:S01]  /*5efc0*/  @P2 STG.E.U16 desc[UR50][R8.64], R10 ;  /* 0x0000000a08002986 */ /* 0x0001e2000c101532 */
[----:B------:R-:W-:Y:S01]  /*5efd0*/  ISETP.LT.AND P2, PT, R38, UR4, !P1 ;  /* 0x0000000426007c0c */ /* 0x000fe2000cf41270 */
[----:B------:R-:W-:Y:S01]  /*5efe0*/  IMAD.WIDE R14, R16, 0x2, R56 ;  /* 0x00000002100e7825 */ /* 0x000fe200078e0238 */
[----:B----4-:R-:W-:-:S04]  /*5eff0*/  PRMT R17, R26, 0x7632, R17 ;  /* 0x000076321a117816 */ /* 0x010fc80000000011 */
[----:B------:R1:W-:Y:S01]  /*5f000*/  @P6 STG.E.U16 desc[UR50][R14.64], R26 ;  /* 0x0000001a0e006986 */ /* 0x0003e2000c101532 */
[----:B------:R-:W-:Y:S01]  /*5f010*/  PRMT R18, R32, 0x7632, R18 ;  /* 0x0000763220127816 */ /* 0x000fe20000000012 */
[C---:B0-----:R-:W-:Y:S02]  /*5f020*/  IMAD.WIDE R10, R16.reuse, 0x2, R52 ;  /* 0x00000002100a7825 */ /* 0x041fe400078e0234 */
[----:B------:R-:W-:Y:S02]  /*5f030*/  @P5 STG.E.U16 desc[UR50][R12.64], R17 ;  /* 0x000000110c005986 */ /* 0x000fe4000c101532 */
[C---:B------:R-:W-:Y:S02]  /*5f040*/  IMAD.WIDE R8, R16.reuse, 0x2, R50 ;  /* 0x0000000210087825 */ /* 0x040fe400078e0232 */
[----:B------:R-:W-:Y:S02]  /*5f050*/  @P4 STG.E.U16 desc[UR50][R10.64], R32 ;  /* 0x000000200a004986 */ /* 0x000fe4000c101532 */
[----:B-1----:R-:W-:-:S02]  /*5f060*/  IMAD.WIDE R14, R16, 0x2, R48 ;  /* 0x00000002100e7825 */ /* 0x002fc400078e0230 */
[----:B------:R2:W-:Y:S02]  /*5f070*/  @P3 STG.E.U16 desc[UR50][R8.64], R18 ;  /* 0x0000001208003986 */ /* 0x0005e4000c101532 */
[----:B--2---:R-:W-:Y:S02]  /*5f080*/  PRMT R18, R59, 0x7632, R18 ;  /* 0x000076323b127816 */ /* 0x004fe40000000012 */
[----:B------:R0:W-:Y:S04]  /*5f090*/  @P2 STG.E.U16 desc[UR50][R14.64], R59 ;  /* 0x0000003b0e002986 */ /* 0x0001e8000c101532 */
[----:B0-----:R-:W2:Y:S01]  /*5f0a0*/  LDL.LU R59, [R1+0x540] ;  /* 0x00054000013b7983 */ /* 0x001ea20000300800 */
[----:B------:R-:W-:Y:S02]  /*5f0b0*/  ISETP.LT.AND P4, PT, R37, UR4, !P1 ;  /* 0x0000000425007c0c */ /* 0x000fe4000cf81270 */
[----:B------:R-:W-:Y:S01]  /*5f0c0*/  ISETP.LT.AND P5, PT, R36, UR4, !P1 ;  /* 0x0000000424007c0c */ /* 0x000fe2000cfa1270 */
[----:B------:R-:W4:Y:S01]  /*5f0d0*/  LDL.LU R26, [R1+0x570] ;  /* 0x00057000011a7983 */ /* 0x000f220000300800 */
[----:B------:R-:W-:Y:S01]  /*5f0e0*/  ISETP.LT.AND P3, PT, R61, UR4, !P1 ;  /* 0x000000043d007c0c */ /* 0x000fe2000cf61270 */
[----:B------:R-:W-:Y:S01]  /*5f0f0*/  IMAD.WIDE R10, R16, 0x2, R6 ;  /* 0x00000002100a7825 */ /* 0x000fe200078e0206 */
[----:B------:R-:W-:Y:S01]  /*5f100*/  ISETP.LT.AND P6, PT, R58, UR4, !P0 ;  /* 0x000000043a007c0c */ /* 0x000fe2000c7c1270 */
[----:B------:R-:W4:Y:S02]  /*5f110*/  LDL.LU R32, [R1+0x560] ;  /* 0x0005600001207983 */ /* 0x000f240000300800 */
[----:B------:R-:W-:-:S04]  /*5f120*/  IMAD.WIDE R8, R16, 0x2, R4 ;  /* 0x0000000210087825 */ /* 0x000fc800078e0204 */
[C---:B------:R-:W-:Y:S01]  /*5f130*/  VIADD R17, R16.reuse, UR5 ;  /* 0x0000000510117c36 */ /* 0x040fe20008000000 */
[----:B------:R-:W-:Y:S01]  /*5f140*/  @P4 STG.E.U16 desc[UR50][R10.64], R18 ;  /* 0x000000120a004986 */ /* 0x000fe2000c101532 */
[----:B------:R-:W-:Y:S01]  /*5f150*/  IMAD.WIDE R12, R16, 0x2, R2 ;  /* 0x00000002100c7825 */ /* 0x000fe200078e0202 */
[----:B------:R-:W-:Y:S01]  /*5f160*/  PRMT R16, R28, 0x7632, R16 ;  /* 0x000076321c107816 */ /* 0x000fe20000000010 */
[----:B------:R-:W-:Y:S01]  /*5f170*/  ULDC UR5, c[0x0][0x248] ;  /* 0x0000920000057ab9 */ /* 0x000fe20000000800 */
[----:B------:R0:W-:Y:S01]  /*5f180*/  @P5 STG.E.U16 desc[UR50][R8.64], R28 ;  /* 0x0000001c08005986 */ /* 0x0001e2000c101532 */
[----:B------:R-:W-:-:S03]  /*5f190*/  IMAD.WIDE R14, R17, 0x2, R56 ;  /* 0x00000002110e7825 */ /* 0x000fc600078e0238 */
[----:B------:R-:W-:Y:S04]  /*5f1a0*/  @P3 STG.E.U16 desc[UR50][R12.64], R16 ;  /* 0x000000100c003986 */ /* 0x000fe8000c101532 */
[----:B0-----:R-:W4:Y:S01]  /*5f1b0*/  LDL.LU R28, [R1+0x5a0] ;  /* 0x0005a000011c7983 */ /* 0x001f220000300800 */
[----:B------:R-:W-:Y:S01]  /*5f1c0*/  ISETP.LT.AND P2, PT, R0, UR4, !P0 ;  /* 0x0000000400007c0c */ /* 0x000fe2000c741270 */
[----:B------:R-:W-:Y:S02]  /*5f1d0*/  IMAD.WIDE R8, R17, 0x2, R54 ;  /* 0x0000000211087825 */ /* 0x000fe400078e0236 */
[----:B---3--:R0:W-:Y:S01]  /*5f1e0*/  @P6 STG.E.U16 desc[UR50][R14.64], R30 ;  /* 0x0000001e0e006986 */ /* 0x0081e2000c101532 */
[----:B------:R-:W-:-:S03]  /*5f1f0*/  PRMT R10, R30, 0x7632, R10 ;  /* 0x000076321e0a7816 */ /* 0x000fc6000000000a */
[----:B0-----:R-:W3:Y:S01]  /*5f200*/  LDL.LU R30, [R1+0x590] ;  /* 0x00059000011e7983 */ /* 0x001ee20000300800 */
[----:B------:R-:W-:-:S05]  /*5f210*/  ISETP.LT.AND P6, PT, R43, UR4, !P0 ;  /* 0x000000042b007c0c */ /* 0x000fca000c7c1270 */
[----:B------:R0:W-:Y:S02]  /*5f220*/  @P2 STG.E.U16 desc[UR50][R8.64], R10 ;  /* 0x0000000a08002986 */ /* 0x0001e4000c101532 */
[----:B0-----:R-:W-:Y:S01]  /*5f230*/  IMAD.WIDE R8, R17, 0x2, R52 ;  /* 0x0000000211087825 */ /* 0x001fe200078e0234 */
[----:B--2---:R-:W-:-:S05]  /*5f240*/  PRMT R16, R59, 0x7632, R16 ;  /* 0x000076323b107816 */ /* 0x004fca0000000010 */
        /* <DEDUP_REMOVED lines=10> */
[----:B----4-:R-:W-:Y:S01]  /*5f2f0*/  PRMT R18, R26, 0x7632, R18 ;  /* 0x000076321a127816 */ /* 0x010fe20000000012 */
        /* <DEDUP_REMOVED lines=13> */
[----:B------:R-:W4:Y:S01]  /*5f3d0*/  LDL.LU R26, [R1+0x5b0] ;  /* 0x0005b000011a7983 */ /* 0x000f220000300800 */
[----:B------:R-:W-:Y:S01]  /*5f3e0*/  PRMT R13, R28, 0x7632, R13 ;  /* 0x000076321c0d7816 */ /* 0x000fe2000000000d */
[----:B------:R-:W-:Y:S02]  /*5f3f0*/  ULDC UR5, c[0x0][0x248] ;  /* 0x0000920000057ab9 */ /* 0x000fe40000000800 */
[----:B------:R1:W-:Y:S01]  /*5f400*/  @P0 STG.E.U16 desc[UR50][R10.64], R12 ;  /* 0x0000000c0a000986 */ /* 0x0003e2000c101532 */
[----:B0-----:R-:W-:-:S03]  /*5f410*/  IMAD.WIDE R8, R17, 0x2, R56 ;  /* 0x0000000211087825 */ /* 0x001fc600078e0238 */
[----:B------:R-:W4:Y:S04]  /*5f420*/  LDL.LU R32, [R1+0x554] ;  /* 0x0005540001207983 */ /* 0x000f280000300800 */
[----:B------:R0:W-:Y:S01]  /*5f430*/  @P4 STG.E.U16 desc[UR50][R8.64], R28 ;  /* 0x0000001c08004986 */ /* 0x0001e2000c101532 */
[----:B-1----:R-:W-:-:S05]  /*5f440*/  IMAD.WIDE R10, R17, 0x2, R54 ;  /* 0x00000002110a7825 */ /* 0x002fca00078e0236 */
[----:B------:R-:W-:Y:S01]  /*5f450*/  @P3 STG.E.U16 desc[UR50][R10.64], R13 ;  /* 0x0000000d0a003986 */ /* 0x000fe2000c101532 */
[----:B0-----:R-:W-:Y:S01]  /*5f460*/  IMAD.WIDE R8, R17, 0x2, R52 ;  /* 0x0000000211087825 */ /* 0x001fe200078e0234 */
[----:B---3--:R-:W-:-:S04]  /*5f470*/  PRMT R16, R30, 0x7632, R16 ;  /* 0x000076321e107816 */ /* 0x008fc80000000010 */
        /* <DEDUP_REMOVED lines=26> */
[----:B----4-:R-:W-:-:S03]  /*5f620*/  PRMT R17, R26, 0x7632, R17 ;  /* 0x000076321a117816 */ /* 0x010fc60000000011 */
[----:B0-----:R-:W-:-:S04]  /*5f630*/  IMAD.WIDE R14, R16, 0x2, R54 ;  /* 0x00000002100e7825 */ /* 0x001fc800078e0236 */
[----:B------:R0:W-:Y:S04]  /*5f640*/  @P4 STG.E.U16 desc[UR50][R8.64], R26 ;  /* 0x0000001a08004986 */ /* 0x0001e8000c101532 */
[----:B------:R-:W-:Y:S01]  /*5f650*/  @P3 STG.E.U16 desc[UR50][R10.64], R17 ;  /* 0x000000110a003986 */ /* 0x000fe2000c101532 */
[----:B------:R-:W-:-:S03]  /*5f660*/  PRMT R19, R32, 0x7632, R19 ;  /* 0x0000763220137816 */ /* 0x000fc60000000013 */
        /* <DEDUP_REMOVED lines=8> */
[----:B------:R-:W-:Y:S01]  /*5f6f0*/  ISETP.LT.AND P4, PT, R37, UR4, !P2 ;  /* 0x0000000425007c0c */ /* 0x000fe2000d781270 */
[----:B---3--:R0:W-:Y:S01]  /*5f700*/  @P0 STG.E.U16 desc[UR50][R8.64], R30 ;  /* 0x0000001e08000986 */ /* 0x0081e2000c101532 */
[----:B------:R-:W-:-:S03]  /*5f710*/  PRMT R17, R30, 0x7632, R17 ;  /* 0x000076321e117816 */ /* 0x000fc60000000011 */
[----:B0-----:R-:W3:Y:S01]  /*5f720*/  LDL.LU R30, [R1+0x584] ;  /* 0x00058400011e7983 */ /* 0x001ee20000300800 */
[----:B------:R-:W-:Y:S01]  /*5f730*/  ISETP.LT.AND P3, PT, R36, UR4, !P2 ;  /* 0x0000000424007c0c */ /* 0x000fe2000d761270 */
[----:B------:R-:W-:Y:S01]  /*5f740*/  VIADD R18, R60, 0x5b ;  /* 0x0000005b3c127836 */ /* 0x000fe20000000000 */
[----:B------:R-:W-:Y:S01]  /*5f750*/  ISETP.GE.AND P0, PT, R10, UR49, PT ;  /* 0x000000310a007c0c */ /* 0x000fe2000bf06270 */
[----:B------:R-:W-:-:S04]  /*5f760*/  IMAD.WIDE R8, R16, 0x2, R50 ;  /* 0x0000000210087825 */ /* 0x000fc800078e0232 */
        /* <DEDUP_REMOVED lines=30> */
[----:B------:R1:W-:Y:S01]  /*5f950*/  @P4 STG.E.U16 desc[UR50][R10.64], R32 ;  /* 0x000000200a004986 */ /* 0x0003e2000c101532 */
[----:B0-----:R-:W-:-:S03]  /*5f960*/  IMAD.WIDE R14, R17, 0x2, R48 ;  /* 0x00000002110e7825 */ /* 0x001fc600078e0230 */
[----:B------:R3:W-:Y:S01]  /*5f970*/  @P3 STG.E.U16 desc[UR50][R8.64], R18 ;  /* 0x0000001208003986 */ /* 0x0007e2000c101532 */
[----:B------:R-:W-:Y:S02]  /*5f980*/  ISETP.LT.AND P4, PT, R37, UR4, !P1 ;  /* 0x0000000425007c0c */ /* 0x000fe4000cf81270 */
[----:B------:R-:W-:Y:S02]  /*5f990*/  ISETP.LT.AND P5, PT, R36, UR4, !P1 ;  /* 0x0000000424007c0c */ /* 0x000fe4000cfa1270 */
[----:B------:R-:W-:Y:S02]  /*5f9a0*/  ISETP.LT.AND P3, PT, R61, UR4, !P1 ;  /* 0x000000043d007c0c */ /* 0x000fe4000cf61270 */
[----:B------:R-:W-:Y:S01]  /*5f9b0*/  ISETP.LT.AND P6, PT, R58, UR4, !P0 ;  /* 0x000000043a007c0c */ /* 0x000fe2000c7c1270 */
[C---:B-1----:R-:W-:Y:S01]  /*5f9c0*/  IMAD.WIDE R10, R17.reuse, 0x2, R4 ;  /* 0x00000002110a7825 */ /* 0x042fe200078e0204 */
[----:B---3--:R-:W-:Y:S01]  /*5f9d0*/  PRMT R18, R30, 0x7632, R18 ;  /* 0x000076321e127816 */ /* 0x008fe20000000012 */
[----:B------:R0:W-:Y:S04]  /*5f9e0*/  @P2 STG.E.U16 desc[UR50][R14.64], R30 ;  /* 0x0000001e0e002986 */ /* 0x0001e8000c101532 */
[----:B0-----:R-:W3:Y:S04]  /*5f9f0*/  LDL.LU R30, [R1+0x548] ;  /* 0x00054800011e7983 */ /* 0x001ee80000300800 */
[----:B------:R-:W4:Y:S04]  /*5fa00*/  LDL.LU R26, [R1+0x578] ;  /* 0x00057800011a7983 */ /* 0x000f280000300800 */
[----:B------:R-:W4:Y:S01]  /*5fa10*/  LDL.LU R32, [R1+0x568] ;  /* 0x0005680001207983 */ /* 0x000f220000300800 */
        /* <DEDUP_REMOVED lines=71> */
[----:B------:R-:W-:Y:S01]  /*5fe90*/  R2UR UR43, R22 ;  /* 0x00000000162b72ca */ /* 0x000fe200000e0000 */
[----:B------:R-:W-:Y:S01]  /*5fea0*/  IMAD.WIDE R10, R17, 0x2, R2 ;  /* 0x00000002110a7825 */ /* 0x000fe200078e0202 */
[----:B------:R-:W-:Y:S01]  /*5feb0*/  ULDC UR5, c[0x0][0x248] ;  /* 0x0000920000057ab9 */ /* 0x000fe20000000800 */
        /* <DEDUP_REMOVED lines=27> */
[----:B------:R-:W-:Y:S02]  /*60070*/  ISETP.LT.AND P2, PT, R61, UR4, !P2 ;  /* 0x000000043d007c0c */ /* 0x000fe4000d741270 */
[----:B------:R-:W-:Y:S01]  /*60080*/  ISETP.GE.AND P0, PT, R10, UR41, PT ;  /* 0x000000290a007c0c */ /* 0x000fe2000bf06270 */
[----:B------:R-:W-:Y:S01]  /*60090*/  IMAD.WIDE R10, R16, 0x2, R48 ;  /* 0x00000002100a7825 */ /* 0x000fe200078e0230 */
[----:B------:R-:W-:Y:S01]  /*600a0*/  ISETP.GE.AND P1, PT, R18, UR43, PT ;  /* 0x0000002b12007c0c */ /* 0x000fe2000bf26270 */
[----:B------:R0:W-:Y:S01]  /*600b0*/  @P6 STG.E.U16 desc[UR50][R8.64], R17 ;  /* 0x0000001108006986 */ /* 0x0001e2000c101532 */
[----:B------:R-:W-:Y:S01]  /*600c0*/  PRMT R18, R28, 0x7632, R18 ;  /* 0x000076321c127816 */ /* 0x000fe20000000012 */
[----:B------:R-:W-:Y:S01]  /*600d0*/  IMAD.WIDE R12, R16, 0x2, R6 ;  /* 0x00000002100c7825 */ /* 0x000fe200078e0206 */
[----:B------:R-:W-:Y:S01]  /*600e0*/  ISETP.LT.AND P6, PT, R58, UR4, !P1 ;  /* 0x000000043a007c0c */ /* 0x000fe2000cfc1270 */
[----:B------:R1:W-:Y:S02]  /*600f0*/  @P5 STG.E.U16 desc[UR50][R10.64], R28 ;  /* 0x0000001c0a005986 */ /* 0x0003e4000c101532 */
[----:B------:R-:W-:Y:S01]  /*60100*/  IMAD.WIDE R14, R16, 0x2, R4 ;  /* 0x00000002100e7825 */ /* 0x000fe200078e0204 */
[----:B------:R-:W-:Y:S01]  /*60110*/  ISETP.LT.AND P5, PT, R0, UR4, !P1 ;  /* 0x0000000400007c0c */ /* 0x000fe2000cfa1270 */
[----:B------:R1:W-:Y:S02]  /*60120*/  @P4 STG.E.U16 desc[UR50][R12.64], R18 ;  /* 0x000000120c004986 */ /* 0x0003e4000c101532 */
[----:B0-----:R-:W-:-:S02]  /*60130*/  IMAD.WIDE R8, R16, 0x2, R2 ;  /* 0x0000000210087825 */ /* 0x001fc400078e0202 */
[----:B-1----:R-:W2:Y:S02]  /*60140*/  LDL.LU R28, [R1+0x5bc] ;  /* 0x0005bc00011c7983 */ /* 0x002ea40000300800 */
[----:B------:R-:W-:Y:S01]  /*60150*/  VIADD R16, R16, UR5 ;  /* 0x0000000510107c36 */ /* 0x000fe20008000000 */
[----:B------:R-:W-:Y:S01]  /*60160*/  ISETP.LT.AND P4, PT, R43, UR4, !P1 ;  /* 0x000000042b007c0c */ /* 0x000fe2000cf81270 */
[----:B------:R-:W-:Y:S02]  /*60170*/  ULDC UR5, c[0x0][0x248] ;  /* 0x0000920000057ab9 */ /* 0x000fe40000000800 */
        /* <DEDUP_REMOVED lines=8> */
[----:B----4-:R-:W-:-:S03]  /*60200*/  PRMT R17, R26, 0x7632, R17 ;  /* 0x000076321a117816 */ /* 0x010fc60000000011 */
[C---:B-1----:R-:W-:Y:S01]  /*60210*/  IMAD.WIDE R10, R16.reuse, 0x2, R52 ;  /* 0x00000002100a7825 */ /* 0x042fe200078e0234 */
[----:B------:R0:W-:Y:S03]  /*60220*/  @P6 STG.E.U16 desc[UR50][R14.64], R26 ;  /* 0x0000001a0e006986 */ /* 0x0001e6000c101532 */
[----:B------:R-:W-:Y:S01]  /*60230*/  IMAD.WIDE R8, R16, 0x2, R50 ;  /* 0x0000000210087825 */ /* 0x000fe200078e0232 */
[----:B------:R-:W-:Y:S01]  /*60240*/  PRMT R18, R32, 0x7632, R18 ;  /* 0x0000763220127816 */ /* 0x000fe20000000012 */
[----:B------:R-:W-:Y:S02]  /*60250*/  @P5 STG.E.U16 desc[UR50][R12.64], R17 ;  /* 0x000000110c005986 */ /* 0x000fe4000c101532 */
[----:B0-----:R-:W-:Y:S02]  /*60260*/  IMAD.WIDE R14, R16, 0x2, R48 ;  /* 0x00000002100e7825 */ /* 0x001fe400078e0230 */
[----:B------:R-:W-:Y:S04]  /*60270*/  @P4 STG.E.U16 desc[UR50][R10.64], R32 ;  /* 0x000000200a004986 */ /* 0x000fe8000c101532 */
[----:B------:R2:W-:Y:S02]  /*60280*/  @P3 STG.E.U16 desc[UR50][R8.64], R18 ;  /* 0x0000001208003986 */ /* 0x0005e4000c101532 */
[----:B--2---:R-:W-:-:S02]  /*60290*/  PRMT R18, R59, 0x7632, R18 ;  /* 0x000076323b127816 */ /* 0x004fc40000000012 */
[----:B------:R0:W-:Y:S04]  /*602a0*/  @P2 STG.E.U16 desc[UR50][R14.64], R59 ;  /* 0x0000003b0e002986 */ /* 0x0001e8000c101532 */
[----:B0-----:R-:W2:Y:S01]  /*602b0*/  LDL.LU R59, [R1+0x5c0] ;  /* 0x0005c000013b7983 */ /* 0x001ea20000300800 */
[----:B------:R-:W-:Y:S02]  /*602c0*/  ISETP.LT.AND P4, PT, R37, UR4, !P1 ;  /* 0x0000000425007c0c */ /* 0x000fe4000cf81270 */
[----:B------:R-:W-:Y:S01]  /*602d0*/  ISETP.LT.AND P5, PT, R36, UR4, !P1 ;  /* 0x0000000424007c0c */ /* 0x000fe2000cfa1270 */
[----:B------:R-:W4:Y:S01]  /*602e0*/  LDL.LU R26, [R1+0x5f0] ;  /* 0x0005f000011a7983 */ /* 0x000f220000300800 */
[----:B------:R-:W-:Y:S02]  /*602f0*/  ISETP.LT.AND P3, PT, R61, UR4, !P1 ;  /* 0x000000043d007c0c */ /* 0x000fe4000cf61270 */
[----:B------:R-:W-:Y:S01]  /*60300*/  ISETP.LT.AND P6, PT, R58, UR4, !P0 ;  /* 0x000000043a007c0c */ /* 0x000fe2000c7c1270 */
[----:B------:R-:W-:-:S02]  /*60310*/  VIADD R17, R16, UR5 ;  /* 0x0000000510117c36 */ /* 0x000fc40008000000 */
[----:B------:R-:W-:Y:S01]  /*60320*/  IMAD.WIDE R10, R16, 0x2, R6 ;  /* 0x00000002100a7825 */ /* 0x000fe200078e0206 */
[----:B------:R-:W-:Y:S01]  /*60330*/  ISETP.LT.AND P2, PT, R0, UR4, !P0 ;  /* 0x0000000400007c0c */ /* 0x000fe2000c741270 */
[----:B------:R-:W4:Y:S01]  /*60340*/  LDL.LU R32, [R1+0x5e0] ;  /* 0x0005e00001207983 */ /* 0x000f220000300800 */
[----:B------:R-:W-:Y:S01]  /*60350*/  R2UR UR37, R29 ;  /* 0x000000001d2572ca */ /* 0x000fe200000e0000 */
[----:B------:R-:W-:Y:S01]  /*60360*/  IMAD.WIDE R8, R16, 0x2, R4 ;  /* 0x0000000210087825 */ /* 0x000fe200078e0204 */
[----:B------:R-:W-:-:S03]  /*60370*/  ULDC UR5, c[0x0][0x248] ;  /* 0x0000920000057ab9 */ /* 0x000fc60000000800 */
[----:B------:R-:W-:Y:S01]  /*60380*/  IMAD.WIDE R12, R16, 0x2, R2 ;  /* 0x00000002100c7825 */ /* 0x000fe200078e0202 */
[----:B------:R-:W-:Y:S01]  /*60390*/  PRMT R16, R28, 0x7632, R16 ;  /* 0x000076321c107816 */ /* 0x000fe20000000010 */
[----:B------:R-:W-:Y:S02]  /*603a0*/  @P4 STG.E.U16 desc[UR50][R10.64], R18 ;  /* 0x000000120a004986 */ /* 0x000fe4000c101532 */
[C---:B------:R-:W-:Y:S02]  /*603b0*/  IMAD.WIDE R14, R17.reuse, 0x2, R56 ;  /* 0x00000002110e7825 */ /* 0x040fe400078e0238 */
[----:B------:R0:W-:Y:S04]  /*603c0*/  @P5 STG.E.U16 desc[UR50][R8.64], R28 ;  /* 0x0000001c08005986 */ /* 0x0001e8000c101532 */
[----:B------:R-:W-:Y:S04]  /*603d0*/  @P3 STG.E.U16 desc[UR50][R12.64], R16 ;  /* 0x000000100c003986 */ /* 0x000fe8000c101532 */
[----:B0-----:R-:W4:Y:S01]  /*603e0*/  LDL.LU R28, [R1+0x620] ;  /* 0x00062000011c7983 */ /* 0x001f220000300800 */
[----:B------:R-:W-:-:S03]  /*603f0*/  IMAD.WIDE R8, R17, 0x2, R54 ;  /* 0x0000000211087825 */ /* 0x000fc600078e0236 */
[----:B---3--:R0:W-:Y:S01]  /*60400*/  @P6 STG.E.U16 desc[UR50][R14.64], R30 ;  /* 0x0000001e0e006986 */ /* 0x0081e2000c101532 */
[----:B------:R-:W-:Y:S02]  /*60410*/  ISETP.LT.AND P6, PT, R43, UR4, !P0 ;  /* 0x000000042b007c0c */ /* 0x000fe4000c7c1270 */
[----:B------:R-:W-:-:S05]  /*60420*/  PRMT R10, R30, 0x7632, R10 ;  /* 0x000076321e0a7816 */ /* 0x000fca000000000a */
[----:B------:R1:W-:Y:S04]  /*60430*/  @P2 STG.E.U16 desc[UR50][R8.64], R10 ;  /* 0x0000000a08002986 */ /* 0x0003e8000c101532 */
[----:B0-----:R-:W3:Y:S01]  /*60440*/  LDL.LU R30, [R1+0x610] ;  /* 0x00061000011e7983 */ /* 0x001ee20000300800 */
[----:B-1----:R-:W-:Y:S01]  /*60450*/  IMAD.WIDE R8, R17, 0x2, R52 ;  /* 0x0000000211087825 */ /* 0x002fe200078e0234 */
[----:B--2---:R-:W-:-:S04]  /*60460*/  PRMT R16, R59, 0x7632, R16 ;  /* 0x000076323b107816 */ /* 0x004fc80000000010 */
[----:B------:R0:W-:Y:S04]  /*60470*/  @P6 STG.E.U16 desc[UR50][R8.64], R59 ;  /* 0x0000003b08006986 */ /* 0x0001e8000c101532 */
[----:B0-----:R-:W2:Y:S01]  /*60480*/  LDL.LU R59, [R1+0x600] ;  /* 0x00060000013b7983 */ /* 0x001ea20000300800 */
[----:B------:R-:W-:Y:S02]  /*60490*/  ISETP.LT.AND P5, PT, R39, UR4, !P0 ;  /* 0x0000000427007c0c */ /* 0x000fe4000c7a1270 */
[----:B------:R-:W-:Y:S02]  /*604a0*/  ISETP.LT.AND P4, PT, R38, UR4, !P0 ;  /* 0x0000000426007c0c */ /* 0x000fe4000c781270 */
[----:B------:R-:W-:Y:S01]  /*604b0*/  ISETP.LT.AND P3, PT, R37, UR4, !P0 ;  /* 0x0000000425007c0c */ /* 0x000fe2000c761270 */
[----:B------:R-:W-:Y:S01]  /*604c0*/  VIADD R19, R60, 0x61 ;  /* 0x000000613c137836 */ /* 0x000fe20000000000 */
[----:B------:R-:W-:Y:S01]  /*604d0*/  ISETP.LT.AND P2, PT, R36, UR4, !P0 ;  /* 0x0000000424007c0c */ /* 0x000fe2000c741270 */
[----:B------:R-:W-:Y:S01]  /*604e0*/  IMAD.WIDE R10, R17, 0x2, R50 ;  /* 0x00000002110a7825 */ /* 0x000fe200078e0232 */
[----:B------:R-:W-:-:S02]  /*604f0*/  ISETP.LT.AND P0, PT, R61, UR4, !P0 ;  /* 0x000000043d007c0c */ /* 0x000fc4000c701270 */
[----:B----4-:R-:W-:Y:S01]  /*60500*/  PRMT R18, R26, 0x7632, R18 ;  /* 0x000076321a127816 */ /* 0x010fe20000000012 */
[----:B------:R-:W-:Y:S01]  /*60510*/  IMAD.WIDE R12, R17, 0x2, R48 ;  /* 0x00000002110c7825 */ /* 0x000fe200078e0230 */
[----:B------:R-:W-:-:S03]  /*60520*/  ISETP.GE.AND P1, PT, R19, UR39, PT ;  /* 0x0000002713007c0c */ /* 0x000fc6000bf26270 */
[C---:B------:R-:W-:Y:S01]  /*60530*/  IMAD.WIDE R14, R17.reuse, 0x2, R6 ;  /* 0x00000002110e7825 */ /* 0x040fe200078e0206 */
[----:B------:R0:W-:Y:S04]  /*60540*/  @P5 STG.E.U16 desc[UR50][R10.64], R16 ;  /* 0x000000100a005986 */ /* 0x0001e8000c101532 */
[----:B------:R1:W-:Y:S01]  /*60550*/  @P4 STG.E.U16 desc[UR50][R12.64], R26 ;  /* 0x0000001a0c004986 */ /* 0x0003e2000c101532 */
[----:B------:R-:W-:Y:S01]  /*60560*/  ISETP.LT.AND P4, PT, R58, UR4, !P1 ;  /* 0x000000043a007c0c */ /* 0x000fe2000cf81270 */
[C---:B------:R-:W-:Y:S02]  /*60570*/  IMAD.WIDE R8, R17.reuse, 0x2, R4 ;  /* 0x0000000211087825 */ /* 0x040fe400078e0204 */
[----:B------:R-:W-:Y:S01]  /*60580*/  @P3 STG.E.U16 desc[UR50][R14.64], R18 ;  /* 0x000000120e003986 */ /* 0x000fe2000c101532 */
[----:B------:R-:W-:Y:S01]  /*60590*/  ISETP.LT.AND P3, PT, R0, UR4, !P1 ;  /* 0x0000000400007c0c */ /* 0x000fe2000cf61270 */
[----:B0-----:R-:W-:Y:S01]  /*605a0*/  IMAD.WIDE R10, R17, 0x2, R2 ;  /* 0x00000002110a7825 */ /* 0x001fe200078e0202 */
[----:B-1----:R-:W-:-:S03]  /*605b0*/  PRMT R12, R32, 0x7632, R12 ;  /* 0x00007632200c7816 */ /* 0x002fc6000000000c */
[----:B------:R-:W-:Y:S01]  /*605c0*/  VIADD R17, R17, UR5 ;  /* 0x0000000511117c36 */ /* 0x000fe20008000000 */
[----:B------:R0:W-:Y:S01]  /*605d0*/  @P2 STG.E.U16 desc[UR50][R8.64], R32 ;  /* 0x0000002008002986 */ /* 0x0001e2000c101532 */
[----:B------:R-:W-:Y:S01]  /*605e0*/  ISETP.LT.AND P6, PT, R43, UR4, !P1 ;  /* 0x000000042b007c0c */ /* 0x000fe2000cfc1270 */
[----:B------:R-:W-:Y:S01]  /*605f0*/  ULDC UR5, c[0x0][0x248] ;  /* 0x0000920000057ab9 */ /* 0x000fe20000000800 */
[----:B------:R-:W-:Y:S01]  /*60600*/  ISETP.LT.AND P5, PT, R39, UR4, !P1 ;  /* 0x0000000427007c0c */ /* 0x000fe2000cfa1270 */
[----:B------:R1:W-:Y:S01]  /*60610*/  @P0 STG.E.U16 desc[UR50][R10.64], R12 ;  /* 0x0000000c0a000986 */ /* 0x0003e2000c101532 */
[----:B------:R-:W-:Y:S02]  /*60620*/  ISETP.LT.AND P0, PT, R38, UR4, !P1 ;  /* 0x0000000426007c0c */ /* 0x000fe4000cf01270 */
[----:B------:R-:W-:Y:S01]  /*60630*/  PRMT R13, R28, 0x7632, R13 ;  /* 0x000076321c0d7816 */ /* 0x000fe2000000000d */
[----:B------:R-:W4:Y:S01]  /*60640*/  LDL.LU R26, [R1+0x630] ;  /* 0x00063000011a7983 */ /* 0x000f220000300800 */
[----:B0-----:R-:W-:-:S03]  /*60650*/  IMAD.WIDE R8, R17, 0x2, R56 ;  /* 0x0000000211087825 */ /* 0x001fc600078e0238 */
[----:B------:R-:W4:Y:S01]  /*60660*/  LDL.LU R32, [R1+0x5d4] ;  /* 0x0005d40001207983 */ /* 0x000f220000300800 */
[----:B-1----:R-:W-:-:S03]  /*60670*/  IMAD.WIDE R10, R17, 0x2, R54 ;  /* 0x00000002110a7825 */ /* 0x002fc600078e0236 */
[----:B------:R0:W-:Y:S01]  /*60680*/  @P4 STG.E.U16 desc[UR50][R8.64], R28 ;  /* 0x0000001c08004986 */ /* 0x0001e2000c101532 */
[----:B------:R-:W-:-:S03]  /*60690*/  VIADD R12, R60, 0x62 ;  /* 0x000000623c0c7836 */ /* 0x000fc60000000000 */
[----:B------:R1:W-:Y:S02]  /*606a0*/  @P3 STG.E.U16 desc[UR50][R10.64], R13 ;  /* 0x0000000d0a003986 */ /* 0x0003e4000c101532 */
[----:B------:R-:W-:Y:S01]  /*606b0*/  ISETP.GE.AND P2, PT, R12, UR37, PT ;  /* 0x000000250c007c0c */ /* 0x000fe2000bf46270 */
[----:B0-----:R-:W-:Y:S01]  /*606c0*/  IMAD.WIDE R8, R17, 0x2, R52 ;  /* 0x0000000211087825 */ /* 0x001fe200078e0234 */
[----:B---3--:R-:W-:-:S03]  /*606d0*/  PRMT R16, R30, 0x7632, R16 ;  /* 0x000076321e107816 */ /* 0x008fc60000000010 */
[C---:B-1----:R-:W-:Y:S01]  /*606e0*/  IMAD.WIDE R10, R17.reuse, 0x2, R50 ;  /* 0x00000002110a7825 */ /* 0x042fe200078e0232 */
[----:B------:R-:W-:Y:S03]  /*606f0*/  @P6 STG.E.U16 desc[UR50][R8.64], R30 ;  /* 0x0000001e08006986 */ /* 0x000fe6000c101532 */
[----:B------:R-:W-:Y:S01]  /*60700*/  IMAD.WIDE R12, R17, 0x2, R48 ;  /* 0x00000002110c7825 */ /* 0x000fe200078e0230 */
[----:B------:R-:W-:Y:S01]  /*60710*/  @P5 STG.E.U16 desc[UR50][R10.64], R16 ;  /* 0x000000100a005986 */ /* 0x000fe2000c101532 */
[----:B--2---:R-:W-:-:S03]  /*60720*/  PRMT R18, R59, 0x7632, R18 ;  /* 0x000076323b127816 */ /* 0x004fc60000000012 */
[----:B------:R0:W-:Y:S04]  /*60730*/  @P0 STG.E.U16 desc[UR50][R12.64], R59 ;  /* 0x0000003b0c000986 */ /* 0x0001e8000c101532 */
[----:B0-----:R-:W2:Y:S01]  /*60740*/  LDL.LU R59, [R1+0x5c4] ;  /* 0x0005c400013b7983 */ /* 0x001ea20000300800 */
[----:B------:R-:W-:Y:S01]  /*60750*/  ISETP.LT.AND P4, PT, R37, UR4, !P1 ;  /* 0x0000000425007c0c */ /* 0x000fe2000cf81270 */
[----:B------:R-:W-:Y:S01]  /*60760*/  IMAD.WIDE R14, R17, 0x2, R6 ;  /* 0x00000002110e7825 */ /* 0x000fe200078e0206 */
[----:B------:R-:W-:Y:S01]  /*60770*/  ISETP.LT.AND P3, PT, R61, UR4, !P1 ;  /* 0x000000043d007c0c */ /* 0x000fe2000cf61270 */
[----:B------:R-:W3:Y:S01]  /*60780*/  LDL.LU R28, [R1+0x5f4] ;  /* 0x0005f400011c7983 */ /* 0x000ee20000300800 */
[----:B------:R-:W-:-:S03]  /*60790*/  ISETP.LT.AND P5, PT, R58, UR4, !P2 ;  /* 0x000000043a007c0c */ /* 0x000fc6000d7a1270 */
[----:B------:R-:W3:Y:S06]  /*607a0*/  LDL.LU R30, [R1+0x5e4] ;  /* 0x0005e400011e7983 */ /* 0x000eec0000300800 */
[----:B------:R0:W-:Y:S01]  /*607b0*/  @P4 STG.E.U16 desc[UR50][R14.64], R18 ;  /* 0x000000120e004986 */ /* 0x0001e2000c101532 */
[----:B------:R-:W-:Y:S01]  /*607c0*/  ISETP.LT.AND P4, PT, R36, UR4, !P1 ;  /* 0x0000000424007c0c */ /* 0x000fe2000cf81270 */
[C---:B------:R-:W-:Y:S01]  /*607d0*/  VIADD R16, R17.reuse, UR5 ;  /* 0x0000000511107c36 */ /* 0x040fe20008000000 */
[----:B------:R-:W-:Y:S01]  /*607e0*/  ISETP.LT.AND P6, PT, R0, UR4, !P2 ;  /* 0x0000000400007c0c */ /* 0x000fe2000d7c1270 */
[----:B------:R-:W-:Y:S01]  /*607f0*/  IMAD.WIDE R8, R17, 0x2, R4 ;  /* 0x0000000211087825 */ /* 0x000fe200078e0204 */
[----:B------:R-:W-:Y:S01]  /*60800*/  ISETP.LT.AND P0, PT, R43, UR4, !P2 ;  /* 0x000000042b007c0c */ /* 0x000fe2000d701270 */
[----:B------:R-:W-:-:S02]  /*60810*/  ULDC UR5, c[0x0][0x248] ;  /* 0x0000920000057ab9 */ /* 0x000fc40000000800 */
[----:B------:R-:W-:-:S04]  /*60820*/  IMAD.WIDE R10, R17, 0x2, R2 ;  /* 0x00000002110a7825 */ /* 0x000fc800078e0202 */
[----:B------:R-:W-:Y:S01]  /*60830*/  IMAD.WIDE R12, R16, 0x2, R56 ;  /* 0x00000002100c7825 */ /* 0x000fe200078e0238 */
[----:B----4-:R-:W-:Y:S01]  /*60840*/  PRMT R17, R26, 0x7632, R17 ;  /* 0x000076321a117816 */ /* 0x010fe20000000011 */
[----:B------:R1:W-:Y:S02]  /*60850*/  @P4 STG.E.U16 desc[UR50][R8.64], R26 ;  /* 0x0000001a08004986 */ /* 0x0003e4000c101532 */
[----:B0-----:R-:W-:Y:S02]  /*60860*/  IMAD.WIDE R14, R16, 0x2, R54 ;  /* 0x00000002100e7825 */ /* 0x001fe400078e0236 */
[----:B------:R-:W-:Y:S01]  /*60870*/  @P3 STG.E.U16 desc[UR50][R10.64], R17 ;  /* 0x000000110a003986 */ /* 0x000fe2000c101532 */
[----:B------:R-:W-:-:S03]  /*60880*/  PRMT R19, R32, 0x7632, R19 ;  /* 0x0000763220137816 */ /* 0x000fc60000000013 */
[----:B------:R0:W-:Y:S04]  /*60890*/  @P5 STG.E.U16 desc[UR50][R12.64], R32 ;  /* 0x000000200c005986 */ /* 0x0001e8000c101532 */
[----:B-1----:R-:W4:Y:S01]  /*608a0*/  LDL.LU R26, [R1+0x624] ;  /* 0x00062400011a7983 */ /* 0x002f220000300800 */
        /* <DEDUP_REMOVED lines=18> */
[----:B---3--:R-:W-:Y:S01]  /*609d0*/  PRMT R18, R28, 0x7632, R18 ;  /* 0x000076321c127816 */ /* 0x008fe20000000012 */
[----:B------:R-:W-:Y:S01]  /*609e0*/  IMAD.WIDE R12, R16, 0x2, R6 ;  /* 0x00000002100c7825 */ /* 0x000fe200078e0206 */
[----:B------:R-:W-:Y:S01]  /*609f0*/  ISETP.LT.AND P6, PT, R58, UR4, !P1 ;  /* 0x000000043a007c0c */ /* 0x000fe2000cfc1270 */
[----:B------:R1:W-:Y:S02]  /*60a00*/  @P5 STG.E.U16 desc[UR50][R10.64], R28 ;  /* 0x0000001c0a005986 */ /* 0x0003e4000c101532 */
[----:B------:R-:W-:Y:S01]  /*60a10*/  IMAD.WIDE R14, R16, 0x2, R4 ;  /* 0x00000002100e7825 */ /* 0x000fe200078e0204 */
[----:B------:R-:W-:Y:S01]  /*60a20*/  ISETP.LT.AND P5, PT, R0, UR4, !P1 ;  /* 0x0000000400007c0c */ /* 0x000fe2000cfa1270 */
[----:B------:R3:W-:Y:S02]  /*60a30*/  @P4 STG.E.U16 desc[UR50][R12.64], R18 ;  /* 0x000000120c004986 */ /* 0x0007e4000c101532 */
[----:B0-----:R-:W-:Y:S01]  /*60a40*/  IMAD.WIDE R8, R16, 0x2, R2 ;  /* 0x0000000210087825 */ /* 0x001fe200078e0202 */
[----:B-1----:R-:W-:Y:S01]  /*60a50*/  PRMT R10, R30, 0x7632, R10 ;  /* 0x000076321e0a7816 */ /* 0x002fe2000000000a */
[----:B------:R-:W2:Y:S02]  /*60a60*/  LDL.LU R28, [R1+0x634] ;  /* 0x00063400011c7983 */ /* 0x000ea40000300800 */
[----:B------:R-:W-:Y:S01]  /*60a70*/  VIADD R17, R16, UR5 ;  /* 0x0000000510117c36 */ /* 0x000fe20008000000 */
[----:B------:R-:W-:Y:S01]  /*60a80*/  ISETP.LT.AND P4, PT, R43, UR4, !P1 ;  /* 0x000000042b007c0c */ /* 0x000fe2000cf81270 */
[----:B------:R-:W-:Y:S01]  /*60a90*/  ULDC UR5, c[0x0][0x248] ;  /* 0x0000920000057ab9 */ /* 0x000fe20000000800 */
[----:B------:R0:W-:Y:S01]  /*60aa0*/  @P3 STG.E.U16 desc[UR50][R14.64], R30 ;  /* 0x0000001e0e003986 */ /* 0x0001e2000c101532 */
[----:B------:R-:W-:-:S03]  /*60ab0*/  ISETP.LT.AND P3, PT, R39, UR4, !P1 ;  /* 0x0000000427007c0c */ /* 0x000fc6000cf61270 */
[----:B------:R1:W-:Y:S01]  /*60ac0*/  @P2 STG.E.U16 desc[UR50][R8.64], R10 ;  /* 0x0000000a08002986 */ /* 0x0003e2000c101532 */
[----:B------:R-:W-:Y:S01]  /*60ad0*/  ISETP.LT.AND P2, PT, R38, UR4, !P1 ;  /* 0x0000000426007c0c */ /* 0x000fe2000cf41270 */
[C---:B---3--:R-:W-:Y:S01]  /*60ae0*/  IMAD.WIDE R12, R17.reuse, 0x2, R54 ;  /* 0x00000002110c7825 */ /* 0x048fe200078e0236 */
[----:B----4-:R-:W-:Y:S01]  /*60af0*/  PRMT R16, R26, 0x7632, R16 ;  /* 0x000076321a107816 */ /* 0x010fe20000000010 */
[----:B0-----:R-:W3:Y:S02]  /*60b00*/  LDL.LU R30, [R1+0x5d8] ;  /* 0x0005d800011e7983 */ /* 0x001ee40000300800 */
[----:B------:R-:W-:Y:S01]  /*60b10*/  IMAD.WIDE R14, R17, 0x2, R56 ;  /* 0x00000002110e7825 */ /* 0x000fe200078e0238 */
[----:B------:R-:W-:-:S03]  /*60b20*/  PRMT R18, R32, 0x7632, R18 ;  /* 0x0000763220127816 */ /* 0x000fc60000000012 */
[C---:B-1----:R-:W-:Y:S01]  /*60b30*/  IMAD.WIDE R10, R17.reuse, 0x2, R52 ;  /* 0x00000002110a7825 */ /* 0x042fe200078e0234 */
[----:B------:R0:W-:Y:S03]  /*60b40*/  @P6 STG.E.U16 desc[UR50][R14.64], R26 ;  /* 0x0000001a0e006986 */ /* 0x0001e6000c101532 */
[C---:B------:R-:W-:Y:S01]  /*60b50*/  IMAD.WIDE R8, R17.reuse, 0x2, R50 ;  /* 0x0000000211087825 */ /* 0x040fe200078e0232 */
[----:B------:R-:W-:Y:S04]  /*60b60*/  @P5 STG.E.U16 desc[UR50][R12.64], R16 ;  /* 0x000000100c005986 */ /* 0x000fe8000c101532 */
[----:B------:R-:W-:Y:S01]  /*60b70*/  @P4 STG.E.U16 desc[UR50][R10.64], R32 ;  /* 0x000000200a004986 */ /* 0x000fe2000c101532 */
[----:B0-----:R-:W-:-:S03]  /*60b80*/  IMAD.WIDE R14, R17, 0x2, R48 ;  /* 0x00000002110e7825 */ /* 0x001fc600078e0230 */
[----:B------:R2:W-:Y:S02]  /*60b90*/  @P3 STG.E.U16 desc[UR50][R8.64], R18 ;  /* 0x0000001208003986 */ /* 0x0005e4000c101532 */
[----:B--2---:R-:W-:Y:S02]  /*60ba0*/  PRMT R18, R59, 0x7632, R18 ;  /* 0x000076323b127816 */ /* 0x004fe40000000012 */
[----:B------:R0:W-:Y:S04]  /*60bb0*/  @P2 STG.E.U16 desc[UR50][R14.64], R59 ;  /* 0x0000003b0e002986 */ /* 0x0001e8000c101532 */
[----:B0-----:R-:W2:Y:S01]  /*60bc0*/  LDL.LU R59, [R1+0x5c8] ;  /* 0x0005c800013b7983 */ /* 0x001ea20000300800 */
[----:B------:R-:W-:Y:S02]  /*60bd0*/  ISETP.LT.AND P4, PT, R37, UR4, !P1 ;  /* 0x0000000425007c0c */ /* 0x000fe4000cf81270 */
[----:B------:R-:W-:Y:S01]  /*60be0*/  ISETP.LT.AND P5, PT, R36, UR4, !P1 ;  /* 0x0000000424007c0c */ /* 0x000fe2000cfa1270 */
[----:B------:R-:W4:Y:S01]  /*60bf0*/  LDL.LU R26, [R1+0x5f8] ;  /* 0x0005f800011a7983 */ /* 0x000f220000300800 */
[----:B------:R-:W-:-:S03]  /*60c00*/  ISETP.LT.AND P3, PT, R61, UR4, !P1 ;  /* 0x000000043d007c0c */ /* 0x000fc6000cf61270 */
[----:B------:R-:W4:Y:S01]  /*60c10*/  LDL.LU R32, [R1+0x5e8] ;  /* 0x0005e80001207983 */ /* 0x000f220000300800 */
[----:B------:R-:W-:Y:S01]  /*60c20*/  ISETP.LT.AND P6, PT, R58, UR4, !P0 ;  /* 0x000000043a007c0c */ /* 0x000fe2000c7c1270 */
[----:B------:R-:W-:-:S04]  /*60c30*/  IMAD.WIDE R8, R17, 0x2, R6 ;  /* 0x0000000211087825 */ /* 0x000fc800078e0206 */
[C---:B------:R-:W-:Y:S01]  /*60c40*/  IMAD.WIDE R10, R17.reuse, 0x2, R4 ;  /* 0x00000002110a7825 */ /* 0x040fe200078e0204 */
[----:B------:R-:W-:Y:S03]  /*60c50*/  @P4 STG.E.U16 desc[UR50][R8.64], R18 ;  /* 0x0000001208004986 */ /* 0x000fe6000c101532 */
[C---:B------:R-:W-:Y:S01]  /*60c60*/  VIADD R16, R17.reuse, UR5 ;  /* 0x0000000511107c36 */ /* 0x040fe20008000000 */
[----:B------:R0:W-:Y:S01]  /*60c70*/  @P5 STG.E.U16 desc[UR50][R10.64], R28 ;  /* 0x0000001c0a005986 */ /* 0x0001e2000c101532 */
[----:B------:R-:W-:Y:S01]  /*60c80*/  IMAD.WIDE R12, R17, 0x2, R2 ;  /* 0x00000002110c7825 */ /* 0x000fe200078e0202 */
[----:B------:R-:W-:Y:S01]  /*60c90*/  PRMT R17, R28, 0x7632, R17 ;  /* 0x000076321c117816 */ /* 0x000fe20000000011 */
[----:B------:R-:W-:Y:S01]  /*60ca0*/  ULDC UR5, c[0x0][0x248] ;  /* 0x0000920000057ab9 */ /* 0x000fe20000000800 */
[----:B------:R-:W-:Y:S01]  /*60cb0*/  ISETP.LT.AND P2, PT, R0, UR4, !P0 ;  /* 0x0000000400007c0c */ /* 0x000fe2000c741270 */
[----:B------:R-:W-:-:S02]  /*60cc0*/  IMAD.WIDE R14, R16, 0x2, R56 ;  /* 0x00000002100e7825 */ /* 0x000fc400078e0238 */
[----:B------:R-:W-:Y:S04]  /*60cd0*/  @P3 STG.E.U16 desc[UR50][R12.64], R17 ;  /* 0x000000110c003986 */ /* 0x000fe8000c101532 */
[----:B0-----:R-:W4:Y:S01]  /*60ce0*/  LDL.LU R28, [R1+0x628] ;  /* 0x00062800011c7983 */ /* 0x001f220000300800 */
[----:B---3--:R-:W-:-:S03]  /*60cf0*/  PRMT R10, R30, 0x7632, R10 ;  /* 0x000076321e0a7816 */ /* 0x008fc6000000000a */
[----:B------:R0:W-:Y:S01]  /*60d00*/  @P6 STG.E.U16 desc[UR50][R14.64], R30 ;  /* 0x0000001e0e006986 */ /* 0x0001e2000c101532 */
[----:B------:R-:W-:Y:S01]  /*60d10*/  ISETP.LT.AND P6, PT, R43, UR4, !P0 ;  /* 0x000000042b007c0c */ /* 0x000fe2000c7c1270 */
[C---:B------:R-:W-:Y:S02]  /*60d20*/  IMAD.WIDE R8, R16.reuse, 0x2, R54 ;  /* 0x0000000210087825 */ /* 0x040fe400078e0236 */
[----:B0-----:R-:W3:Y:S04]  /*60d30*/  LDL.LU R30, [R1+0x618] ;  /* 0x00061800011e7983 */ /* 0x001ee80000300800 */
[----:B------:R0:W-:Y:S02]  /*60d40*/  @P2 STG.E.U16 desc[UR50][R8.64], R10 ;  /* 0x0000000a08002986 */ /* 0x0001e4000c101532 */
[----:B0-----:R-:W-:Y:S01]  /*60d50*/  IMAD.WIDE R8, R16, 0x2, R52 ;  /* 0x0000000210087825 */ /* 0x001fe200078e0234 */
[----:B--2---:R-:W-:-:S04]  /*60d60*/  PRMT R17, R59, 0x7632, R17 ;  /* 0x000076323b117816 */ /* 0x004fc80000000011 */
[----:B------:R0:W-:Y:S04]  /*60d70*/  @P6 STG.E.U16 desc[UR50][R8.64], R59 ;  /* 0x0000003b08006986 */ /* 0x0001e8000c101532 */
[----:B0-----:R-:W2:Y:S01]  /*60d80*/  LDL.LU R59, [R1+0x608] ;  /* 0x00060800013b7983 */ /* 0x001ea20000300800 */
[----:B------:R-:W-:Y:S02]  /*60d90*/  R2UR UR31, R33 ;  /* 0x00000000211f72ca */ /* 0x000fe400000e0000 */
[----:B------:R-:W-:Y:S02]  /*60da0*/  ISETP.LT.AND P5, PT, R39, UR4, !P0 ;  /* 0x0000000427007c0c */ /* 0x000fe4000c7a1270 */
[----:B------:R-:W-:Y:S01]  /*60db0*/  ISETP.LT.AND P4, PT, R38, UR4, !P0 ;  /* 0x0000000426007c0c */ /* 0x000fe2000c781270 */
[----:B------:R-:W-:Y:S01]  /*60dc0*/  VIADD R19, R60, 0x65 ;  /* 0x000000653c137836 */ /* 0x000fe20000000000 */
[----:B------:R-:W-:Y:S01]  /*60dd0*/  ISETP.LT.AND P3, PT, R37, UR4, !P0 ;  /* 0x0000000425007c0c */ /* 0x000fe2000c761270 */
[----:B------:R-:W-:Y:S01]  /*60de0*/  IMAD.WIDE R10, R16, 0x2, R50 ;  /* 0x00000002100a7825 */ /* 0x000fe200078e0232 */
[----:B------:R-:W-:-:S02]  /*60df0*/  ISETP.LT.AND P2, PT, R36, UR4, !P0 ;  /* 0x0000000424007c0c */ /* 0x000fc4000c741270 */
[----:B------:R-:W-:Y:S01]  /*60e00*/  ISETP.LT.AND P0, PT, R61, UR4, !P0 ;  /* 0x000000043d007c0c */ /* 0x000fe2000c701270 */
[C---:B------:R-:W-:Y:S02]  /*60e10*/  IMAD.WIDE R12, R16.reuse, 0x2, R48 ;  /* 0x00000002100c7825 */ /* 0x040fe400078e0230 */
[----:B------:R-:W-:Y:S02]  /*60e20*/  ISETP.GE.AND P1, PT, R19, UR31, PT ;  /* 0x0000001f13007c0c */ /* 0x000fe4000bf26270 */
[----:B------:R0:W-:Y:S01]  /*60e30*/  @P5 STG.E.U16 desc[UR50][R10.64], R17 ;  /* 0x000000110a005986 */ /* 0x0001e2000c101532 */
[----:B------:R-:W-:Y:S01]  /*60e40*/  IMAD.WIDE R14, R16, 0x2, R6 ;  /* 0x00000002100e7825 */ /* 0x000fe200078e0206 */
[----:B----4-:R-:W-:Y:S02]  /*60e50*/  PRMT R18, R26, 0x7632, R18 ;  /* 0x000076321a127816 */ /* 0x010fe40000000012 */
[----:B------:R1:W-:Y:S01]  /*60e60*/  @P4 STG.E.U16 desc[UR50][R12.64], R26 ;  /* 0x0000001a0c004986 */ /* 0x0003e2000c101532 */
[----:B------:R-:W-:Y:S01]  /*60e70*/  ISETP.LT.AND P4, PT, R58, UR4, !P1 ;  /* 0x000000043a007c0c */ /* 0x000fe2000cf81270 */
[----:B------:R-:W-:-:S02]  /*60e80*/  IMAD.WIDE R8, R16, 0x2, R2 ;  /* 0x0000000210087825 */ /* 0x000fc400078e0202 */
[----:B------:R-:W-:Y:S02]  /*60e90*/  @P3 STG.E.U16 desc[UR50][R14.64], R18 ;  /* 0x000000120e003986 */ /* 0x000fe4000c101532 */
[----:B0-----:R-:W-:Y:S01]  /*60ea0*/  IMAD.WIDE R10, R16, 0x2, R4 ;  /* 0x00000002100a7825 */ /* 0x001fe200078e0204 */
[----:B------:R-:W-:Y:S02]  /*60eb0*/  ISETP.LT.AND P3, PT, R0, UR4, !P1 ;  /* 0x0000000400007c0c */ /* 0x000fe4000cf61270 */
[----:B-1----:R-:W-:Y:S01]  /*60ec0*/  PRMT R12, R32, 0x7632, R12 ;  /* 0x00007632200c7816 */ /* 0x002fe2000000000c */
[----:B------:R-:W-:Y:S01]  /*60ed0*/  VIADD R17, R16, UR5 ;  /* 0x0000000510117c36 */ /* 0x000fe20008000000 */
[----:B------:R0:W-:Y:S01]  /*60ee0*/  @P2 STG.E.U16 desc[UR50][R10.64], R32 ;  /* 0x000000200a002986 */ /* 0x0001e2000c101532 */
[----:B------:R-:W-:Y:S01]  /*60ef0*/  ISETP.LT.AND P6, PT, R43, UR4, !P1 ;  /* 0x000000042b007c0c */ /* 0x000fe2000cfc1270 */
[----:B------:R-:W-:Y:S02]  /*60f00*/  ULDC UR5, c[0x0][0x248] ;  /* 0x0000920000057ab9 */ /* 0x000fe40000000800 */
[----:B------:R-:W4:Y:S04]  /*60f10*/  LDL.LU R26, [R1+0x638] ;  /* 0x00063800011a7983 */ /* 0x000f280000300800 */
[----:B------:R1:W-:Y:S04]  /*60f20*/  @P0 STG.E.U16 desc[UR50][R8.64], R12 ;  /* 0x0000000c08000986 */ /* 0x0003e8000c101532 */
[----:B0-----:R-:W4:Y:S01]  /*60f30*/  LDL.LU R32, [R1+0x5dc] ;  /* 0x0005dc0001207983 */ /* 0x001f220000300800 */
[----:B------:R-:W-:Y:S01]  /*60f40*/  IMAD.WIDE R10, R17, 0x2, R54 ;  /* 0x00000002110a7825 */ /* 0x000fe200078e0236 */
[----:B------:R-:W-:-:S03]  /*60f50*/  PRMT R13, R28, 0x7632, R13 ;  /* 0x000076321c0d7816 */ /* 0x000fc6000000000d */
[----:B-1----:R-:W-:-:S05]  /*60f60*/  IMAD.WIDE R8, R17, 0x2, R56 ;  /* 0x0000000211087825 */ /* 0x002fca00078e0238 */
[----:B------:R0:W-:Y:S01]  /*60f70*/  @P4 STG.E.U16 desc[UR50][R8.64], R28 ;  /* 0x0000001c08004986 */ /* 0x0001e2000c101532 */
[----:B------:R-:W-:Y:S02]  /*60f80*/  ISETP.LT.AND P5, PT, R39, UR4, !P1 ;  /* 0x0000000427007c0c */ /* 0x000fe4000cfa1270 */
[----:B---3--:R-:W-:Y:S01]  /*60f90*/  PRMT R16, R30, 0x7632, R16 ;  /* 0x000076321e107816 */ /* 0x008fe20000000010 */
[----:B------:R1:W-:Y:S01]  /*60fa0*/  @P3 STG.E.U16 desc[UR50][R10.64], R13 ;  /* 0x0000000d0a003986 */ /* 0x0003e2000c101532 */
[----:B------:R-:W-:Y:S01]  /*60fb0*/  ISETP.LT.AND P0, PT, R38, UR4, !P1 ;  /* 0x0000000426007c0c */ /* 0x000fe2000cf01270 */
[----:B0-----:R-:W-:-:S05]  /*60fc0*/  IMAD.WIDE R8, R17, 0x2, R52 ;  /* 0x0000000211087825 */ /* 0x001fca00078e0234 */
[----:B------:R0:W-:Y:S01]  /*60fd0*/  @P6 STG.E.U16 desc[UR50][R8.64], R30 ;  /* 0x0000001e08006986 */ /* 0x0001e2000c101532 */
[----:B------:R-:W-:Y:S02]  /*60fe0*/  VIADD R12, R60, 0x66 ;  /* 0x000000663c0c7836 */ /* 0x000fe40000000000 */
[C---:B-1----:R-:W-:Y:S01]  /*60ff0*/  IMAD.WIDE R10, R17.reuse, 0x2, R50 ;  /* 0x00000002110a7825 */ /* 0x042fe200078e0232 */
[----:B0-----:R-:W3:Y:S02]  /*61000*/  LDL.LU R30, [R1+0x5cc] ;  /* 0x0005cc00011e7983 */ /* 0x001ee40000300800 */
[----:B------:R-:W-:Y:S01]  /*61010*/  ISETP.GE.AND P2, PT, R12, UR29, PT ;  /* 0x0000001d0c007c0c */ /* 0x000fe2000bf46270 */
[----:B------:R-:W-:Y:S01]  /*61020*/  IMAD.WIDE R12, R17, 0x2, R48 ;  /* 0x00000002110c7825 */ /* 0x000fe200078e0230 */
[----:B------:R-:W3:Y:S04]  /*61030*/  LDL.LU R28, [R1+0x5fc] ;  /* 0x0005fc00011c7983 */ /* 0x000ee80000300800 */
[----:B------:R-:W-:Y:S01]  /*61040*/  @P5 STG.E.U16 desc[UR50][R10.64], R16 ;  /* 0x000000100a005986 */ /* 0x000fe2000c101532 */
[----:B--2---:R-:W-:-:S03]  /*61050*/  PRMT R18, R59, 0x7632, R18 ;  /* 0x000076323b127816 */ /* 0x004fc60000000012 */
[----:B------:R0:W-:Y:S04]  /*61060*/  @P0 STG.E.U16 desc[UR50][R12.64], R59 ;  /* 0x0000003b0c000986 */ /* 0x0001e8000c101532 */
[----:B0-----:R-:W2:Y:S01]  /*61070*/  LDL.LU R59, [R1+0x5ec] ;  /* 0x0005ec00013b7983 */ /* 0x001ea20000300800 */
[----:B------:R-:W-:Y:S01]  /*61080*/  ISETP.LT.AND P4, PT, R37, UR4, !P1 ;  /* 0x0000000425007c0c */ /* 0x000fe2000cf81270 */
[----:B------:R-:W-:Y:S01]  /*61090*/  IMAD.WIDE R14, R17, 0x2, R6 ;  /* 0x00000002110e7825 */ /* 0x000fe200078e0206 */
[----:B------:R-:W-:Y:S02]  /*610a0*/  ISETP.LT.AND P0, PT, R61, UR4, !P1 ;  /* 0x000000043d007c0c */ /* 0x000fe4000cf01270 */
[----:B------:R-:W-:Y:S02]  /*610b0*/  ISETP.LT.AND P5, PT, R58, UR4, !P2 ;  /* 0x000000043a007c0c */ /* 0x000fe4000d7a1270 */
[----:B------:R-:W-:-:S07]  /*610c0*/  ISETP.LT.AND P6, PT, R0, UR4, !P2 ;  /* 0x0000000400007c0c */ /* 0x000fce000d7c1270 */
[----:B------:R0:W-:Y:S01]  /*610d0*/  @P4 STG.E.U16 desc[UR50][R14.64], R18 ;  /* 0x000000120e004986 */ /* 0x0001e2000c101532 */
[----:B------:R-:W-:Y:S01]  /*610e0*/  ISETP.LT.AND P4, PT, R36, UR4, !P1 ;  /* 0x0000000424007c0c */ /* 0x000fe2000cf81270 */
[C---:B------:R-:W-:Y:S02]  /*610f0*/  VIADD R16, R17.reuse, UR5 ;  /* 0x0000000511107c36 */ /* 0x040fe40008000000 */
[----:B------:R-:W-:Y:S01]  /*61100*/  IMAD.WIDE R8, R17, 0x2, R4 ;  /* 0x0000000211087825 */ /* 0x000fe200078e0204 */
[----:B------:R-:W-:Y:S01]  /*61110*/  ISETP.LT.AND P3, PT, R43, UR4, !P2 ;  /* 0x000000042b007c0c */ /* 0x000fe2000d761270 */
[----:B------:R-:W-:Y:S02]  /*61120*/  ULDC UR5, c[0x0][0x248] ;  /* 0x0000920000057ab9 */ /* 0x000fe40000000800 */
[----:B------:R-:W-:Y:S01]  /*61130*/  IMAD.WIDE R10, R17, 0x2, R2 ;  /* 0x00000002110a7825 */ /* 0x000fe200078e0202 */
[----:B----4-:R-:W-:-:S03]  /*61140*/  PRMT R17, R26, 0x7632, R17 ;  /* 0x000076321a117816 */ /* 0x010fc60000000011 */
[C---:B------:R-:W-:Y:S02]  /*61150*/  IMAD.WIDE R12, R16.reuse, 0x2, R56 ;  /* 0x00000002100c7825 */ /* 0x040fe400078e0238 */
[----:B------:R1:W-:Y:S02]  /*61160*/  @P4 STG.E.U16 desc[UR50][R8.64], R26 ;  /* 0x0000001a08004986 */ /* 0x0003e4000c101532 */
[----:B0-----:R-:W-:Y:S01]  /*61170*/  IMAD.WIDE R14, R16, 0x2, R54 ;  /* 0x00000002100e7825 */ /* 0x001fe200078e0236 */
[----:B------:R-:W-:Y:S01]  /*61180*/  PRMT R19, R32, 0x7632, R19 ;  /* 0x0000763220137816 */ /* 0x000fe20000000013 */
[----:B------:R0:W-:Y:S04]  /*61190*/  @P0 STG.E.U16 desc[UR50][R10.64], R17 ;  /* 0x000000110a000986 */ /* 0x0001e8000c101532 */
[----:B------:R4:W-:Y:S01]  /*611a0*/  @P5 STG.E.U16 desc[UR50][R12.64], R32 ;  /* 0x000000200c005986 */ /* 0x0009e2000c101532 */
[----:B------:R-:W-:-:S03]  /*611b0*/  ISETP.LT.AND P5, PT, R38, UR4, !P2 ;  /* 0x0000000426007c0c */ /* 0x000fc6000d7a1270 */
[----:B-1----:R-:W2:Y:S01]  /*611c0*/  LDL.LU R26, [R1+0x62c] ;  /* 0x00062c00011a7983 */ /* 0x002ea20000300800 */
[----:B------:R-:W-:-:S03]  /*611d0*/  IMAD.WIDE R8, R16, 0x2, R52 ;  /* 0x0000000210087825 */ /* 0x000fc600078e0234 */
[----:B------:R1:W-:Y:S01]  /*611e0*/  @P6 STG.E.U16 desc[UR50][R14.64], R19 ;  /* 0x000000130e006986 */ /* 0x0003e2000c101532 */
[----:B------:R-:W-:Y:S01]  /*611f0*/  ISETP.LT.AND P6, PT, R39, UR4, !P2 ;  /* 0x0000000427007c0c */ /* 0x000fe2000d7c1270 */
[C---:B0-----:R-:W-:Y:S02]  /*61200*/  VIADD R10, R60.reuse, 0x68 ;  /* 0x000000683c0a7836 */ /* 0x041fe40000000000 */
[----:B----4-:R-:W4:Y:S01]  /*61210*/  LDL.LU R32, [R1+0x61c] ;  /* 0x00061c0001207983 */ /* 0x010f220000300800 */
[----:B------:R-:W-:Y:S01]  /*61220*/  ISETP.LT.AND P4, PT, R37, UR4, !P2 ;  /* 0x0000000425007c0c */ /* 0x000fe2000d781270 */
[----:B------:R-:W-:Y:S01]  /*61230*/  VIADD R18, R60, 0x67 ;  /* 0x000000673c127836 */ /* 0x000fe20000000000 */
[----:B------:R-:W-:Y:S01]  /*61240*/  ISETP.GE.AND P0, PT, R10, UR25, PT ;  /* 0x000000190a007c0c */ /* 0x000fe2000bf06270 */
[----:B------:R-:W-:-:S03]  /*61250*/  IMAD.WIDE R10, R16, 0x2, R48 ;  /* 0x00000002100a7825 */ /* 0x000fc600078e0230 */
[----:B------:R-:W-:Y:S01]  /*61260*/  ISETP.GE.AND P1, PT, R18, UR27, PT ;  /* 0x0000001b12007c0c */ /* 0x000fe2000bf26270 */
[----:B------:R-:W-:-:S04]  /*61270*/  IMAD.WIDE R12, R16, 0x2, R6 ;  /* 0x00000002100c7825 */ /* 0x000fc800078e0206 */
[----:B-1----:R-:W-:Y:S01]  /*61280*/  IMAD.WIDE R14, R16, 0x2, R4 ;  /* 0x00000002100e7825 */ /* 0x002fe200078e0204 */
[----:B---3--:R0:W-:Y:S01]  /*61290*/  @P3 STG.E.U16 desc[UR50][R8.64], R30 ;  /* 0x0000001e08003986 */ /* 0x0081e2000c101532 */
[----:B------:R-:W-:Y:S02]  /*612a0*/  ISETP.LT.AND P3, PT, R36, UR4, !P2 ;  /* 0x0000000424007c0c */ /* 0x000fe4000d761270 */
[----:B------:R-:W-:Y:S02]  /*612b0*/  PRMT R17, R30, 0x7632, R17 ;  /* 0x000076321e117816 */ /* 0x000fe40000000011 */
[----:B------:R-:W-:Y:S01]  /*612c0*/  PRMT R18, R28, 0x7632, R18 ;  /* 0x000076321c127816 */ /* 0x000fe20000000012 */
[----:B0-----:R-:W-:Y:S01]  /*612d0*/  IMAD.WIDE R8, R16, 0x2, R50 ;  /* 0x0000000210087825 */ /* 0x001fe200078e0232 */
[----:B------:R-:W3:Y:S04]  /*612e0*/  LDL.LU R30, [R1+0x60c] ;  /* 0x00060c00011e7983 */ /* 0x000ee80000300800 */
[----:B------:R-:W-:Y:S04]  /*612f0*/  @P6 STG.E.U16 desc[UR50][R8.64], R17 ;  /* 0x0000001108006986 */ /* 0x000fe8000c101532 */
[----:B------:R0:W-:Y:S04]  /*61300*/  @P5 STG.E.U16 desc[UR50][R10.64], R28 ;  /* 0x0000001c0a005986 */ /* 0x0001e8000c101532 */
[----:B------:R-:W-:Y:S04]  /*61310*/  @P4 STG.E.U16 desc[UR50][R12.64], R18 ;  /* 0x000000120c004986 */ /* 0x000fe8000c101532 */
[----:B0-----:R-:W3:Y:S01]  /*61320*/  LDL.LU R28, [R1+0x63c] ;  /* 0x00063c00011c7983 */ /* 0x001ee20000300800 */
[----:B--2---:R-:W-:-:S03]  /*61330*/  PRMT R10, R59, 0x7632, R10 ;  /* 0x000076323b0a7816 */ /* 0x004fc6000000000a */
[----:B------:R0:W-:Y:S04]  /*61340*/  @P3 STG.E.U16 desc[UR50][R14.64], R59 ;  /* 0x0000003b0e003986 */ /* 0x0001e8000c101532 */
[----:B0-----:R-:W2:Y:S01]  /*61350*/  LDL.LU R59, [R1+0x670] ;  /* 0x00067000013b7983 */ /* 0x001ea20000300800 */
[----:B------:R-:W-:Y:S02]  /*61360*/  ISETP.LT.AND P2, PT, R61, UR4, !P2 ;  /* 0x000000043d007c0c */ /* 0x000fe4000d741270 */
[----:B------:R-:W-:Y:S02]  /*61370*/  ISETP.LT.AND P6, PT, R58, UR4, !P1 ;  /* 0x000000043a007c0c */ /* 0x000fe4000cfc1270 */
[----:B------:R-:W-:Y:S01]  /*61380*/  ISETP.LT.AND P5, PT, R0, UR4, !P1 ;  /* 0x0000000400007c0c */ /* 0x000fe2000cfa1270 */
[----:B------:R-:W-:Y:S01]  /*61390*/  IMAD.WIDE R8, R16, 0x2, R2 ;  /* 0x0000000210087825 */ /* 0x000fe200078e0202 */
[----:B------:R-:W-:-:S02]  /*613a0*/  ISETP.LT.AND P4, PT, R43, UR4, !P1 ;  /* 0x000000042b007c0c */ /* 0x000fc4000cf81270 */
[----:B------:R-:W-:Y:S01]  /*613b0*/  ISETP.LT.AND P3, PT, R39, UR4, !P1 ;  /* 0x0000000427007c0c */ /* 0x000fe2000cf61270 */
[----:B------:R-:W-:Y:S01]  /*613c0*/  VIADD R16, R16, UR5 ;  /* 0x0000000510107c36 */ /* 0x000fe20008000000 */
[----:B------:R-:W-:-:S03]  /*613d0*/  ULDC UR5, c[0x0][0x248] ;  /* 0x0000920000057ab9 */ /* 0x000fc60000000800 */
[----:B------:R-:W-:Y:S01]  /*613e0*/  IMAD.WIDE R14, R16, 0x2, R56 ;  /* 0x00000002100e7825 */ /* 0x000fe200078e0238 */
[----:B------:R0:W-:Y:S01]  /*613f0*/  @P2 STG.E.U16 desc[UR50][R8.64], R10 ;  /* 0x0000000a08002986 */ /* 0x0001e2000c101532 */
[----:B------:R-:W-:Y:S02]  /*61400*/  ISETP.LT.AND P2, PT, R38, UR4, !P1 ;  /* 0x0000000426007c0c */ /* 0x000fe4000cf41270 */
[----:B------:R-:W-:-:S04]  /*61410*/  IMAD.WIDE R12, R16, 0x2, R54 ;  /* 0x00000002100c7825 */ /* 0x000fc800078e0236 */
[----:B0-----:R-:W-:Y:S01]  /*61420*/  IMAD.WIDE R10, R16, 0x2, R52 ;  /* 0x00000002100a7825 */ /* 0x001fe200078e0234 */
[----:B------:R-:W-:Y:S01]  /*61430*/  PRMT R17, R26, 0x7632, R17 ;  /* 0x000076321a117816 */ /* 0x000fe20000000011 */
[----:B------:R0:W-:Y:S02]  /*61440*/  @P6 STG.E.U16 desc[UR50][R14.64], R26 ;  /* 0x0000001a0e006986 */ /* 0x0001e4000c101532 */
[----:B------:R-:W-:Y:S02]  /*61450*/  IMAD.WIDE R8, R16, 0x2, R50 ;  /* 0x0000000210087825 */ /* 0x000fe400078e0232 */
[----:B------:R-:W-:Y:S01]  /*61460*/  @P5 STG.E.U16 desc[UR50][R12.64], R17 ;  /* 0x000000110c005986 */ /* 0x000fe2000c101532 */
[----:B----4-:R-:W-:-:S03]  /*61470*/  PRMT R18, R32, 0x7632, R18 ;  /* 0x0000763220127816 */ /* 0x010fc60000000012 */
[----:B------:R1:W-:Y:S01]  /*61480*/  @P4 STG.E.U16 desc[UR50][R10.64], R32 ;  /* 0x000000200a004986 */ /* 0x0003e2000c101532 */
[----:B------:R-:W-:Y:S02]  /*61490*/  ISETP.LT.AND P4, PT, R37, UR4, !P1 ;  /* 0x0000000425007c0c */ /* 0x000fe4000cf81270 */
[----:B------:R-:W-:Y:S01]  /*614a0*/  ISETP.LT.AND P5, PT, R36, UR4, !P1 ;  /* 0x0000000424007c0c */ /* 0x000fe2000cfa1270 */
[----:B------:R4:W-:Y:S01]  /*614b0*/  @P3 STG.E.U16 desc[UR50][R8.64], R18 ;  /* 0x0000001208003986 */ /* 0x0009e2000c101532 */
[----:B0-----:R-:W-:Y:S01]  /*614c0*/  IMAD.WIDE R14, R16, 0x2, R48 ;  /* 0x00000002100e7825 */ /* 0x001fe200078e0230 */
[----:B------:R-:W-:Y:S02]  /*614d0*/  ISETP.LT.AND P3, PT, R61, UR4, !P1 ;  /* 0x000000043d007c0c */ /* 0x000fe4000cf61270 */
[----:B------:R-:W2:Y:S01]  /*614e0*/  LDL.LU R26, [R1+0x660] ;  /* 0x00066000011a7983 */ /* 0x000ea20000300800 */
[----:B------:R-:W-:-:S03]  /*614f0*/  ISETP.LT.AND P6, PT, R58, UR4, !P0 ;  /* 0x000000043a007c0c */ /* 0x000fc6000c7c1270 */
[----:B-1----:R-:W2:Y:S01]  /*61500*/  LDL.LU R32, [R1+0x650] ;  /* 0x0006500001207983 */ /* 0x002ea20000300800 */
[C---:B------:R-:W-:Y:S01]  /*61510*/  VIADD R17, R16.reuse, UR5 ;  /* 0x0000000510117c36 */ /* 0x040fe20008000000 */
[----:B------:R-:W-:Y:S01]  /*61520*/  ULDC UR5, c[0x0][0x248] ;  /* 0x0000920000057ab9 */ /* 0x000fe20000000800 */
[----:B------:R-:W-:-:S04]  /*61530*/  IMAD.WIDE R10, R16, 0x2, R6 ;  /* 0x00000002100a7825 */ /* 0x000fc800078e0206 */
[----:B----4-:R-:W-:-:S04]  /*61540*/  IMAD.WIDE R8, R16, 0x2, R4 ;  /* 0x0000000210087825 */ /* 0x010fc800078e0204 */
[----:B------:R-:W-:Y:S01]  /*61550*/  IMAD.WIDE R12, R16, 0x2, R2 ;  /* 0x00000002100c7825 */ /* 0x000fe200078e0202 */
[----:B---3--:R0:W-:Y:S01]  /*61560*/  @P2 STG.E.U16 desc[UR50][R14.64], R30 ;  /* 0x0000001e0e002986 */ /* 0x0081e2000c101532 */
[----:B------:R-:W-:Y:S02]  /*61570*/  PRMT R18, R30, 0x7632, R18 ;  /* 0x000076321e127816 */ /* 0x000fe40000000012 */
[----:B------:R-:W-:-:S03]  /*61580*/  ISETP.LT.AND P2, PT, R0, UR4, !P0 ;  /* 0x0000000400007c0c */ /* 0x000fc6000c741270 */
[----:B------:R-:W-:Y:S04]  /*61590*/  @P4 STG.E.U16 desc[UR50][R10.64], R18 ;  /* 0x000000120a004986 */ /* 0x000fe8000c101532 */
[----:B0-----:R-:W3:Y:S01]  /*615a0*/  LDL.LU R30, [R1+0x640] ;  /* 0x00064000011e7983 */ /* 0x001ee20000300800 */
[C---:B------:R-:W-:Y:S01]  /*615b0*/  IMAD.WIDE R14, R17.reuse, 0x2, R56 ;  /* 0x00000002110e7825 */ /* 0x040fe200078e0238 */
[----:B------:R-:W-:Y:S02]  /*615c0*/  PRMT R16, R28, 0x7632, R16 ;  /* 0x000076321c107816 */ /* 0x000fe40000000010 */
[----:B------:R0:W-:Y:S04]  /*615d0*/  @P5 STG.E.U16 desc[UR50][R8.64], R28 ;  /* 0x0000001c08005986 */ /* 0x0001e8000c101532 */
[----:B------:R-:W-:Y:S01]  /*615e0*/  @P3 STG.E.U16 desc[UR50][R12.64], R16 ;  /* 0x000000100c003986 */ /* 0x000fe2000c101532 */
[----:B0-----:R-:W-:-:S03]  /*615f0*/  IMAD.WIDE R8, R17, 0x2, R54 ;  /* 0x0000000211087825 */ /* 0x001fc600078e0236 */
[----:B--2---:R0:W-:Y:S01]  /*61600*/  @P6 STG.E.U16 desc[UR50][R14.64], R59 ;  /* 0x0000003b0e006986 */ /* 0x0041e2000c101532 */
[----:B------:R-:W-:-:S05]  /*61610*/  PRMT R10, R59, 0x7632, R10 ;  /* 0x000076323b0a7816 */ /* 0x000fca000000000a */
[----:B------:R1:W-:Y:S01]  /*61620*/  @P2 STG.E.U16 desc[UR50][R8.64], R10 ;  /* 0x0000000a08002986 */ /* 0x0003e2000c101532 */
[----:B------:R-:W-:-:S03]  /*61630*/  ISETP.LT.AND P2, PT, R36, UR4, !P0 ;  /* 0x0000000424007c0c */ /* 0x000fc6000c741270 */
[----:B0-----:R-:W2:Y:S04]  /*61640*/  LDL.LU R59, [R1+0x3b0] ;  /* 0x0003b000013b7983 */ /* 0x001ea80000300800 */
[----:B------:R-:W4:Y:S01]  /*61650*/  LDL.LU R36, [R1+0x1f78] ;  /* 0x001f780001247983 */ /* 0x000f220000300800 */
[----:B------:R-:W-:Y:S02]  /*61660*/  ISETP.LT.AND P6, PT, R43, UR4, !P0 ;  /* 0x000000042b007c0c */ /* 0x000fe4000c7c1270 */
[----:B------:R-:W-:Y:S02]  /*61670*/  ISETP.LT.AND P5, PT, R39, UR4, !P0 ;  /* 0x0000000427007c0c */ /* 0x000fe4000c7a1270 */
[----:B------:R-:W-:Y:S02]  /*61680*/  ISETP.LT.AND P4, PT, R38, UR4, !P0 ;  /* 0x0000000426007c0c */ /* 0x000fe4000c781270 */
[----:B------:R-:W-:Y:S01]  /*61690*/  ISETP.LT.AND P3, PT, R37, UR4, !P0 ;  /* 0x0000000425007c0c */ /* 0x000fe2000c761270 */
[----:B------:R-:W-:-:S02]  /*616a0*/  VIADD R19, R60, 0x69 ;  /* 0x000000693c137836 */ /* 0x000fc40000000000 */
[----:B-1----:R-:W-:Y:S01]  /*616b0*/  IMAD.WIDE R8, R17, 0x2, R52 ;  /* 0x0000000211087825 */ /* 0x002fe200078e0234 */
[----:B------:R-:W-:-:S03]  /*616c0*/  ISETP.LT.AND P0, PT, R61, UR4, !P0 ;  /* 0x000000043d007c0c */ /* 0x000fc6000c701270 */
[----:B------:R-:W-:Y:S01]  /*616d0*/  IMAD.WIDE R10, R17, 0x2, R50 ;  /* 0x00000002110a7825 */ /* 0x000fe200078e0232 */
[----:B------:R-:W-:-:S03]  /*616e0*/  ISETP.GE.AND P1, PT, R19, UR23, PT ;  /* 0x0000001713007c0c */ /* 0x000fc6000bf26270 */
[----:B------:R-:W-:-:S04]  /*616f0*/  IMAD.WIDE R12, R17, 0x2, R48 ;  /* 0x00000002110c7825 */ /* 0x000fc800078e0230 */
[----:B------:R-:W-:Y:S01]  /*61700*/  IMAD.WIDE R14, R17, 0x2, R6 ;  /* 0x00000002110e7825 */ /* 0x000fe200078e0206 */
[----:B------:R-:W-:Y:S01]  /*61710*/  PRMT R16, R26, 0x7632, R16 ;  /* 0x000076321a107816 */ /* 0x000fe20000000010 */
[----:B------:R0:W-:Y:S01]  /*61720*/  @P6 STG.E.U16 desc[UR50][R8.64], R26 ;  /* 0x0000001a08006986 */ /* 0x0001e2000c101532 */
[----:B------:R-:W-:-:S03]  /*61730*/  PRMT R18, R32, 0x7632, R18 ;  /* 0x0000763220127816 */ /* 0x000fc60000000012 */
[----:B------:R1:W-:Y:S04]  /*61740*/  @P5 STG.E.U16 desc[UR50][R10.64], R16 ;  /* 0x000000100a005986 */ /* 0x0003e8000c101532 */
[----:B------:R3:W-:Y:S01]  /*61750*/  @P4 STG.E.U16 desc[UR50][R12.64], R32 ;  /* 0x000000200c004986 */ /* 0x0007e2000c101532 */
[----:B------:R-:W-:-:S03]  /*61760*/  ISETP.LT.AND P4, PT, R58, UR4, !P1 ;  /* 0x000000043a007c0c */ /* 0x000fc6000cf81270 */
[----:B------:R-:W-:Y:S01]  /*61770*/  @P3 STG.E.U16 desc[UR50][R14.64], R18 ;  /* 0x000000120e003986 */ /* 0x000fe2000c101532 */
[----:B0-----:R-:W-:Y:S01]  /*61780*/  IMAD.WIDE R8, R17, 0x2, R4 ;  /* 0x0000000211087825 */ /* 0x001fe200078e0204 */
[----:B------:R-:W-:-:S03]  /*61790*/  ISETP.LT.AND P3, PT, R0, UR4, !P1 ;  /* 0x0000000400007c0c */ /* 0x000fc6000cf61270 */
[----:B-1----:R-:W-:Y:S01]  /*617a0*/  IMAD.WIDE R10, R17, 0x2, R2 ;  /* 0x00000002110a7825 */ /* 0x002fe200078e0202 */
[----:B------:R-:W-:-:S03]  /*617b0*/  ISETP.LT.AND P6, PT, R43, UR4, !P1 ;  /* 0x000000042b007c0c */ /* 0x000fc6000cfc1270 */
[----:B------:R-:W-:Y:S01]  /*617c0*/  VIADD R17, R17, UR5 ;  /* 0x0000000511117c36 */ /* 0x000fe20008000000 */
[----:B------:R-:W-:Y:S01]  /*617d0*/  ISETP.LT.AND P5, PT, R39, UR4, !P1 ;  /* 0x0000000427007c0c */ /* 0x000fe2000cfa1270 */
[----:B------:R-:W-:Y:S01]  /*617e0*/  ULDC UR5, c[0x0][0x248] ;  /* 0x0000920000057ab9 */ /* 0x000fe20000000800 */
[----:B---3--:R-:W-:Y:S01]  /*617f0*/  PRMT R12, R30, 0x7632, R12 ;  /* 0x000076321e0c7816 */ /* 0x008fe2000000000c */
[----:B------:R0:W-:Y:S04]  /*61800*/  @P2 STG.E.U16 desc[UR50][R8.64], R30 ;  /* 0x0000001e08002986 */ /* 0x0001e8000c101532 */
[----:B------:R1:W-:Y:S01]  /*61810*/  @P0 STG.E.U16 desc[UR50][R10.64], R12 ;  /* 0x0000000c0a000986 */ /* 0x0003e2000c101532 */
[----:B------:R-:W-:Y:S01]  /*61820*/  ISETP.LT.AND P0, PT, R38, UR4, !P1 ;  /* 0x0000000426007c0c */ /* 0x000fe2000cf01270 */
[----:B0-----:R-:W-:-:S02]  /*61830*/  IMAD.WIDE R8, R17, 0x2, R56 ;  /* 0x0000000211087825 */ /* 0x001fc400078e0238 */
[----:B------:R-:W3:Y:S02]  /*61840*/  LDL.LU R30, [R1+0x674] ;  /* 0x00067400011e7983 */ /* 0x000ee40000300800 */
[----:B-1----:R-:W-:Y:S02]  /*61850*/  IMAD.WIDE R10, R17, 0x2, R54 ;  /* 0x00000002110a7825 */ /* 0x002fe400078e0236 */
[----:B------:R-:W3:Y:S02]  /*61860*/  LDL.LU R26, [R1+0x664] ;  /* 0x00066400011a7983 */ /* 0x000ee40000300800 */
[----:B------:R-:W-:Y:S02]  /*61870*/  VIADD R12, R60, 0x6a ;  /* 0x0000006a3c0c7836 */ /* 0x000fe40000000000 */
[----:B------:R-:W3:Y:S03]  /*61880*/  LDL.LU R32, [R1+0x654] ;  /* 0x0006540001207983 */ /* 0x000ee60000300800 */
[----:B------:R-:W-:-:S02]  /*61890*/  ISETP.GE.AND P2, PT, R12, UR21, PT ;  /* 0x000000150c007c0c */ /* 0x000fc4000bf46270 */
[----:B------:R-:W-:Y:S02]  /*618a0*/  PRMT R18, R40, 0x7632, R18 ;  /* 0x0000763228127816 */ /* 0x000fe40000000012 */
[----:B--2---:R-:W-:Y:S01]  /*618b0*/  PRMT R13, R59, 0x7632, R13 ;  /* 0x000076323b0d7816 */ /* 0x004fe2000000000d */
[----:B------:R0:W-:Y:S01]  /*618c0*/  @P4 STG.E.U16 desc[UR50][R8.64], R59 ;  /* 0x0000003b08004986 */ /* 0x0001e2000c101532 */
[----:B----4-:R-:W-:-:S03]  /*618d0*/  PRMT R16, R36, 0x7632, R16 ;  /* 0x0000763224107816 */ /* 0x010fc60000000010 */
[----:B------:R1:W-:Y:S01]  /*618e0*/  @P3 STG.E.U16 desc[UR50][R10.64], R13 ;  /* 0x0000000d0a003986 */ /* 0x0003e2000c101532 */
[----:B0-----:R-:W-:-:S03]  /*618f0*/  IMAD.WIDE R8, R17, 0x2, R52 ;  /* 0x0000000211087825 */ /* 0x001fc600078e0234 */
[----:B------:R-:W2:Y:S01]  /*61900*/  LDL.LU R59, [R1+0x644] ;  /* 0x00064400013b7983 */ /* 0x000ea20000300800 */
[----:B-1----:R-:W-:-:S03]  /*61910*/  IMAD.WIDE R10, R17, 0x2, R50 ;  /* 0x00000002110a7825 */ /* 0x002fc600078e0232 */
[----:B------:R-:W-:Y:S01]  /*61920*/  @P6 STG.E.U16 desc[UR50][R8.64], R36 ;  /* 0x0000002408006986 */ /* 0x000fe2000c101532 */
[----:B------:R-:W-:-:S03]  /*61930*/  IMAD.WIDE R12, R17, 0x2, R48 ;  /* 0x00000002110c7825 */ /* 0x000fc600078e0230 */
[----:B------:R-:W-:Y:S04]  /*61940*/  @P5 STG.E.U16 desc[UR50][R10.64], R16 ;  /* 0x000000100a005986 */ /* 0x000fe8000c101532 */
[----:B------:R0:W-:Y:S04]  /*61950*/  @P0 STG.E.U16 desc[UR50][R12.64], R40 ;  /* 0x000000280c000986 */ /* 0x0001e8000c101532 */
[----:B0-----:R-:W4:Y:S01]  /*61960*/  LDL R40, [R1+0x1154] ;  /* 0x0011540001287983 */ /* 0x001f220000100800 */
[----:B------:R-:W-:Y:S01]  /*61970*/  ISETP.LT.AND P4, PT, R37, UR4, !P1 ;  /* 0x0000000425007c0c */ /* 0x000fe2000cf81270 */
[----:B------:R-:W-:Y:S01]  /*61980*/  IMAD.WIDE R14, R17, 0x2, R6 ;  /* 0x00000002110e7825 */ /* 0x000fe200078e0206 */
[----:B------:R-:W-:-:S02]  /*61990*/  ISETP.LT.AND P3, PT, R61, UR4, !P1 ;  /* 0x000000043d007c0c */ /* 0x000fc4000cf61270 */
[----:B------:R-:W-:Y:S01]  /*619a0*/  ISETP.LT.AND P5, PT, R58, UR4, !P2 ;  /* 0x000000043a007c0c */ /* 0x000fe2000d7a1270 */
[C---:B------:R-:W-:Y:S02]  /*619b0*/  VIADD R16, R17.reuse, UR5 ;  /* 0x0000000511107c36 */ /* 0x040fe40008000000 */
[----:B------:R-:W-:-:S04]  /*619c0*/  IMAD.WIDE R8, R17, 0x2, R4 ;  /* 0x0000000211087825 */ /* 0x000fc800078e0204 */
[----:B------:R-:W-:Y:S02]  /*619d0*/  IMAD.WIDE R10, R17, 0x2, R2 ;  /* 0x00000002110a7825 */ /* 0x000fe400078e0202 */
[----:B------:R-:W-:Y:S01]  /*619e0*/  @P4 STG.E.U16 desc[UR50][R14.64], R18 ;  /* 0x000000120e004986 */ /* 0x000fe2000c101532 */
[----:B------:R-:W-:Y:S01]  /*619f0*/  PRMT R17, R44, 0x7632, R17 ;  /* 0x000076322c117816 */ /* 0x000fe20000000011 */
[----:B------:R-:W-:Y:S01]  /*61a00*/  IMAD.WIDE R12, R16, 0x2, R56 ;  /* 0x00000002100c7825 */ /* 0x000fe200078e0238 */
[----:B---3--:R-:W-:Y:S01]  /*61a10*/  PRMT R19, R30, 0x7632, R19 ;  /* 0x000076321e137816 */ /* 0x008fe20000000013 */
[----:B------:R-:W-:Y:S01]  /*61a20*/  ULDC UR5, c[0x0][0x248] ;  /* 0x0000920000057ab9 */ /* 0x000fe20000000800 */
[----:B----4-:R-:W-:-:S13]  /*61a30*/  ISETP.LT.AND P4, PT, R40, UR4, !P1 ;  /* 0x0000000428007c0c */ /* 0x010fda000cf81270 */
[----:B------:R-:W-:Y:S01]  /*61a40*/  @P4 STG.E.U16 desc[UR50][R8.64], R44 ;  /* 0x0000002c08004986 */ /* 0x000fe2000c101532 */
[----:B------:R-:W-:-:S03]  /*61a50*/  ISETP.LT.AND P4, PT, R37, UR4, !P2 ;  /* 0x0000000425007c0c */ /* 0x000fc6000d781270 */
[----:B------:R-:W-:Y:S04]  /*61a60*/  @P3 STG.E.U16 desc[UR50][R10.64], R17 ;  /* 0x000000110a003986 */ /* 0x000fe8000c101532 */
[----:B------:R0:W-:Y:S04]  /*61a70*/  @P5 STG.E.U16 desc[UR50][R12.64], R30 ;  /* 0x0000001e0c005986 */ /* 0x0001e8000c101532 */
[----:B0-----:R-:W3:Y:S04]  /*61a80*/  LDL.LU R30, [R1+0x3b4] ;  /* 0x0003b400011e7983 */ /* 0x001ee80000300800 */
[----:B------:R-:W4:Y:S01]  /*61a90*/  LDL.LU R37, [R1+0x1f74] ;  /* 0x001f740001257983 */ /* 0x000f220000300800 */
[----:B------:R-:W-:Y:S01]  /*61aa0*/  ISETP.LT.AND P6, PT, R0, UR4, !P2 ;  /* 0x0000000400007c0c */ /* 0x000fe2000d7c1270 */
[----:B------:R-:W-:Y:S01]  /*61ab0*/  IMAD.WIDE R14, R16, 0x2, R54 ;  /* 0x00000002100e7825 */ /* 0x000fe200078e0236 */
[----:B------:R-:W-:-:S02]  /*61ac0*/  ISETP.LT.AND P0, PT, R43, UR4, !P2 ;  /* 0x000000042b007c0c */ /* 0x000fc4000d701270 */
[----:B------:R-:W-:Y:S01]  /*61ad0*/  ISETP.LT.AND P5, PT, R38, UR4, !P2 ;  /* 0x0000000426007c0c */ /* 0x000fe2000d7a1270 */
[----:B------:R-:W-:Y:S01]  /*61ae0*/  IMAD.WIDE R8, R16, 0x2, R52 ;  /* 0x0000000210087825 */ /* 0x000fe200078e0234 */
[----:B------:R-:W-:-:S03]  /*61af0*/  ISETP.LT.AND P3, PT, R40, UR4, !P2 ;  /* 0x0000000428007c0c */ /* 0x000fc6000d761270 */
[----:B------:R-:W-:-:S04]  /*61b00*/  VIADD R10, R60, 0x6c ;  /* 0x0000006c3c0a7836 */ /* 0x000fc80000000000 */
[----:B------:R-:W-:Y:S01]  /*61b10*/  @P6 STG.E.U16 desc[UR50][R14.64], R19 ;  /* 0x000000130e006986 */ /* 0x000fe2000c101532 */
[----:B------:R-:W-:Y:S01]  /*61b20*/  ISETP.LT.AND P6, PT, R39, UR4, !P2 ;  /* 0x0000000427007c0c */ /* 0x000fe2000d7c1270 */
[----:B------:R-:W-:Y:S01]  /*61b30*/  VIADD R18, R60, 0x6b ;  /* 0x0000006b3c127836 */ /* 0x000fe20000000000 */
[----:B------:R-:W-:Y:S01]  /*61b40*/  ISETP.LT.AND P2, PT, R61, UR4, !P2 ;  /* 0x000000043d007c0c */ /* 0x000fe2000d741270 */
[----:B------:R0:W-:Y:S01]  /*61b50*/  @P0 STG.E.U16 desc[UR50][R8.64], R26 ;  /* 0x0000001a08000986 */ /* 0x0001e2000c101532 */
[----:B------:R-:W-:Y:S01]  /*61b60*/  ISETP.GE.AND P0, PT, R10, UR17, PT ;  /* 0x000000110a007c0c */ /* 0x000fe2000bf06270 */
[----:B------:R-:W-:Y:S01]  /*61b70*/  IMAD.WIDE R10, R16, 0x2, R48 ;  /* 0x00000002100a7825 */ /* 0x000fe200078e0230 */
[----:B------:R-:W-:Y:S02]  /*61b80*/  PRMT R17, R26, 0x7632, R17 ;  /* 0x000076321a117816 */ /* 0x000fe40000000011 */
[----:B------:R-:W-:Y:S01]  /*61b90*/  ISETP.GE.AND P1, PT, R18, UR19, PT ;  /* 0x0000001312007c0c */ /* 0x000fe2000bf26270 */
[----:B------:R-:W-:Y:S01]  /*61ba0*/  IMAD.WIDE R12, R16, 0x2, R6 ;  /* 0x00000002100c7825 */ /* 0x000fe200078e0206 */
[----:B------:R-:W-:-:S03]  /*61bb0*/  PRMT R18, R32, 0x7632, R18 ;  /* 0x0000763220127816 */ /* 0x000fc60000000012 */
[----:B0-----:R-:W-:-:S04]  /*61bc0*/  IMAD.WIDE R8, R16, 0x2, R50 ;  /* 0x0000000210087825 */ /* 0x001fc800078e0232 */
[----:B------:R-:W-:Y:S01]  /*61bd0*/  IMAD.WIDE R14, R16, 0x2, R4 ;  /* 0x00000002100e7825 */ /* 0x000fe200078e0204 */
[----:B------:R0:W-:Y:S01]  /*61be0*/  @P6 STG.E.U16 desc[UR50][R8.64], R17 ;  /* 0x0000001108006986 */ /* 0x0001e2000c101532 */
[----:B------:R-:W-:-:S03]  /*61bf0*/  ISETP.LT.AND P6, PT, R58, UR4, !P1 ;  /* 0x000000043a007c0c */ /* 0x000fc6000cfc1270 */
[----:B------:R2:W-:Y:S01]  /*61c00*/  @P5 STG.E.U16 desc[UR50][R10.64], R32 ;  /* 0x000000200a005986 */ /* 0x0005e2000c101532 */
[----:B------:R-:W-:-:S03]  /*61c10*/  ISETP.LT.AND P5, PT, R0, UR4, !P1 ;  /* 0x0000000400007c0c */ /* 0x000fc6000cfa1270 */
[----:B------:R1:W-:Y:S01]  /*61c20*/  @P4 STG.E.U16 desc[UR50][R12.64], R18 ;  /* 0x000000120c004986 */ /* 0x0003e2000c101532 */
[C---:B0-----:R-:W-:Y:S01]  /*61c30*/  IMAD.WIDE R8, R16.reuse, 0x2, R2 ;  /* 0x0000000210087825 */ /* 0x041fe200078e0202 */
[----:B--2---:R-:W-:Y:S02]  /*61c40*/  PRMT R10, R59, 0x7632, R10 ;  /* 0x000076323b0a7816 */ /* 0x004fe4000000000a */
[----:B------:R0:W-:Y:S01]  /*61c50*/  @P3 STG.E.U16 desc[UR50][R14.64], R59 ;  /* 0x0000003b0e003986 */ /* 0x0001e2000c101532 */
[----:B------:R-:W-:Y:S01]  /*61c60*/  VIADD R16, R16, UR5 ;  /* 0x0000000510107c36 */ /* 0x000fe20008000000 */
[----:B------:R-:W-:Y:S01]  /*61c70*/  ISETP.LT.AND P4, PT, R43, UR4, !P1 ;  /* 0x000000042b007c0c */ /* 0x000fe2000cf81270 */
[----:B------:R-:W-:Y:S01]  /*61c80*/  ULDC UR5, c[0x0][0x248] ;  /* 0x0000920000057ab9 */ /* 0x000fe20000000800 */
[----:B------:R-:W-:Y:S01]  /*61c90*/  ISETP.LT.AND P3, PT, R39, UR4, !P1 ;  /* 0x0000000427007c0c */ /* 0x000fe2000cf61270 */
[----:B------:R2:W-:Y:S01]  /*61ca0*/  @P2 STG.E.U16 desc[UR50][R8.64], R10 ;  /* 0x0000000a08002986 */ /* 0x0005e2000c101532 */
[----:B------:R-:W-:Y:S01]  /*61cb0*/  ISETP.LT.AND P2, PT, R38, UR4, !P1 ;  /* 0x0000000426007c0c */ /* 0x000fe2000cf41270 */
[----:B-1----:R-:W-:-:S02]  /*61cc0*/  IMAD.WIDE R12, R16, 0x2, R52 ;  /* 0x00000002100c7825 */ /* 0x002fc400078e0234 */
[----:B------:R-:W4:Y:S02]  /*61cd0*/  LDL.LU R38, [R1+0x1f70] ;  /* 0x001f700001267983 */ /* 0x000f240000300800 */
[C---:B0-----:R-:W-:Y:S02]  /*61ce0*/  IMAD.WIDE R14, R16.reuse, 0x2, R50 ;  /* 0x00000002100e7825 */ /* 0x041fe400078e0232 */
[----:B------:R-:W4:Y:S02]  /*61cf0*/  LDL.LU R59, [R1+0x678] ;  /* 0x00067800013b7983 */ /* 0x000f240000300800 */
[C---:B--2---:R-:W-:Y:S02]  /*61d00*/  IMAD.WIDE R8, R16.reuse, 0x2, R56 ;  /* 0x0000000210087825 */ /* 0x044fe400078e0238 */
[----:B------:R-:W2:Y:S02]  /*61d10*/  LDL.LU R26, [R1+0x668] ;  /* 0x00066800011a7983 */ /* 0x000ea40000300800 */
[----:B------:R-:W-:-:S02]  /*61d20*/  IMAD.WIDE R10, R16, 0x2, R54 ;  /* 0x00000002100a7825 */ /* 0x000fc400078e0236 */
[----:B------:R-:W2:Y:S01]  /*61d30*/  LDL.LU R32, [R1+0x658] ;  /* 0x0006580001207983 */ /* 0x000ea20000300800 */
[----:B---3--:R-:W-:-:S03]  /*61d40*/  PRMT R17, R30, 0x7632, R17 ;  /* 0x000076321e117816 */ /* 0x008fc60000000011 */
[----:B------:R0:W-:Y:S01]  /*61d50*/  @P6 STG.E.U16 desc[UR50][R8.64], R30 ;  /* 0x0000001e08006986 */ /* 0x0001e2000c101532 */
[----:B----4-:R-:W-:-:S03]  /*61d60*/  PRMT R18, R37, 0x7632, R18 ;  /* 0x0000763225127816 */ /* 0x010fc60000000012 */
[----:B------:R-:W-:Y:S04]  /*61d70*/  @P5 STG.E.U16 desc[UR50][R10.64], R17 ;  /* 0x000000110a005986 */ /* 0x000fe8000c101532 */
[----:B------:R-:W-:Y:S01]  /*61d80*/  @P4 STG.E.U16 desc[UR50][R12.64], R37 ;  /* 0x000000250c004986 */ /* 0x000fe2000c101532 */
[----:B0-----:R-:W-:-:S03]  /*61d90*/  IMAD.WIDE R8, R16, 0x2, R48 ;  /* 0x0000000210087825 */ /* 0x001fc600078e0230 */
[----:B------:R0:W-:Y:S04]  /*61da0*/  @P3 STG.E.U16 desc[UR50][R14.64], R18 ;  /* 0x000000120e003986 */ /* 0x0001e8000c101532 */
[----:B------:R-:W3:Y:S04]  /*61db0*/  LDL.LU R30, [R1+0x648] ;  /* 0x00064800011e7983 */ /* 0x000ee80000300800 */
[----:B------:R1:W-:Y:S01]  /*61dc0*/  @P2 STG.E.U16 desc[UR50][R8.64], R41 ;  /* 0x0000002908002986 */ /* 0x0003e2000c101532 */
[----:B0-----:R-:W-:-:S03]  /*61dd0*/  PRMT R18, R41, 0x7632, R18 ;  /* 0x0000763229127816 */ /* 0x001fc60000000012 */
[----:B-1----:R-:W4:Y:S01]  /*61de0*/  LDL R41, [R1+0x1120] ;  /* 0x0011200001297983 */ /* 0x002f220000100800 */
[----:B------:R-:W-:Y:S01]  /*61df0*/  ISETP.LT.AND P5, PT, R40, UR4, !P1 ;  /* 0x0000000428007c0c */ /* 0x000fe2000cfa1270 */
[----:B------:R-:W-:-:S04]  /*61e00*/  IMAD.WIDE R10, R16, 0x2, R6 ;  /* 0x00000002100a7825 */ /* 0x000fc800078e0206 */
[----:B------:R-:W-:-:S04]  /*61e10*/  IMAD.WIDE R8, R16, 0x2, R4 ;  /* 0x0000000210087825 */ /* 0x000fc800078e0204 */
[C---:B------:R-:W-:Y:S02]  /*61e20*/  VIADD R17, R16.reuse, UR5 ;  /* 0x0000000510117c36 */ /* 0x040fe40008000000 */
[----:B------:R-:W-:Y:S01]  /*61e30*/  IMAD.WIDE R12, R16, 0x2, R2 ;  /* 0x00000002100c7825 */ /* 0x000fe200078e0202 */
[----:B------:R-:W-:Y:S01]  /*61e40*/  PRMT R16, R45, 0x7632, R16 ;  /* 0x000076322d107816 */ /* 0x000fe20000000010 */
[----:B------:R-:W-:Y:S01]  /*61e50*/  ULDC UR5, c[0x0][0x248] ;  /* 0x0000920000057ab9 */ /* 0x000fe20000000800 */
[----:B------:R-:W-:Y:S02]  /*61e60*/  ISETP.LT.AND P3, PT, R61, UR4, !P1 ;  /* 0x000000043d007c0c */ /* 0x000fe4000cf61270 */
[----:B------:R-:W-:Y:S01]  /*61e70*/  ISETP.LT.AND P6, PT, R58, UR4, !P0 ;  /* 0x000000043a007c0c */ /* 0x000fe2000c7c1270 */
[----:B------:R-:W-:Y:S01]  /*61e80*/  IMAD.WIDE R14, R17, 0x2, R56 ;  /* 0x00000002110e7825 */ /* 0x000fe200078e0238 */
[----:B----4-:R-:W-:-:S13]  /*61e90*/  ISETP.LT.AND P4, PT, R41, UR4, !P1 ;  /* 0x0000000429007c0c */ /* 0x010fda000cf81270 */
[----:B------:R-:W-:Y:S04]  /*61ea0*/  @P4 STG.E.U16 desc[UR50][R10.64], R18 ;  /* 0x000000120a004986 */ /* 0x000fe8000c101532 */
[----:B------:R0:W-:Y:S04]  /*61eb0*/  @P5 STG.E.U16 desc[UR50][R8.64], R45 ;  /* 0x0000002d08005986 */ /* 0x0001e8000c101532 */
[----:B0-----:R-:W4:Y:S01]  /*61ec0*/  LDL R45, [R1+0x1110] ;  /* 0x00111000012d7983 */ /* 0x001f220000100800 */
[----:B------:R-:W-:-:S03]  /*61ed0*/  PRMT R10, R59, 0x7632, R10 ;  /* 0x000076323b0a7816 */ /* 0x000fc6000000000a */
[----:B------:R-:W-:Y:S04]  /*61ee0*/  @P3 STG.E.U16 desc[UR50][R12.64], R16 ;  /* 0x000000100c003986 */ /* 0x000fe8000c101532 */
[----:B------:R0:W-:Y:S04]  /*61ef0*/  @P6 STG.E.U16 desc[UR50][R14.64], R59 ;  /* 0x0000003b0e006986 */ /* 0x0001e8000c101532 */
[----:B0-----:R-:W3:Y:S01]  /*61f00*/  LDL.LU R59, [R1+0x3b8] ;  /* 0x0003b800013b7983 */ /* 0x001ee20000300800 */
[----:B------:R-:W-:Y:S02]  /*61f10*/  ISETP.LT.AND P2, PT, R0, UR4, !P0 ;  /* 0x0000000400007c0c */ /* 0x000fe4000c741270 */
[----:B------:R-:W-:Y:S01]  /*61f20*/  ISETP.LT.AND P6, PT, R43, UR4, !P0 ;  /* 0x000000042b007c0c */ /* 0x000fe2000c7c1270 */
[----:B------:R-:W-:Y:S01]  /*61f30*/  IMAD.WIDE R8, R17, 0x2, R54 ;  /* 0x0000000211087825 */ /* 0x000fe200078e0236 */
[----:B------:R-:W-:-:S02]  /*61f40*/  ISETP.LT.AND P5, PT, R39, UR4, !P0 ;  /* 0x0000000427007c0c */ /* 0x000fc4000c7a1270 */
[----:B------:R-:W-:Y:S01]  /*61f50*/  ISETP.LT.AND P3, PT, R41, UR4, !P0 ;  /* 0x0000000429007c0c */ /* 0x000fe2000c761270 */
[----:B------:R-:W-:Y:S01]  /*61f60*/  VIADD R19, R60, 0x6d ;  /* 0x0000006d3c137836 */ /* 0x000fe20000000000 */
[----:B--2---:R-:W-:Y:S01]  /*61f70*/  PRMT R16, R26, 0x7632, R16 ;  /* 0x000076321a107816 */ /* 0x004fe20000000010 */
[----:B------:R-:W-:-:S04]  /*61f80*/  IMAD.WIDE R12, R17, 0x2, R48 ;  /* 0x00000002110c7825 */ /* 0x000fc800078e0230 */
[----:B------:R0:W-:Y:S01]  /*61f90*/  @P2 STG.E.U16 desc[UR50][R8.64], R10 ;  /* 0x0000000a08002986 */ /* 0x0001e2000c101532 */
[----:B------:R-:W-:Y:S01]  /*61fa0*/  ISETP.LT.AND P2, PT, R40, UR4, !P0 ;  /* 0x0000000428007c0c */ /* 0x000fe2000c741270 */
[----:B------:R-:W-:Y:S01]  /*61fb0*/  IMAD.WIDE R14, R17, 0x2, R6 ;  /* 0x00000002110e7825 */ /* 0x000fe200078e0206 */
[----:B------:R-:W-:Y:S02]  /*61fc0*/  PRMT R18, R32, 0x7632, R18 ;  /* 0x0000763220127816 */ /* 0x000fe40000000012 */
[----:B------:R-:W-:Y:S01]  /*61fd0*/  ISETP.GE.AND P1, PT, R19, UR15, PT ;  /* 0x0000000f13007c0c */ /* 0x000fe2000bf26270 */
[----:B0-----:R-:W-:-:S04]  /*61fe0*/  IMAD.WIDE R8, R17, 0x2, R52 ;  /* 0x0000000211087825 */ /* 0x001fc800078e0234 */
[----:B------:R-:W-:Y:S01]  /*61ff0*/  IMAD.WIDE R10, R17, 0x2, R50 ;  /* 0x00000002110a7825 */ /* 0x000fe200078e0232 */
[----:B------:R0:W-:Y:S04]  /*62000*/  @P6 STG.E.U16 desc[UR50][R8.64], R26 ;  /* 0x0000001a08006986 */ /* 0x0001e8000c101532 */
[----:B------:R1:W-:Y:S01]  /*62010*/  @P5 STG.E.U16 desc[UR50][R10.64], R16 ;  /* 0x000000100a005986 */ /* 0x0003e2000c101532 */
[----:B------:R-:W-:Y:S01]  /*62020*/  ISETP.LT.AND P5, PT, R43, UR4, !P1 ;  /* 0x000000042b007c0c */ /* 0x000fe2000cfa1270 */
[----:B0-----:R-:W-:-:S04]  /*62030*/  IMAD.WIDE R8, R17, 0x2, R4 ;  /* 0x0000000211087825 */ /* 0x001fc800078e0204 */
[----:B-1----:R-:W-:-:S04]  /*62040*/  IMAD.WIDE R10, R17, 0x2, R2 ;  /* 0x00000002110a7825 */ /* 0x002fc800078e0202 */
[----:B------:R-:W-:Y:S01]  /*62050*/  VIADD R17, R17, UR5 ;  /* 0x0000000511117c36 */ /* 0x000fe20008000000 */
[----:B------:R-:W-:Y:S01]  /*62060*/  PRMT R16, R38, 0x7632, R16 ;  /* 0x0000763226107816 */ /* 0x000fe20000000010 */
[----:B------:R-:W-:Y:S01]  /*62070*/  ULDC UR5, c[0x0][0x248] ;  /* 0x0000920000057ab9 */ /* 0x000fe20000000800 */
[----:B----4-:R-:W-:Y:S02]  /*62080*/  ISETP.LT.AND P4, PT, R45, UR4, !P0 ;  /* 0x000000042d007c0c */ /* 0x010fe4000c781270 */
[----:B------:R-:W-:-:S11]  /*62090*/  ISETP.LT.AND P0, PT, R61, UR4, !P0 ;  /* 0x000000043d007c0c */ /* 0x000fd6000c701270 */
[----:B------:R0:W-:Y:S01]  /*620a0*/  @P4 STG.E.U16 desc[UR50][R12.64], R32 ;  /* 0x000000200c004986 */ /* 0x0001e2000c101532 */
[----:B------:R-:W-:-:S03]  /*620b0*/  ISETP.LT.AND P4, PT, R58, UR4, !P1 ;  /* 0x000000043a007c0c */ /* 0x000fc6000cf81270 */
[----:B------:R-:W-:Y:S01]  /*620c0*/  @P3 STG.E.U16 desc[UR50][R14.64], R18 ;  /* 0x000000120e003986 */ /* 0x000fe2000c101532 */
[----:B------:R-:W-:-:S03]  /*620d0*/  ISETP.LT.AND P3, PT, R0, UR4, !P1 ;  /* 0x0000000400007c0c */ /* 0x000fc6000cf61270 */
[----:B---3--:R1:W-:Y:S01]  /*620e0*/  @P2 STG.E.U16 desc[UR50][R8.64], R30 ;  /* 0x0000001e08002986 */ /* 0x0083e2000c101532 */
[----:B0-----:R-:W-:Y:S02]  /*620f0*/  PRMT R12, R30, 0x7632, R12 ;  /* 0x000076321e0c7816 */ /* 0x001fe4000000000c */
[----:B------:R-:W-:Y:S02]  /*62100*/  ISETP.LT.AND P2, PT, R39, UR4, !P1 ;  /* 0x0000000427007c0c */ /* 0x000fe4000cf41270 */
[----:B------:R-:W-:Y:S01]  /*62110*/  PRMT R13, R59, 0x7632, R13 ;  /* 0x000076323b0d7816 */ /* 0x000fe2000000000d */
[----:B------:R0:W-:Y:S01]  /*62120*/  @P0 STG.E.U16 desc[UR50][R10.64], R12 ;  /* 0x0000000c0a000986 */ /* 0x0001e2000c101532 */
[C---:B-1----:R-:W-:Y:S01]  /*62130*/  IMAD.WIDE R8, R17.reuse, 0x2, R56 ;  /* 0x0000000211087825 */ /* 0x042fe200078e0238 */
[----:B------:R-:W-:Y:S02]  /*62140*/  PRMT R18, R42, 0x7632, R18 ;  /* 0x000076322a127816 */ /* 0x000fe40000000012 */
[----:B------:R-:W2:Y:S01]  /*62150*/  LDL.LU R39, [R1+0x1f6c] ;  /* 0x001f6c0001277983 */ /* 0x000ea20000300800 */
[----:B0-----:R-:W-:-:S03]  /*62160*/  IMAD.WIDE R10, R17, 0x2, R54 ;  /* 0x00000002110a7825 */ /* 0x001fc600078e0236 */
[----:B------:R0:W-:Y:S04]  /*62170*/  @P4 STG.E.U16 desc[UR50][R8.64], R59 ;  /* 0x0000003b08004986 */ /* 0x0001e8000c101532 */
[----:B------:R1:W-:Y:S01]  /*62180*/  @P3 STG.E.U16 desc[UR50][R10.64], R13 ;  /* 0x0000000d0a003986 */ /* 0x0003e2000c101532 */
[----:B------:R-:W-:Y:S01]  /*62190*/  ISETP.LT.AND P0, PT, R45, UR4, !P1 ;  /* 0x000000042d007c0c */ /* 0x000fe2000cf01270 */
[----:B------:R-:W-:Y:S02]  /*621a0*/  VIADD R12, R60, 0x6e ;  /* 0x0000006e3c0c7836 */ /* 0x000fe40000000000 */
[C---:B------:R-:W-:Y:S01]  /*621b0*/  IMAD.WIDE R14, R17.reuse, 0x2, R6 ;  /* 0x00000002110e7825 */ /* 0x040fe200078e0206 */
[----:B------:R-:W3:Y:S03]  /*621c0*/  LDL.LU R30, [R1+0x67c] ;  /* 0x00067c00011e7983 */ /* 0x000ee60000300800 */
[----:B0-----:R-:W-:-:S04]  /*621d0*/  IMAD.WIDE R8, R17, 0x2, R52 ;  /* 0x0000000211087825 */ /* 0x001fc800078e0234 */
[----:B-1----:R-:W-:Y:S01]  /*621e0*/  IMAD.WIDE R10, R17, 0x2, R50 ;  /* 0x00000002110a7825 */ /* 0x002fe200078e0232 */
[----:B------:R0:W-:Y:S01]  /*621f0*/  @P5 STG.E.U16 desc[UR50][R8.64], R38 ;  /* 0x0000002608005986 */ /* 0x0001e2000c101532 */
[----:B------:R-:W-:-:S03]  /*62200*/  ISETP.LT.AND P4, PT, R41, UR4, !P1 ;  /* 0x0000000429007c0c */ /* 0x000fc6000cf81270 */
[----:B------:R1:W-:Y:S01]  /*62210*/  @P2 STG.E.U16 desc[UR50][R10.64], R16 ;  /* 0x000000100a002986 */ /* 0x0003e2000c101532 */
[----:B------:R-:W-:Y:S02]  /*62220*/  ISETP.LT.AND P2, PT, R40, UR4, !P1 ;  /* 0x0000000428007c0c */ /* 0x000fe4000cf41270 */
[----:B------:R-:W-:Y:S01]  /*62230*/  ISETP.GE.AND P6, PT, R12, UR13, PT ;  /* 0x0000000d0c007c0c */ /* 0x000fe2000bfc6270 */
[C---:B------:R-:W-:Y:S01]  /*62240*/  IMAD.WIDE R12, R17.reuse, 0x2, R48 ;  /* 0x00000002110c7825 */ /* 0x040fe200078e0230 */
[----:B------:R-:W4:Y:S03]  /*62250*/  LDL.LU R26, [R1+0x66c] ;  /* 0x00066c00011a7983 */ /* 0x000f260000300800 */
[C---:B0-----:R-:W-:Y:S01]  /*62260*/  IMAD.WIDE R8, R17.reuse, 0x2, R4 ;  /* 0x0000000211087825 */ /* 0x041fe200078e0204 */
[----:B------:R-:W-:Y:S03]  /*62270*/  @P0 STG.E.U16 desc[UR50][R12.64], R42 ;  /* 0x0000002a0c000986 */ /* 0x000fe6000c101532 */
[C---:B-1----:R-:W-:Y:S01]  /*62280*/  VIADD R16, R17.reuse, UR5 ;  /* 0x0000000511107c36 */ /* 0x042fe20008000000 */
[----:B------:R-:W2:Y:S01]  /*62290*/  LDL.LU R32, [R1+0x65c] ;  /* 0x00065c0001207983 */ /* 0x000ea20000300800 */
[----:B------:R-:W-:Y:S01]  /*622a0*/  IMAD.WIDE R10, R17, 0x2, R2 ;  /* 0x00000002110a7825 */ /* 0x000fe200078e0202 */
[----:B------:R-:W-:Y:S01]  /*622b0*/  PRMT R17, R46, 0x7632, R17 ;  /* 0x000076322e117816 */ /* 0x000fe20000000011 */
[----:B------:R-:W-:Y:S01]  /*622c0*/  ULDC UR5, c[0x0][0x248] ;  /* 0x0000920000057ab9 */ /* 0x000fe20000000800 */
[----:B------:R-:W-:Y:S04]  /*622d0*/  @P4 STG.E.U16 desc[UR50][R14.64], R18 ;  /* 0x000000120e004986 */ /* 0x000fe8000c101532 */
[----:B------:R-:W2:Y:S04]  /*622e0*/  LDL.LU R59, [R1+0x64c] ;  /* 0x00064c00013b7983 */ /* 0x000ea80000300800 */
[----:B------:R0:W-:Y:S04]  /*622f0*/  @P2 STG.E.U16 desc[UR50][R8.64], R46 ;  /* 0x0000002e08002986 */ /* 0x0001e8000c101532 */
[----:B0-----:R-:W2:Y:S01]  /*62300*/  LDL R46, [R1+0x1104] ;  /* 0x00110400012e7983 */ /* 0x001ea20000100800 */
[----:B------:R-:W-:-:S02]  /*62310*/  ISETP.LT.AND P0, PT, R61, UR4, !P1 ;  /* 0x000000043d007c0c */ /* 0x000fc4000cf01270 */
[----:B------:R-:W-:Y:S02]  /*62320*/  ISETP.LT.AND P3, PT, R58, UR4, !P6 ;  /* 0x000000043a007c0c */ /* 0x000fe4000f761270 */
[----:B------:R-:W-:Y:S01]  /*62330*/  ISETP.LT.AND P4, PT, R0, UR4, !P6 ;  /* 0x0000000400007c0c */ /* 0x000fe2000f781270 */
[----:B------:R-:W-:Y:S01]  /*62340*/  IMAD.WIDE R12, R16, 0x2, R56 ;  /* 0x00000002100c7825 */ /* 0x000fe200078e0238 */
[----:B------:R-:W-:-:S03]  /*62350*/  ISETP.LT.AND P5, PT, R43, UR4, !P6 ;  /* 0x000000042b007c0c */ /* 0x000fc6000f7a1270 */
[----:B------:R-:W-:-:S04]  /*62360*/  IMAD.WIDE R14, R16, 0x2, R54 ;  /* 0x00000002100e7825 */ /* 0x000fc800078e0236 */
[----:B------:R0:W-:Y:S01]  /*62370*/  @P0 STG.E.U16 desc[UR50][R10.64], R17 ;  /* 0x000000110a000986 */ /* 0x0001e2000c101532 */
[----:B------:R-:W-:-:S04]  /*62380*/  IMAD.WIDE R8, R16, 0x2, R52 ;  /* 0x0000000210087825 */ /* 0x000fc800078e0234 */
[C---:B------:R-:W-:Y:S02]  /*62390*/  VIADD R18, R60.reuse, 0x6f ;  /* 0x0000006f3c127836 */ /* 0x040fe40000000000 */
[----:B0-----:R-:W-:-:S03]  /*623a0*/  VIADD R10, R60, 0x70 ;  /* 0x000000703c0a7836 */ /* 0x001fc60000000000 */
[----:B------:R-:W-:Y:S02]  /*623b0*/  ISETP.GE.AND P1, PT, R18, UR11, PT ;  /* 0x0000000b12007c0c */ /* 0x000fe4000bf26270 */
[----:B------:R-:W-:Y:S01]  /*623c0*/  ISETP.GE.AND P0, PT, R10, UR9, PT ;  /* 0x000000090a007c0c */ /* 0x000fe2000bf06270 */
[----:B------:R-:W-:Y:S01]  /*623d0*/  IMAD.WIDE R10, R16, 0x2, R48 ;  /* 0x00000002100a7825 */ /* 0x000fe200078e0230 */
[----:B---3--:R-:W-:Y:S01]  /*623e0*/  PRMT R19, R30, 0x7632, R19 ;  /* 0x000076321e137816 */ /* 0x008fe20000000013 */
[----:B------:R0:W-:Y:S01]  /*623f0*/  @P3 STG.E.U16 desc[UR50][R12.64], R30 ;  /* 0x0000001e0c003986 */ /* 0x0001e2000c101532 */
[----:B------:R-:W-:-:S03]  /*62400*/  ISETP.LT.AND P3, PT, R45, UR4, !P6 ;  /* 0x000000042d007c0c */ /* 0x000fc6000f761270 */
[----:B------:R-:W-:Y:S01]  /*62410*/  @P4 STG.E.U16 desc[UR50][R14.64], R19 ;  /* 0x000000130e004986 */ /* 0x000fe2000c101532 */
[----:B------:R-:W-:-:S03]  /*62420*/  ISETP.LT.AND P4, PT, R41, UR4, !P6 ;  /* 0x0000000429007c0c */ /* 0x000fc6000f781270 */
[----:B0-----:R-:W3:Y:S01]  /*62430*/  LDL.LU R30, [R1+0x3bc] ;  /* 0x0003bc00011e7983 */ /* 0x001ee20000300800 */
[----:B------:R-:W-:-:S03]  /*62440*/  IMAD.WIDE R12, R16, 0x2, R6 ;  /* 0x00000002100c7825 */ /* 0x000fc600078e0206 */
[----:B----4-:R0:W-:Y:S01]  /*62450*/  @P5 STG.E.U16 desc[UR50][R8.64], R26 ;  /* 0x0000001a08005986 */ /* 0x0101e2000c101532 */
[----:B------:R-:W-:Y:S02]  /*62460*/  PRMT R17, R26, 0x7632, R17 ;  /* 0x000076321a117816 */ /* 0x000fe40000000011 */
[----:B--2---:R-:W-:Y:S01]  /*62470*/  PRMT R18, R32, 0x7632, R18 ;  /* 0x0000763220127816 */ /* 0x004fe20000000012 */
[----:B0-----:R-:W-:Y:S01]  /*62480*/  IMAD.WIDE R8, R16, 0x2, R50 ;  /* 0x0000000210087825 */ /* 0x001fe200078e0232 */
[----:B------:R-:W-:-:S13]  /*62490*/  ISETP.LT.AND P2, PT, R46, UR4, !P6 ;  /* 0x000000042e007c0c */ /* 0x000fda000f741270 */
[----:B------:R-:W-:Y:S04]  /*624a0*/  @P2 STG.E.U16 desc[UR50][R8.64], R17 ;  /* 0x0000001108002986 */ /* 0x000fe8000c101532 */
[----:B------:R0:W-:Y:S04]  /*624b0*/  @P3 STG.E.U16 desc[UR50][R10.64], R32 ;  /* 0x000000200a003986 */ /* 0x0001e8000c101532 */
[----:B------:R-:W-:Y:S01]  /*624c0*/  @P4 STG.E.U16 desc[UR50][R12.64], R18 ;  /* 0x000000120c004986 */ /* 0x000fe2000c101532 */
[----:B------:R-:W-:-:S03]  /*624d0*/  ISETP.LT.AND P4, PT, R43, UR4, !P1 ;  /* 0x000000042b007c0c */ /* 0x000fc6000cf81270 */
[----:B------:R-:W2:Y:S01]  /*624e0*/  LDL.LU R43, [R1+0x1f68] ;  /* 0x001f6800012b7983 */ /* 0x000ea20000300800 */
[----:B------:R-:W-:Y:S01]  /*624f0*/  ISETP.LT.AND P5, PT, R40, UR4, !P6 ;  /* 0x0000000428007c0c */ /* 0x000fe2000f7a1270 */
[----:B------:R-:W-:Y:S01]  /*62500*/  IMAD.WIDE R14, R16, 0x2, R4 ;  /* 0x00000002100e7825 */ /* 0x000fe200078e0204 */
[----:B0-----:R-:W-:-:S11]  /*62510*/  PRMT R10, R59, 0x7632, R10 ;  /* 0x000076323b0a7816 */ /* 0x001fd6000000000a */
[----:B------:R0:W-:Y:S04]  /*62520*/  @P5 STG.E.U16 desc[UR50][R14.64], R59 ;  /* 0x0000003b0e005986 */ /* 0x0001e8000c101532 */
[----:B0-----:R-:W4:Y:S01]  /*62530*/  LDL.LU R59, [R1+0x690] ;  /* 0x00069000013b7983 */ /* 0x001f220000300800 */
[----:B------:R-:W-:Y:S02]  /*62540*/  ISETP.LT.AND P6, PT, R61, UR4, !P6 ;  /* 0x000000043d007c0c */ /* 0x000fe4000f7c1270 */
[----:B------:R-:W-:Y:S01]  /*62550*/  ISETP.LT.AND P2, PT, R58, UR4, !P1 ;  /* 0x000000043a007c0c */ /* 0x000fe2000cf41270 */
[----:B------:R-:W-:Y:S01]  /*62560*/  IMAD.WIDE R8, R16, 0x2, R2 ;  /* 0x0000000210087825 */ /* 0x000fe200078e0202 */
[----:B------:R-:W-:Y:S01]  /*62570*/  ISETP.LT.AND P3, PT, R0, UR4, !P1 ;  /* 0x0000000400007c0c */ /* 0x000fe2000cf61270 */
[----:B------:R-:W4:Y:S02]  /*62580*/  LDL.LU R26, [R1+0x6a0] ;  /* 0x0006a000011a7983 */ /* 0x000f240000300800 */
[----:B------:R-:W-:Y:S01]  /*62590*/  VIADD R16, R16, UR5 ;  /* 0x0000000510107c36 */ /* 0x000fe20008000000 */
[----:B------:R-:W-:-:S02]  /*625a0*/  ISETP.LT.AND P5, PT, R46, UR4, !P1 ;  /* 0x000000042e007c0c */ /* 0x000fc4000cfa1270 */
[----:B------:R-:W-:-:S03]  /*625b0*/  PRMT R17, R39, 0x7632, R17 ;  /* 0x0000763227117816 */ /* 0x000fc60000000011 */
[----:B------:R0:W-:Y:S01]  /*625c0*/  @P6 STG.E.U16 desc[UR50][R8.64], R10 ;  /* 0x0000000a08006986 */ /* 0x0001e2000c101532 */
[C---:B------:R-:W-:Y:S01]  /*625d0*/  IMAD.WIDE R12, R16.reuse, 0x2, R54 ;  /* 0x00000002100c7825 */ /* 0x040fe200078e0236 */
[----:B------:R-:W-:Y:S02]  /*625e0*/  ULDC UR5, c[0x0][0x248] ;  /* 0x0000920000057ab9 */ /* 0x000fe40000000800 */
[----:B------:R-:W4:Y:S01]  /*625f0*/  LDL.LU R32, [R1+0x6c0] ;  /* 0x0006c00001207983 */ /* 0x000f220000300800 */
[----:B------:R-:W-:-:S04]  /*62600*/  IMAD.WIDE R14, R16, 0x2, R52 ;  /* 0x00000002100e7825 */ /* 0x000fc800078e0234 */
[----:B0-----:R-:W-:-:S04]  /*62610*/  IMAD.WIDE R10, R16, 0x2, R56 ;  /* 0x00000002100a7825 */ /* 0x001fc800078e0238 */
[----:B------:R-:W-:-:S04]  /*62620*/  IMAD.WIDE R8, R16, 0x2, R50 ;  /* 0x0000000210087825 */ /* 0x000fc800078e0232 */
[----:B------:R-:W-:-:S05]  /*62630*/  VIADD R18, R60, 0x71 ;  /* 0x000000713c127836 */ /* 0x000fca0000000000 */
[----:B------:R-:W-:Y:S01]  /*62640*/  ISETP.GE.AND P6, PT, R18, UR7, PT ;  /* 0x0000000712007c0c */ /* 0x000fe2000bfc6270 */
[----:B------:R-:W-:Y:S01]  /*62650*/  VIADD R28, R60, 0x78 ;  /* 0x000000783c1c7836 */ /* 0x000fe20000000000 */
[----:B------:R-:W-:Y:S01]  /*62660*/  ULDC UR7, c[0x0][0x248] ;  /* 0x0000920000077ab9 */ /* 0x000fe20000000800 */
[----:B---3--:R-:W-:Y:S01]  /*62670*/  @P2 STG.E.U16 desc[UR50][R10.64], R30 ;  /* 0x0000001e0a002986 */ /* 0x008fe2000c101532 */
[----:B------:R-:W-:Y:S02]  /*62680*/  PRMT R19, R30, 0x7632, R19 ;  /* 0x000076321e137816 */ /* 0x000fe40000000013 */
[----:B------:R-:W-:-:S03]  /*62690*/  ISETP.LT.AND P2, PT, R45, UR4, !P1 ;  /* 0x000000042d007c0c */ /* 0x000fc6000cf41270 */
[----:B------:R-:W-:Y:S04]  /*626a0*/  @P3 STG.E.U16 desc[UR50][R12.64], R19 ;  /* 0x000000130c003986 */ /* 0x000fe8000c101532 */
[----:B------:R-:W-:Y:S04]  /*626b0*/  @P4 STG.E.U16 desc[UR50][R14.64], R39 ;  /* 0x000000270e004986 */ /* 0x000fe8000c101532 */
[----:B------:R0:W-:Y:S02]  /*626c0*/  @P5 STG.E.U16 desc[UR50][R8.64], R17 ;  /* 0x0000001108005986 */ /* 0x0001e4000c101532 */
[----:B0-----:R-:W-:Y:S01]  /*626d0*/  IMAD.WIDE R8, R16, 0x2, R48 ;  /* 0x0000000210087825 */ /* 0x001fe200078e0230 */
[----:B------:R-:W-:-:S02]  /*626e0*/  ISETP.LT.AND P4, PT, R41, UR4, !P1 ;  /* 0x0000000429007c0c */ /* 0x000fc4000cf81270 */
[----:B------:R-:W-:Y:S02]  /*626f0*/  ISETP.LT.AND P3, PT, R40, UR4, !P1 ;  /* 0x0000000428007c0c */ /* 0x000fe4000cf61270 */
[----:B------:R-:W-:Y:S02]  /*62700*/  ISETP.LT.AND P1, PT, R61, UR4, !P1 ;  /* 0x000000043d007c0c */ /* 0x000fe4000cf21270 */
[----:B------:R-:W-:Y:S02]  /*62710*/  ISETP.LT.AND P5, PT, R58, UR4, !P0 ;  /* 0x000000043a007c0c */ /* 0x000fe4000c7a1270 */
[----:B--2---:R-:W-:Y:S01]  /*62720*/  PRMT R18, R43, 0x7632, R18 ;  /* 0x000076322b127816 */ /* 0x004fe20000000012 */
[----:B------:R0:W-:Y:S04]  /*62730*/  @P2 STG.E.U16 desc[UR50][R8.64], R43 ;  /* 0x0000002b08002986 */ /* 0x0001e8000c101532 */
[----:B0-----:R-:W2:Y:S01]  /*62740*/  LDL R43, [R1+0x10ec] ;  /* 0x0010ec00012b7983 */ /* 0x001ea20000100800 */
[C---:B------:R-:W-:Y:S01]  /*62750*/  VIADD R17, R16.reuse, UR5 ;  /* 0x0000000510117c36 */ /* 0x040fe20008000000 */
[----:B------:R-:W-:Y:S01]  /*62760*/  ULDC UR5, c[0x0][0x248] ;  /* 0x0000920000057ab9 */ /* 0x000fe20000000800 */
[----:B------:R-:W-:-:S04]  /*62770*/  IMAD.WIDE R10, R16, 0x2, R6 ;  /* 0x00000002100a7825 */ /* 0x000fc800078e0206 */
[----:B------:R-:W-:-:S04]  /*62780*/  IMAD.WIDE R12, R16, 0x2, R4 ;  /* 0x00000002100c7825 */ /* 0x000fc800078e0204 */
[----:B------:R-:W-:Y:S01]  /*62790*/  IMAD.WIDE R14, R16, 0x2, R2 ;  /* 0x00000002100e7825 */ /* 0x000fe200078e0202 */
[----:B------:R-:W-:Y:S01]  /*627a0*/  PRMT R16, R47, 0x7632, R16 ;  /* 0x000076322f107816 */ /* 0x000fe20000000010 */
[----:B------:R-:W-:Y:S02]  /*627b0*/  @P4 STG.E.U16 desc[UR50][R10.64], R18 ;  /* 0x000000120a004986 */ /* 0x000fe4000c101532 */
[----:B------:R-:W-:Y:S02]  /*627c0*/  IMAD.WIDE R8, R17, 0x2, R56 ;  /* 0x0000000211087825 */ /* 0x000fe400078e0238 */
[----:B------:R-:W-:Y:S04]  /*627d0*/  @P3 STG.E.U16 desc[UR50][R12.64], R47 ;  /* 0x0000002f0c003986 */ /* 0x000fe8000c101532 */
[----:B------:R0:W-:Y:S04]  /*627e0*/  @P1 STG.E.U16 desc[UR50][R14.64], R16 ;  /* 0x000000100e001986 */ /* 0x0001e8000c101532 */
[----:B----4-:R1:W-:Y:S01]  /*627f0*/  @P5 STG.E.U16 desc[UR50][R8.64], R59 ;  /* 0x0000003b08005986 */ /* 0x0103e2000c101532 */
[----:B0-----:R-:W-:-:S03]  /*62800*/  PRMT R15, R59, 0x7632, R15 ;  /* 0x000076323b0f7816 */ /* 0x001fc6000000000f */
[----:B-1----:R-:W3:Y:S01]  /*62810*/  LDL.LU R59, [R1+0x6b0] ;  /* 0x0006b000013b7983 */ /* 0x002ee20000300800 */
[----:B------:R-:W-:Y:S01]  /*62820*/  ISETP.LT.AND P1, PT, R0, UR4, !P0 ;  /* 0x0000000400007c0c */ /* 0x000fe2000c721270 */
[----:B------:R-:W-:-:S04]  /*62830*/  IMAD.WIDE R12, R17, 0x2, R54 ;  /* 0x00000002110c7825 */ /* 0x000fc800078e0236 */
[----:B------:R-:W-:Y:S01]  /*62840*/  IMAD.WIDE R8, R17, 0x2, R52 ;  /* 0x0000000211087825 */ /* 0x000fe200078e0234 */
[----:B------:R-:W-:Y:S02]  /*62850*/  ISETP.LT.AND P4, PT, R46, UR4, !P0 ;  /* 0x000000042e007c0c */ /* 0x000fe4000c781270 */
[----:B------:R-:W-:-:S05]  /*62860*/  PRMT R14, R26, 0x7632, R14 ;  /* 0x000076321a0e7816 */ /* 0x000fca000000000e */
[----:B------:R0:W-:Y:S01]  /*62870*/  @P1 STG.E.U16 desc[UR50][R12.64], R15 ;  /* 0x0000000f0c001986 */ /* 0x0001e2000c101532 */
[----:B------:R-:W-:Y:S01]  /*62880*/  ISETP.LT.AND P3, PT, R45, UR4, !P0 ;  /* 0x000000042d007c0c */ /* 0x000fe2000c761270 */
[----:B------:R-:W-:Y:S01]  /*62890*/  IMAD.WIDE R10, R17, 0x2, R50 ;  /* 0x00000002110a7825 */ /* 0x000fe200078e0232 */
[----:B------:R-:W-:Y:S02]  /*628a0*/  ISETP.LT.AND P1, PT, R41, UR4, !P0 ;  /* 0x0000000429007c0c */ /* 0x000fe4000c721270 */
[----:B0-----:R-:W-:Y:S02]  /*628b0*/  PRMT R12, R32, 0x7632, R12 ;  /* 0x00007632200c7816 */ /* 0x001fe4000000000c */
[----:B--2---:R-:W-:-:S13]  /*628c0*/  ISETP.LT.AND P2, PT, R43, UR4, !P0 ;  /* 0x000000042b007c0c */ /* 0x004fda000c741270 */
[----:B------:R0:W-:Y:S04]  /*628d0*/  @P2 STG.E.U16 desc[UR50][R8.64], R26 ;  /* 0x0000001a08002986 */ /* 0x0001e8000c101532 */
[----:B0-----:R-:W2:Y:S01]  /*628e0*/  LDL.LU R26, [R1+0x6d0] ;  /* 0x0006d000011a7983 */ /* 0x001ea20000300800 */
[----:B------:R-:W-:Y:S01]  /*628f0*/  ISETP.LT.AND P2, PT, R40, UR4, !P0 ;  /* 0x0000000428007c0c */ /* 0x000fe2000c741270 */
[C---:B------:R-:W-:Y:S02]  /*62900*/  IMAD.WIDE R8, R17.reuse, 0x2, R6 ;  /* 0x0000000211087825 */ /* 0x040fe400078e0206 */
[----:B------:R0:W-:Y:S02]  /*62910*/  @P4 STG.E.U16 desc[UR50][R10.64], R14 ;  /* 0x0000000e0a004986 */ /* 0x0001e4000c101532 */
[----:B0-----:R-:W-:-:S05]  /*62920*/  IMAD.WIDE R10, R17, 0x2, R48 ;  /* 0x00000002110a7825 */ /* 0x001fca00078e0230 */
[----:B------:R-:W-:Y:S04]  /*62930*/  @P3 STG.E.U16 desc[UR50][R10.64], R32 ;  /* 0x000000200a003986 */ /* 0x000fe8000c101532 */
[----:B------:R0:W-:Y:S02]  /*62940*/  @P1 STG.E.U16 desc[UR50][R8.64], R12 ;  /* 0x0000000c08001986 */ /* 0x0001e4000c101532 */
[----:B0-----:R-:W-:Y:S01]  /*62950*/  IMAD.WIDE R8, R17, 0x2, R4 ;  /* 0x0000000211087825 */ /* 0x001fe200078e0204 */
[----:B---3--:R-:W-:-:S04]  /*62960*/  PRMT R12, R59, 0x7632, R12 ;  /* 0x000076323b0c7816 */ /* 0x008fc8000000000c */
[----:B------:R0:W-:Y:S04]  /*62970*/  @P2 STG.E.U16 desc[UR50][R8.64], R59 ;  /* 0x0000003b08002986 */ /* 0x0001e8000c101532 */
[----:B0-----:R-:W3:Y:S01]  /*62980*/  LDL.LU R59, [R1+0x6e0] ;  /* 0x0006e000013b7983 */ /* 0x001ee20000300800 */
[----:B------:R-:W-:-:S03]  /*62990*/  ISETP.LT.AND P2, PT, R0, UR4, !P6 ;  /* 0x0000000400007c0c */ /* 0x000fc6000f741270 */
[----:B------:R-:W4:Y:S01]  /*629a0*/  LDL.LU R0, [R1+0x1f64] ;  /* 0x001f640001007983 */ /* 0x000f220000300800 */
[----:B------:R-:W-:Y:S01]  /*629b0*/  VIADD R33, R17, UR5 ;  /* 0x0000000511217c36 */ /* 0x000fe20008000000 */
[----:B------:R-:W-:Y:S01]  /*629c0*/  ISETP.LT.AND P0, PT, R61, UR4, !P0 ;  /* 0x000000043d007c0c */ /* 0x000fe2000c701270 */
[----:B------:R-:W-:Y:S01]  /*629d0*/  ULDC UR5, c[0x0][0x248] ;  /* 0x0000920000057ab9 */ /* 0x000fe20000000800 */
[----:B------:R-:W-:Y:S01]  /*629e0*/  ISETP.LT.AND P1, PT, R58, UR4, !P6 ;  /* 0x000000043a007c0c */ /* 0x000fe2000f721270 */
[----:B------:R-:W-:Y:S01]  /*629f0*/  VIADD R21, R33, UR6 ;  /* 0x0000000621157c36 */ /* 0x000fe20008000000 */
[----:B------:R-:W-:Y:S01]  /*62a00*/  ULDC UR6, c[0x0][0x248] ;  /* 0x0000920000067ab9 */ /* 0x000fe20000000800 */
[----:B------:R-:W-:-:S04]  /*62a10*/  IMAD.WIDE R10, R17, 0x2, R2 ;  /* 0x00000002110a7825 */ /* 0x000fc800078e0202 */
[----:B------:R-:W-:Y:S01]  /*62a20*/  VIADD R20, R21, UR5 ;  /* 0x0000000515147c36 */ /* 0x000fe20008000000 */
[----:B------:R-:W-:Y:S01]  /*62a30*/  ULDC UR5, c[0x0][0x248] ;  /* 0x0000920000057ab9 */ /* 0x000fe20000000800 */
[----:B------:R-:W-:-:S04]  /*62a40*/  IMAD.WIDE R8, R33, 0x2, R56 ;  /* 0x0000000221087825 */ /* 0x000fc800078e0238 */
[----:B------:R-:W-:Y:S01]  /*62a50*/  VIADD R19, R20, UR5 ;  /* 0x0000000514137c36 */ /* 0x000fe20008000000 */
[----:B------:R-:W-:Y:S01]  /*62a60*/  ULDC UR5, c[0x0][0x248] ;  /* 0x0000920000057ab9 */ /* 0x000fe20000000800 */
[----:B------:R0:W-:Y:S01]  /*62a70*/  @P0 STG.E.U16 desc[UR50][R10.64], R12 ;  /* 0x0000000c0a000986 */ /* 0x0001e2000c101532 */
[----:B------:R-:W-:Y:S02]  /*62a80*/  VIADD R13, R60, 0x73 ;  /* 0x000000733c0d7836 */ /* 0x000fe40000000000 */
[----:B0-----:R-:W-:Y:S01]  /*62a90*/  VIADD R11, R19, UR5 ;  /* 0x00000005130b7c36 */ /* 0x001fe20008000000 */
[----:B------:R-:W-:-:S03]  /*62aa0*/  ULDC UR5, c[0x0][0x248] ;  /* 0x0000920000057ab9 */ /* 0x000fc60000000800 */
[----:B------:R-:W-:Y:S01]  /*62ab0*/  VIADD R10, R11, UR6 ;  /* 0x000000060b0a7c36 */ /* 0x000fe20008000000 */
[----:B------:R-:W-:Y:S01]  /*62ac0*/  ISETP.GE.AND P4, PT, R13, UR8, PT ;  /* 0x000000080d007c0c */ /* 0x000fe2000bf86270 */
[C---:B------:R-:W-:Y:S01]  /*62ad0*/  VIADD R13, R60.reuse, 0x75 ;  /* 0x000000753c0d7836 */ /* 0x040fe20000000000 */
[----:B------:R-:W-:Y:S01]  /*62ae0*/  ULDC UR6, c[0x0][0x248] ;  /* 0x0000920000067ab9 */ /* 0x000fe20000000800 */
[----:B------:R-:W-:-:S03]  /*62af0*/  VIADD R14, R60, 0x74 ;  /* 0x000000743c0e7836 */ /* 0x000fc60000000000 */
[----:B------:R-:W-:Y:S01]  /*62b00*/  ISETP.GE.AND P0, PT, R13, UR8, PT ;  /* 0x000000080d007c0c */ /* 0x000fe2000bf06270 */
[----:B------:R-:W-:Y:S01]  /*62b10*/  VIADD R16, R60, 0x72 ;  /* 0x000000723c107836 */ /* 0x000fe20000000000 */
[----:B------:R-:W-:Y:S01]  /*62b20*/  ISETP.GE.AND P3, PT, R14, UR8, PT ;  /* 0x000000080e007c0c */ /* 0x000fe2000bf66270 */
[----:B------:R-:W-:-:S03]  /*62b30*/  IMAD.WIDE R14, R33, 0x2, R52 ;  /* 0x00000002210e7825 */ /* 0x000fc600078e0234 */
[----:B------:R-:W-:Y:S01]  /*62b40*/  ISETP.GE.AND P5, PT, R16, UR8, PT ;  /* 0x0000000810007c0c */ /* 0x000fe2000bfa6270 */
[C---:B------:R-:W-:Y:S01]  /*62b50*/  VIADD R38, R60.reuse, 0x79 ;  /* 0x000000793c267836 */ /* 0x040fe20000000000 */
[----:B------:R-:W-:Y:S01]  /*62b60*/  P2R R24, PR, RZ, 0x8 ;  /* 0x00000008ff187803 */ /* 0x000fe20000000000 */
[C---:B------:R-:W-:Y:S02]  /*62b70*/  VIADD R39, R60.reuse, 0x7a ;  /* 0x0000007a3c277836 */ /* 0x040fe40000000000 */
[----:B------:R-:W-:Y:S01]  /*62b80*/  VIADD R25, R60, 0x7c ;  /* 0x0000007c3c197836 */ /* 0x000fe20000000000 */
[----:B------:R-:W-:Y:S01]  /*62b90*/  ISETP.GE.AND P3, PT, R38, UR8, PT ;  /* 0x0000000826007c0c */ /* 0x000fe2000bf66270 */
[C---:B------:R-:W-:Y:S02]  /*62ba0*/  VIADD R35, R60.reuse, 0x7d ;  /* 0x0000007d3c237836 */ /* 0x040fe40000000000 */
[C---:B------:R-:W-:Y:S02]  /*62bb0*/  VIADD R36, R60.reuse, 0x7e ;  /* 0x0000007e3c247836 */ /* 0x040fe40000000000 */
[----:B------:R-:W-:Y:S01]  /*62bc0*/  VIADD R37, R60, 0x7f ;  /* 0x0000007f3c257836 */ /* 0x000fe20000000000 */
[----:B------:R-:W-:Y:S01]  /*62bd0*/  P2R R31, PR, RZ, 0x40 ;  /* 0x00000040ff1f7803 */ /* 0x000fe20000000000 */
[----:B------:R-:W-:Y:S01]  /*62be0*/  IMAD.WIDE R22, R33, 0x2, R50 ;  /* 0x0000000221167825 */ /* 0x000fe200078e0232 */
[----:B------:R-:W-:-:S02]  /*62bf0*/  P2R R30, PR, RZ, 0x20 ;  /* 0x00000020ff1e7803 */ /* 0x000fc40000000000 */
[----:B------:R-:W-:Y:S02]  /*62c00*/  P2R R32, PR, RZ, 0x10 ;  /* 0x00000010ff207803 */ /* 0x000fe40000000000 */
[----:B------:R-:W-:Y:S02]  /*62c10*/  ISETP.GE.AND P4, PT, R35, UR8, PT ;  /* 0x0000000823007c0c */ /* 0x000fe4000bf86270 */
[----:B------:R-:W-:Y:S01]  /*62c20*/  ISETP.GE.AND P5, PT, R36, UR8, PT ;  /* 0x0000000824007c0c */ /* 0x000fe2000bfa6270 */
[----:B--2---:R0:W-:Y:S01]  /*62c30*/  @P1 STG.E.U16 desc[UR50][R8.64], R26 ;  /* 0x0000001a08001986 */ /* 0x0041e2000c101532 */
[----:B------:R-:W-:Y:S01]  /*62c40*/  PRMT R12, R26, 0x7632, R12 ;  /* 0x000076321a0c7816 */ /* 0x000fe2000000000c */
[----:B0-----:R-:W-:-:S05]  /*62c50*/  IMAD.WIDE R8, R33, 0x2, R54 ;  /* 0x0000000221087825 */ /* 0x001fca00078e0236 */
[----:B------:R0:W-:Y:S01]  /*62c60*/  @P2 STG.E.U16 desc[UR50][R8.64], R12 ;  /* 0x0000000c08002986 */ /* 0x0001e2000c101532 */
[----:B------:R-:W-:Y:S01]  /*62c70*/  ISETP.LT.AND P1, PT, R43, UR4, !P6 ;  /* 0x000000042b007c0c */ /* 0x000fe2000f721270 */
[----:B0-----:R-:W-:Y:S01]  /*62c80*/  VIADD R9, R10, UR5 ;  /* 0x000000050a097c36 */ /* 0x001fe20008000000 */
[----:B------:R-:W-:-:S03]  /*62c90*/  ULDC UR5, c[0x0][0x248] ;  /* 0x0000920000057ab9 */ /* 0x000fc60000000800 */
[----:B------:R-:W-:Y:S01]  /*62ca0*/  VIADD R8, R9, UR5 ;  /* 0x0000000509087c36 */ /* 0x000fe20008000000 */
[----:B------:R-:W-:-:S03]  /*62cb0*/  ULDC UR5, c[0x0][0x248] ;  /* 0x0000920000057ab9 */ /* 0x000fc60000000800 */
[----:B------:R-:W-:Y:S01]  /*62cc0*/  VIADD R13, R8, UR5 ;  /* 0x00000005080d7c36 */ /* 0x000fe20008000000 */
[----:B------:R-:W-:-:S03]  /*62cd0*/  ULDC UR5, c[0x0][0x248] ;  /* 0x0000920000057ab9 */ /* 0x000fc60000000800 */
[----:B------:R-:W-:Y:S01]  /*62ce0*/  VIADD R17, R13, UR5 ;  /* 0x000000050d117c36 */ /* 0x000fe20008000000 */
[----:B------:R-:W-:Y:S01]  /*62cf0*/  ULDC UR5, c[0x0][0x248] ;  /* 0x0000920000057ab9 */ /* 0x000fe20000000800 */
[----:B------:R-:W-:Y:S02]  /*62d00*/  VIADD R12, R60, 0x76 ;  /* 0x000000763c0c7836 */ /* 0x000fe40000000000 */
[----:B------:R-:W-:Y:S01]  /*62d10*/  VIADD R16, R17, UR5 ;  /* 0x0000000511107c36 */ /* 0x000fe20008000000 */
[----:B------:R-:W-:Y:S02]  /*62d20*/  ULDC UR5, c[0x0][0x248] ;  /* 0x0000920000057ab9 */ /* 0x000fe40000000800 */
[----:B------:R-:W-:Y:S01]  /*62d30*/  ISETP.GE.AND P2, PT, R12, UR8, PT ;  /* 0x000000080c007c0c */ /* 0x000fe2000bf46270 */
[C---:B------:R-:W-:Y:S01]  /*62d40*/  VIADD R12, R60.reuse, 0x77 ;  /* 0x000000773c0c7836 */ /* 0x040fe20000000000 */
[----:B---3--:R0:W-:Y:S02]  /*62d50*/  @P1 STG.E.U16 desc[UR50][R14.64], R59 ;  /* 0x0000003b0e001986 */ /* 0x0081e4000c101532 */
[----:B------:R-:W-:Y:S01]  /*62d60*/  P2R R27, PR, RZ, 0x4 ;  /* 0x00000004ff1b7803 */ /* 0x000fe20000000000 */
[----:B------:R-:W-:Y:S01]  /*62d70*/  VIADD R26, R60, 0x7b ;  /* 0x0000007b3c1a7836 */ /* 0x000fe20000000000 */
[----:B------:R-:W-:-:S02]  /*62d80*/  ISETP.GE.AND P2, PT, R28, UR8, PT ;  /* 0x000000081c007c0c */ /* 0x000fc4000bf46270 */
[----:B------:R-:W-:Y:S01]  /*62d90*/  ISETP.GE.AND P1, PT, R12, UR8, PT ;  /* 0x000000080c007c0c */ /* 0x000fe2000bf26270 */
[----:B0-----:R-:W-:-:S04]  /*62da0*/  VIADD R15, R16, UR6 ;  /* 0x00000006100f7c36 */ /* 0x001fc80008000000 */
[----:B------:R-:W-:Y:S01]  /*62db0*/  VIADD R14, R15, UR5 ;  /* 0x000000050f0e7c36 */ /* 0x000fe20008000000 */
[----:B------:R-:W-:Y:S01]  /*62dc0*/  P2R R28, PR, RZ, 0x4 ;  /* 0x00000004ff1c7803 */ /* 0x000fe20000000000 */
[----:B------:R-:W-:Y:S02]  /*62dd0*/  ULDC UR5, c[0x0][0x248] ;  /* 0x0000920000057ab9 */ /* 0x000fe40000000800 */
[----:B------:R-:W-:Y:S01]  /*62de0*/  VIADD R12, R14, UR7 ;  /* 0x000000070e0c7c36 */ /* 0x000fe20008000000 */
[----:B------:R-:W-:Y:S02]  /*62df0*/  ISETP.GE.AND P2, PT, R26, UR8, PT ;  /* 0x000000081a007c0c */ /* 0x000fe4000bf46270 */
[----:B------:R-:W-:Y:S01]  /*62e00*/  P2R R29, PR, RZ, 0x2 ;  /* 0x00000002ff1d7803 */ /* 0x000fe20000000000 */
[----:B------:R-:W-:Y:S01]  /*62e10*/  VIADD R18, R12, UR5 ;  /* 0x000000050c127c36 */ /* 0x000fe20008000000 */
[----:B------:R-:W-:Y:S02]  /*62e20*/  P2R R26, PR, RZ, 0x8 ;  /* 0x00000008ff1a7803 */ /* 0x000fe40000000000 */
[----:B------:R-:W-:-:S02]  /*62e30*/  PRMT R34, R59, 0x7632, R34 ;  /* 0x000076323b227816 */ /* 0x000fc40000000022 */
[----:B------:R-:W-:Y:S02]  /*62e40*/  ISETP.GE.AND P1, PT, R39, UR8, PT ;  /* 0x0000000827007c0c */ /* 0x000fe4000bf26270 */
[----:B------:R-:W-:Y:S02]  /*62e50*/  ISETP.GE.AND P3, PT, R25, UR8, PT ;  /* 0x0000000819007c0c */ /* 0x000fe4000bf66270 */
[----:B------:R-:W-:Y:S01]  /*62e60*/  ISETP.GE.AND P6, PT, R37, UR8, PT ;  /* 0x0000000825007c0c */ /* 0x000fe2000bfc6270 */
[----:B------:R-:W2:Y:S04]  /*62e70*/  LDL.LU R59, [R1+0x700] ;  /* 0x00070000013b7983 */ /* 0x000ea80000300800 */
[----:B------:R-:W3:Y:S04]  /*62e80*/  LDL.LU R47, [R1+0x6f0] ;  /* 0x0006f000012f7983 */ /* 0x000ee80000300800 */
[----:B------:R-:W4:Y:S04]  /*62e90*/  LDL.LU R42, [R1+0x694] ;  /* 0x00069400012a7983 */ /* 0x000f280000300800 */
[----:B------:R-:W4:Y:S04]  /*62ea0*/  LDL.LU R44, [R1+0x6a4] ;  /* 0x0006a400012c7983 */ /* 0x000f280000300800 */
[----:B------:R-:W4:Y:S01]  /*62eb0*/  LDL.LU R60, [R1+0x10d4] ;  /* 0x0010d400013c7983 */ /* 0x000f220000300800 */
[----:B------:R-:W-:-:S02]  /*62ec0*/  P2R R25, PR, RZ, 0x10 ;  /* 0x00000010ff197803 */ /* 0x000fc40000000000 */
[----:B------:R-:W-:Y:S02]  /*62ed0*/  ISETP.NE.AND P4, PT, R30, RZ, PT ;  /* 0x000000ff1e00720c */ /* 0x000fe40003f85270 */
[----:B------:R-:W-:Y:S02]  /*62ee0*/  P2R R30, PR, RZ, 0x20 ;  /* 0x00000020ff1e7803 */ /* 0x000fe40000000000 */
[----:B------:R-:W-:Y:S02]  /*62ef0*/  ISETP.NE.AND P5, PT, R31, RZ, PT ;  /* 0x000000ff1f00720c */ /* 0x000fe40003fa5270 */
[----:B------:R-:W-:Y:S02]  /*62f00*/  P2R R31, PR, RZ, 0x40 ;  /* 0x00000040ff1f7803 */ /* 0x000fe40000000000 */
[----:B------:R-:W-:-:S13]  /*62f10*/  ISETP.LT.AND P6, PT, R46, UR4, !P5 ;  /* 0x000000042e007c0c */ /* 0x000fda000efc1270 */
[----:B------:R0:W-:Y:S01]  /*62f20*/  @P6 STG.E.U16 desc[UR50][R22.64], R34 ;  /* 0x0000002216006986 */ /* 0x0001e2000c101532 */
[----:B------:R-:W-:Y:S01]  /*62f30*/  ISETP.LT.AND P6, PT, R45, UR4, !P5 ;  /* 0x000000042d007c0c */ /* 0x000fe2000efc1270 */
[----:B0-----:R-:W-:-:S12]  /*62f40*/  IMAD.WIDE R22, R33, 0x2, R48 ;  /* 0x0000000221167825 */ /* 0x001fd800078e0230 */
[----:B--2---:R0:W-:Y:S01]  /*62f50*/  @P6 STG.E.U16 desc[UR50][R22.64], R59 ;  /* 0x0000003b16006986 */ /* 0x0041e2000c101532 */
[----:B------:R-:W-:-:S03]  /*62f60*/  PRMT R34, R59, 0x7632, R34 ;  /* 0x000076323b227816 */ /* 0x000fc60000000022 */
[----:B0-----:R-:W2:Y:S01]  /*62f70*/  LDL.LU R59, [R1+0x6c4] ;  /* 0x0006c400013b7983 */ /* 0x001ea20000300800 */
[----:B------:R-:W-:Y:S01]  /*62f80*/  ISETP.LT.AND P6, PT, R41, UR4, !P5 ;  /* 0x0000000429007c0c */ /* 0x000fe2000efc1270 */
[----:B------:R-:W-:Y:S02]  /*62f90*/  IMAD.WIDE R22, R33, 0x2, R6 ;  /* 0x0000000221167825 */ /* 0x000fe400078e0206 */
[----:B------:R-:W2:Y:S10]  /*62fa0*/  LDL.LU R38, [R1+0x6b4] ;  /* 0x0006b40001267983 */ /* 0x000eb40000300800 */
[----:B------:R0:W-:Y:S01]  /*62fb0*/  @P6 STG.E.U16 desc[UR50][R22.64], R34 ;  /* 0x0000002216006986 */ /* 0x0001e2000c101532 */
[----:B------:R-:W-:-:S02]  /*62fc0*/  ISETP.LT.AND P6, PT, R40, UR4, !P5 ;  /* 0x0000000428007c0c */ /* 0x000fc4000efc1270 */
[----:B------:R-:W-:Y:S01]  /*62fd0*/  ISETP.LT.AND P5, PT, R61, UR4, !P5 ;  /* 0x000000043d007c0c */ /* 0x000fe2000efa1270 */
[----:B0-----:R-:W-:Y:S01]  /*62fe0*/  IMAD.WIDE R22, R33, 0x2, R4 ;  /* 0x0000000221167825 */ /* 0x001fe200078e0204 */
[----:B---3--:R-:W-:-:S09]  /*62ff0*/  PRMT R34, R47, 0x7632, R34 ;  /* 0x000076322f227816 */ /* 0x008fd20000000022 */
[----:B------:R0:W-:Y:S04]  /*63000*/  @P6 STG.E.U16 desc[UR50][R22.64], R47 ;  /* 0x0000002f16006986 */ /* 0x0001e8000c101532 */
[----:B0-----:R-:W3:Y:S01]  /*63010*/  LDL.LU R47, [R1+0x6d4] ;  /* 0x0006d400012f7983 */ /* 0x001ee20000300800 */
[----:B------:R-:W-:-:S05]  /*63020*/  IMAD.WIDE R22, R33, 0x2, R2 ;  /* 0x0000000221167825 */ /* 0x000fca00078e0202 */
[----:B------:R0:W-:Y:S01]  /*63030*/  @P5 STG.E.U16 desc[UR50][R22.64], R34 ;  /* 0x0000002216005986 */ /* 0x0001e2000c101532 */
[----:B------:R-:W-:Y:S02]  /*63040*/  ISETP.LT.AND P5, PT, R58, UR4, !P4 ;  /* 0x000000043a007c0c */ /* 0x000fe4000e7a1270 */
[----:B------:R-:W-:Y:S02]  /*63050*/  ISETP.NE.AND P6, PT, R32, RZ, PT ;  /* 0x000000ff2000720c */ /* 0x000fe40003fc5270 */
[----:B----4-:R-:W-:Y:S01]  /*63060*/  PRMT R32, R42, 0x7632, R32 ;  /* 0x000076322a207816 */ /* 0x010fe20000000020 */
[----:B0-----:R-:W-:-:S08]  /*63070*/  IMAD.WIDE R22, R21, 0x2, R56 ;  /* 0x0000000215167825 */ /* 0x001fd000078e0238 */
[----:B------:R0:W-:Y:S04]  /*63080*/  @P5 STG.E.U16 desc[UR50][R22.64], R42 ;  /* 0x0000002a16005986 */ /* 0x0001e8000c101532 */
[----:B0-----:R-:W4:Y:S01]  /*63090*/  LDL.LU R42, [R1+0x6e4] ;  /* 0x0006e400012a7983 */ /* 0x001f220000300800 */
[----:B------:R-:W-:Y:S01]  /*630a0*/  ISETP.LT.AND P5, PT, R60, UR4, !P4 ;  /* 0x000000043c007c0c */ /* 0x000fe2000e7a1270 */
[----:B------:R-:W-:-:S12]  /*630b0*/  IMAD.WIDE R22, R21, 0x2, R54 ;  /* 0x0000000215167825 */ /* 0x000fd800078e0236 */
[----:B------:R0:W-:Y:S01]  /*630c0*/  @P5 STG.E.U16 desc[UR50][R22.64], R32 ;  /* 0x0000002016005986 */ /* 0x0001e2000c101532 */
[----:B------:R-:W-:Y:S01]  /*630d0*/  ISETP.LT.AND P5, PT, R43, UR4, !P4 ;  /* 0x000000042b007c0c */ /* 0x000fe2000e7a1270 */
[----:B0-----:R-:W-:Y:S01]  /*630e0*/  IMAD.WIDE R22, R21, 0x2, R52 ;  /* 0x0000000215167825 */ /* 0x001fe200078e0234 */
[----:B------:R-:W-:-:S11]  /*630f0*/  PRMT R32, R44, 0x7632, R32 ;  /* 0x000076322c207816 */ /* 0x000fd60000000020 */
[----:B------:R0:W-:Y:S04]  /*63100*/  @P5 STG.E.U16 desc[UR50][R22.64], R44 ;  /* 0x0000002c16005986 */ /* 0x0001e8000c101532 */
[----:B0-----:R-:W4:Y:S01]  /*63110*/  LDL.LU R44, [R1+0x704] ;  /* 0x00070400012c7983 */ /* 0x001f220000300800 */
[----:B------:R-:W-:Y:S01]  /*63120*/  ISETP.LT.AND P5, PT, R46, UR4, !P4 ;  /* 0x000000042e007c0c */ /* 0x000fe2000e7a1270 */
[----:B------:R-:W-:-:S12]  /*63130*/  IMAD.WIDE R22, R21, 0x2, R50 ;  /* 0x0000000215167825 */ /* 0x000fd800078e0232 */
[----:B------:R0:W-:Y:S01]  /*63140*/  @P5 STG.E.U16 desc[UR50][R22.64], R32 ;  /* 0x0000002016005986 */ /* 0x0001e2000c101532 */
[----:B------:R-:W-:Y:S01]  /*63150*/  ISETP.LT.AND P5, PT, R45, UR4, !P4 ;  /* 0x000000042d007c0c */ /* 0x000fe2000e7a1270 */
[----:B0-----:R-:W-:-:S12]  /*63160*/  IMAD.WIDE R22, R21, 0x2, R48 ;  /* 0x0000000215167825 */ /* 0x001fd800078e0230 */
[----:B--2---:R0:W-:Y:S01]  /*63170*/  @P5 STG.E.U16 desc[UR50][R22.64], R59 ;  /* 0x0000003b16005986 */ /* 0x0041e2000c101532 */
[----:B------:R-:W-:-:S03]  /*63180*/  PRMT R32, R59, 0x7632, R32 ;  /* 0x000076323b207816 */ /* 0x000fc60000000020 */
[----:B0-----:R-:W2:Y:S01]  /*63190*/  LDL.LU R59, [R1+0x6f4] ;  /* 0x0006f400013b7983 */ /* 0x001ea20000300800 */
[----:B------:R-:W-:Y:S01]  /*631a0*/  ISETP.LT.AND P5, PT, R41, UR4, !P4 ;  /* 0x0000000429007c0c */ /* 0x000fe2000e7a1270 */
[----:B------:R-:W-:-:S12]  /*631b0*/  IMAD.WIDE R22, R21, 0x2, R6 ;  /* 0x0000000215167825 */ /* 0x000fd800078e0206 */
[----:B------:R0:W-:Y:S01]  /*631c0*/  @P5 STG.E.U16 desc[UR50][R22.64], R32 ;  /* 0x0000002016005986 */ /* 0x0001e2000c101532 */
[----:B------:R-:W-:Y:S02]  /*631d0*/  ISETP.LT.AND P5, PT, R40, UR4, !P4 ;  /* 0x0000000428007c0c */ /* 0x000fe4000e7a1270 */
[----:B------:R-:W-:Y:S01]  /*631e0*/  ISETP.LT.AND P4, PT, R61, UR4, !P4 ;  /* 0x000000043d007c0c */ /* 0x000fe2000e781270 */
[----:B0-----:R-:W-:-:S10]  /*631f0*/  IMAD.WIDE R22, R21, 0x2, R4 ;  /* 0x0000000215167825 */ /* 0x001fd400078e0204 */
[----:B------:R0:W-:Y:S01]  /*63200*/  @P5 STG.E.U16 desc[UR50][R22.64], R38 ;  /* 0x0000002616005986 */ /* 0x0001e2000c101532 */
[----:B------:R-:W-:Y:S02]  /*63210*/  ISETP.NE.AND P5, PT, R24, RZ, PT ;  /* 0x000000ff1800720c */ /* 0x000fe40003fa5270 */
[----:B------:R-:W-:Y:S01]  /*63220*/  PRMT R24, R38, 0x7632, R24 ;  /* 0x0000763226187816 */ /* 0x000fe20000000018 */
[----:B0-----:R-:W-:-:S05]  /*63230*/  IMAD.WIDE R22, R21, 0x2, R2 ;  /* 0x0000000215167825 */ /* 0x001fca00078e0202 */
[----:B------:R0:W-:Y:S01]  /*63240*/  @P4 STG.E.U16 desc[UR50][R22.64], R24 ;  /* 0x0000001816004986 */ /* 0x0001e2000c101532 */
[----:B------:R-:W-:Y:S02]  /*63250*/  ISETP.LT.AND P4, PT, R58, UR4, !P6 ;  /* 0x000000043a007c0c */ /* 0x000fe4000f781270 */
[----:B---3--:R-:W-:Y:S01]  /*63260*/  PRMT R21, R47, 0x7632, R21 ;  /* 0x000076322f157816 */ /* 0x008fe20000000015 */
[----:B0-----:R-:W-:-:S10]  /*63270*/  IMAD.WIDE R22, R20, 0x2, R56 ;  /* 0x0000000214167825 */ /* 0x001fd400078e0238 */
[----:B------:R0:W-:Y:S01]  /*63280*/  @P4 STG.E.U16 desc[UR50][R22.64], R47 ;  /* 0x0000002f16004986 */ /* 0x0001e2000c101532 */
[----:B------:R-:W-:-:S03]  /*63290*/  ISETP.LT.AND P4, PT, R60, UR4, !P6 ;  /* 0x000000043c007c0c */ /* 0x000fc6000f781270 */
[----:B0-----:R-:W3:Y:S01]  /*632a0*/  LDL.LU R47, [R1+0x698] ;  /* 0x00069800012f7983 */ /* 0x001ee20000300800 */
[----:B------:R-:W-:-:S09]  /*632b0*/  IMAD.WIDE R22, R20, 0x2, R54 ;  /* 0x0000000214167825 */ /* 0x000fd200078e0236 */
[----:B------:R0:W-:Y:S01]  /*632c0*/  @P4 STG.E.U16 desc[UR50][R22.64], R21 ;  /* 0x0000001516004986 */ /* 0x0001e2000c101532 */
[----:B------:R-:W-:Y:S01]  /*632d0*/  ISETP.LT.AND P4, PT, R43, UR4, !P6 ;  /* 0x000000042b007c0c */ /* 0x000fe2000f781270 */
[----:B0-----:R-:W-:Y:S01]  /*632e0*/  IMAD.WIDE R22, R20, 0x2, R52 ;  /* 0x0000000214167825 */ /* 0x001fe200078e0234 */
[----:B----4-:R-:W-:-:S11]  /*632f0*/  PRMT R21, R42, 0x7632, R21 ;  /* 0x000076322a157816 */ /* 0x010fd60000000015 */
[----:B------:R0:W-:Y:S04]  /*63300*/  @P4 STG.E.U16 desc[UR50][R22.64], R42 ;  /* 0x0000002a16004986 */ /* 0x0001e8000c101532 */
[----:B0-----:R-:W4:Y:S01]  /*63310*/  LDL.LU R42, [R1+0x6a8] ;  /* 0x0006a800012a7983 */ /* 0x001f220000300800 */
[----:B------:R-:W-:-:S03]  /*63320*/  ISETP.LT.AND P4, PT, R46, UR4, !P6 ;  /* 0x000000042e007c0c */ /* 0x000fc6000f781270 */
[----:B------:R-:W4:Y:S01]  /*63330*/  LDL.LU R38, [R1+0x6c8] ;  /* 0x0006c80001267983 */ /* 0x000f220000300800 */
[----:B------:R-:W-:-:S09]  /*63340*/  IMAD.WIDE R22, R20, 0x2, R50 ;  /* 0x0000000214167825 */ /* 0x000fd200078e0232 */
        /* <DEDUP_REMOVED lines=11> */
[----:B--2---:R0:W-:Y:S02]  /*63400*/  @P4 STG.E.U16 desc[UR50][R22.64], R59 ;  /* 0x0000003b16004986 */ /* 0x0041e4000c101532 */
[----:B0-----:R-:W-:Y:S02]  /*63410*/  PRMT R22, R59, 0x7632, R22 ;  /* 0x000076323b167816 */ /* 0x001fe40000000016 */
[----:B------:R-:W2:Y:S01]  /*63420*/  LDL.LU R59, [R1+0x6d8] ;  /* 0x0006d800013b7983 */ /* 0x000ea20000300800 */
[----:B------:R-:W-:Y:S01]  /*63430*/  ISETP.LT.AND P6, PT, R61, UR4, !P6 ;  /* 0x000000043d007c0c */ /* 0x000fe2000f7c1270 */
[----:B------:R-:W-:-:S12]  /*63440*/  IMAD.WIDE R20, R20, 0x2, R2 ;  /* 0x0000000214147825 */ /* 0x000fd800078e0202 */
[----:B------:R0:W-:Y:S01]  /*63450*/  @P6 STG.E.U16 desc[UR50][R20.64], R22 ;  /* 0x0000001614006986 */ /* 0x0001e2000c101532 */
[----:B------:R-:W-:Y:S01]  /*63460*/  ISETP.LT.AND P6, PT, R58, UR4, !P5 ;  /* 0x000000043a007c0c */ /* 0x000fe2000efc1270 */
[----:B0-----:R-:W-:-:S12]  /*63470*/  IMAD.WIDE R20, R19, 0x2, R56 ;  /* 0x0000000213147825 */ /* 0x001fd800078e0238 */
[----:B---3--:R0:W-:Y:S01]  /*63480*/  @P6 STG.E.U16 desc[UR50][R20.64], R47 ;  /* 0x0000002f14006986 */ /* 0x0081e2000c101532 */
[----:B------:R-:W-:Y:S02]  /*63490*/  PRMT R22, R47, 0x7632, R22 ;  /* 0x000076322f167816 */ /* 0x000fe40000000016 */
[----:B------:R-:W-:Y:S01]  /*634a0*/  ISETP.LT.AND P6, PT, R60, UR4, !P5 ;  /* 0x000000043c007c0c */ /* 0x000fe2000efc1270 */
[----:B0-----:R-:W3:Y:S01]  /*634b0*/  LDL.LU R47, [R1+0x6e8] ;  /* 0x0006e800012f7983 */ /* 0x001ee20000300800 */
[----:B------:R-:W-:-:S11]  /*634c0*/  IMAD.WIDE R20, R19, 0x2, R54 ;  /* 0x0000000213147825 */ /* 0x000fd600078e0236 */
[----:B------:R0:W-:Y:S01]  /*634d0*/  @P6 STG.E.U16 desc[UR50][R20.64], R22 ;  /* 0x0000001614006986 */ /* 0x0001e2000c101532 */
[----:B------:R-:W-:Y:S01]  /*634e0*/  ISETP.LT.AND P6, PT, R43, UR4, !P5 ;  /* 0x000000042b007c0c */ /* 0x000fe2000efc1270 */
[----:B0-----:R-:W-:-:S12]  /*634f0*/  IMAD.WIDE R20, R19, 0x2, R52 ;  /* 0x0000000213147825 */ /* 0x001fd800078e0234 */
[----:B----4-:R0:W-:Y:S01]  /*63500*/  @P6 STG.E.U16 desc[UR50][R20.64], R42 ;  /* 0x0000002a14006986 */ /* 0x0101e2000c101532 */
[----:B------:R-:W-:Y:S02]  /*63510*/  PRMT R22, R42, 0x7632, R22 ;  /* 0x000076322a167816 */ /* 0x000fe40000000016 */
[----:B------:R-:W-:Y:S01]  /*63520*/  ISETP.LT.AND P6, PT, R46, UR4, !P5 ;  /* 0x000000042e007c0c */ /* 0x000fe2000efc1270 */
[----:B0-----:R-:W4:Y:S01]  /*63530*/  LDL.LU R42, [R1+0x708] ;  /* 0x00070800012a7983 */ /* 0x001f220000300800 */
[----:B------:R-:W-:-:S11]  /*63540*/  IMAD.WIDE R20, R19, 0x2, R50 ;  /* 0x0000000213147825 */ /* 0x000fd600078e0232 */
[----:B------:R0:W-:Y:S01]  /*63550*/  @P6 STG.E.U16 desc[UR50][R20.64], R22 ;  /* 0x0000001614006986 */ /* 0x0001e2000c101532 */
[----:B------:R-:W-:Y:S01]  /*63560*/  ISETP.LT.AND P6, PT, R45, UR4, !P5 ;  /* 0x000000042d007c0c */ /* 0x000fe2000efc1270 */
[----:B0-----:R-:W-:-:S12]  /*63570*/  IMAD.WIDE R20, R19, 0x2, R48 ;  /* 0x0000000213147825 */ /* 0x001fd800078e0230 */
[----:B------:R0:W-:Y:S01]  /*63580*/  @P6 STG.E.U16 desc[UR50][R20.64], R38 ;  /* 0x0000002614006986 */ /* 0x0001e2000c101532 */
[----:B------:R-:W-:Y:S02]  /*63590*/  ISETP.LT.AND P6, PT, R41, UR4, !P5 ;  /* 0x0000000429007c0c */ /* 0x000fe4000efc1270 */
[----:B------:R-:W-:Y:S01]  /*635a0*/  PRMT R22, R38, 0x7632, R22 ;  /* 0x0000763226167816 */ /* 0x000fe20000000016 */
[----:B0-----:R-:W-:-:S10]  /*635b0*/  IMAD.WIDE R20, R19, 0x2, R6 ;  /* 0x0000000213147825 */ /* 0x001fd400078e0206 */
[----:B------:R0:W-:Y:S01]  /*635c0*/  @P6 STG.E.U16 desc[UR50][R20.64], R22 ;  /* 0x0000001614006986 */ /* 0x0001e2000c101532 */
[----:B------:R-:W-:Y:S01]  /*635d0*/  ISETP.LT.AND P6, PT, R40, UR4, !P5 ;  /* 0x0000000428007c0c */ /* 0x000fe2000efc1270 */
[----:B0-----:R-:W-:Y:S01]  /*635e0*/  IMAD.WIDE R20, R19, 0x2, R4 ;  /* 0x0000000213147825 */ /* 0x001fe200078e0204 */
[----:B------:R-:W-:-:S11]  /*635f0*/  PRMT R22, R44, 0x7632, R22 ;  /* 0x000076322c167816 */ /* 0x000fd60000000016 */
[----:B------:R0:W-:Y:S04]  /*63600*/  @P6 STG.E.U16 desc[UR50][R20.64], R44 ;  /* 0x0000002c14006986 */ /* 0x0001e8000c101532 */
[----:B0-----:R-:W4:Y:S01]  /*63610*/  LDL.LU R44, [R1+0x6f8] ;  /* 0x0006f800012c7983 */ /* 0x001f220000300800 */
[----:B------:R-:W-:Y:S02]  /*63620*/  ISETP.LT.AND P5, PT, R61, UR4, !P5 ;  /* 0x000000043d007c0c */ /* 0x000fe4000efa1270 */
[----:B------:R-:W-:Y:S01]  /*63630*/  ISETP.LT.AND P6, PT, R58, UR4, !P0 ;  /* 0x000000043a007c0c */ /* 0x000fe2000c7c1270 */
[----:B------:R-:W-:-:S10]  /*63640*/  IMAD.WIDE R20, R19, 0x2, R2 ;  /* 0x0000000213147825 */ /* 0x000fd400078e0202 */
[----:B------:R0:W-:Y:S02]  /*63650*/  @P5 STG.E.U16 desc[UR50][R20.64], R22 ;  /* 0x0000001614005986 */ /* 0x0001e4000c101532 */
[----:B0-----:R-:W-:-:S05]  /*63660*/  IMAD.WIDE R20, R11, 0x2, R56 ;  /* 0x000000020b147825 */ /* 0x001fca00078e0238 */
[----:B--2---:R0:W-:Y:S01]  /*63670*/  @P6 STG.E.U16 desc[UR50][R20.64], R59 ;  /* 0x0000003b14006986 */ /* 0x0041e2000c101532 */
[----:B------:R-:W-:-:S03]  /*63680*/  PRMT R19, R59, 0x7632, R19 ;  /* 0x000076323b137816 */ /* 0x000fc60000000013 */
[----:B0-----:R-:W2:Y:S01]  /*63690*/  LDL.LU R59, [R1+0x69c] ;  /* 0x00069c00013b7983 */ /* 0x001ea20000300800 */
        /* <DEDUP_REMOVED lines=14> */
[----:B------:R-:W-:-:S03]  /*63780*/  PRMT R19, R42, 0x7632, R19 ;  /* 0x000076322a137816 */ /* 0x000fc60000000013 */
[----:B0-----:R-:W4:Y:S01]  /*63790*/  LDL.LU R42, [R1+0x6cc] ;  /* 0x0006cc00012a7983 */ /* 0x001f220000300800 */
[----:B------:R-:W-:-:S03]  /*637a0*/  ISETP.LT.AND P6, PT, R41, UR4, !P0 ;  /* 0x0000000429007c0c */ /* 0x000fc6000c7c1270 */
[----:B------:R-:W4:Y:S01]  /*637b0*/  LDL.LU R38, [R1+0x6bc] ;  /* 0x0006bc0001267983 */ /* 0x000f220000300800 */
[----:B------:R-:W-:-:S09]  /*637c0*/  IMAD.WIDE R20, R11, 0x2, R6 ;  /* 0x000000020b147825 */ /* 0x000fd200078e0206 */
[----:B------:R0:W-:Y:S01]  /*637d0*/  @P6 STG.E.U16 desc[UR50][R20.64], R19 ;  /* 0x0000001314006986 */ /* 0x0001e2000c101532 */
[----:B------:R-:W-:Y:S01]  /*637e0*/  ISETP.LT.AND P6, PT, R40, UR4, !P0 ;  /* 0x0000000428007c0c */ /* 0x000fe2000c7c1270 */
[----:B0-----:R-:W-:-:S12]  /*637f0*/  IMAD.WIDE R20, R11, 0x2, R4 ;  /* 0x000000020b147825 */ /* 0x001fd800078e0204 */
[----:B------:R0:W-:Y:S01]  /*63800*/  @P6 STG.E.U16 desc[UR50][R20.64], R44 ;  /* 0x0000002c14006986 */ /* 0x0001e2000c101532 */
[----:B------:R-:W-:-:S03]  /*63810*/  PRMT R19, R44, 0x7632, R19 ;  /* 0x000076322c137816 */ /* 0x000fc60000000013 */
[----:B0-----:R-:W4:Y:S01]  /*63820*/  LDL.LU R44, [R1+0x6dc] ;  /* 0x0006dc00012c7983 */ /* 0x001f220000300800 */
[----:B------:R-:W-:Y:S01]  /*63830*/  ISETP.LT.AND P0, PT, R61, UR4, !P0 ;  /* 0x000000043d007c0c */ /* 0x000fe2000c701270 */
[----:B------:R-:W-:Y:S01]  /*63840*/  IMAD.WIDE R20, R11, 0x2, R2 ;  /* 0x000000020b147825 */ /* 0x000fe200078e0202 */
[----:B------:R-:W-:-:S11]  /*63850*/  ISETP.NE.AND P5, PT, R27, RZ, PT ;  /* 0x000000ff1b00720c */ /* 0x000fd60003fa5270 */
        /* <DEDUP_REMOVED lines=12> */
[----:B------:R-:W-:Y:S02]  /*63920*/  ISETP.LT.AND P0, PT, R46, UR4, !P5 ;  /* 0x000000042e007c0c */ /* 0x000fe4000ef01270 */
[----:B------:R-:W-:Y:S01]  /*63930*/  PRMT R11, R47, 0x7632, R11 ;  /* 0x000076322f0b7816 */ /* 0x000fe2000000000b */
[C---:B0-----:R-:W-:Y:S01]  /*63940*/  IMAD.WIDE R20, R10.reuse, 0x2, R50 ;  /* 0x000000020a147825 */ /* 0x041fe200078e0232 */
[----:B------:R-:W3:Y:S09]  /*63950*/  LDL.LU R47, [R1+0x70c] ;  /* 0x00070c00012f7983 */ /* 0x000ef20000300800 */
[----:B------:R0:W-:Y:S01]  /*63960*/  @P0 STG.E.U16 desc[UR50][R20.64], R11 ;  /* 0x0000000b14000986 */ /* 0x0001e2000c101532 */
[----:B------:R-:W-:Y:S01]  /*63970*/  ISETP.LT.AND P0, PT, R45, UR4, !P5 ;  /* 0x000000042d007c0c */ /* 0x000fe2000ef01270 */
[----:B0-----:R-:W-:-:S12]  /*63980*/  IMAD.WIDE R20, R10, 0x2, R48 ;  /* 0x000000020a147825 */ /* 0x001fd800078e0230 */
[----:B----4-:R0:W-:Y:S01]  /*63990*/  @P0 STG.E.U16 desc[UR50][R20.64], R42 ;  /* 0x0000002a14000986 */ /* 0x0101e2000c101532 */
[----:B------:R-:W-:Y:S02]  /*639a0*/  ISETP.LT.AND P0, PT, R41, UR4, !P5 ;  /* 0x0000000429007c0c */ /* 0x000fe4000ef01270 */
[----:B------:R-:W-:Y:S01]  /*639b0*/  PRMT R11, R42, 0x7632, R11 ;  /* 0x000076322a0b7816 */ /* 0x000fe2000000000b */
[----:B0-----:R-:W-:Y:S01]  /*639c0*/  IMAD.WIDE R20, R10, 0x2, R6 ;  /* 0x000000020a147825 */ /* 0x001fe200078e0206 */
[----:B------:R-:W4:Y:S09]  /*639d0*/  LDL.LU R42, [R1+0x6fc] ;  /* 0x0006fc00012a7983 */ /* 0x000f320000300800 */
[----:B------:R0:W-:Y:S01]  /*639e0*/  @P0 STG.E.U16 desc[UR50][R20.64], R11 ;  /* 0x0000000b14000986 */ /* 0x0001e2000c101532 */
[----:B------:R-:W-:Y:S01]  /*639f0*/  ISETP.LT.AND P0, PT, R40, UR4, !P5 ;  /* 0x0000000428007c0c */ /* 0x000fe2000ef01270 */
[----:B0-----:R-:W-:-:S12]  /*63a00*/  IMAD.WIDE R20, R10, 0x2, R4 ;  /* 0x000000020a147825 */ /* 0x001fd800078e0204 */
[----:B------:R-:W-:Y:S01]  /*63a10*/  @P0 STG.E.U16 desc[UR50][R20.64], R38 ;  /* 0x0000002614000986 */ /* 0x000fe2000c101532 */
[----:B------:R-:W-:Y:S01]  /*63a20*/  ISETP.LT.AND P0, PT, R61, UR4, !P5 ;  /* 0x000000043d007c0c */ /* 0x000fe2000ef01270 */
[----:B------:R-:W-:Y:S01]  /*63a30*/  IMAD.WIDE R10, R10, 0x2, R2 ;  /* 0x000000020a0a7825 */ /* 0x000fe200078e0202 */
[----:B------:R-:W-:Y:S02]  /*63a40*/  PRMT R19, R38, 0x7632, R19 ;  /* 0x0000763226137816 */ /* 0x000fe40000000013 */
[----:B------:R-:W-:-:S09]  /*63a50*/  ISETP.NE.AND P6, PT, R29, RZ, PT ;  /* 0x000000ff1d00720c */ /* 0x000fd20003fc5270 */
[----:B------:R0:W-:Y:S01]  /*63a60*/  @P0 STG.E.U16 desc[UR50][R10.64], R19 ;  /* 0x000000130a000986 */ /* 0x0001e2000c101532 */
[----:B------:R-:W-:Y:S01]  /*63a70*/  ISETP.LT.AND P0, PT, R58, UR4, !P6 ;  /* 0x000000043a007c0c */ /* 0x000fe2000f701270 */
[----:B0-----:R-:W-:-:S12]  /*63a80*/  IMAD.WIDE R10, R9, 0x2, R56 ;  /* 0x00000002090a7825 */ /* 0x001fd800078e0238 */
[----:B------:R0:W-:Y:S01]  /*63a90*/  @P0 STG.E.U16 desc[UR50][R10.64], R44 ;  /* 0x0000002c0a000986 */ /* 0x0001e2000c101532 */
[----:B------:R-:W-:-:S03]  /*63aa0*/  PRMT R19, R44, 0x7632, R19 ;  /* 0x000076322c137816 */ /* 0x000fc60000000013 */
        /* <DEDUP_REMOVED lines=9> */
[----:B------:R-:W-:-:S03]  /*63b40*/  ISETP.LT.AND P0, PT, R46, UR4, !P6 ;  /* 0x000000042e007c0c */ /* 0x000fc6000f701270 */
[----:B------:R-:W2:Y:S01]  /*63b50*/  LDL.LU R38, [R1+0x740] ;  /* 0x0007400001267983 */ /* 0x000ea20000300800 */
[----:B------:R-:W-:-:S09]  /*63b60*/  IMAD.WIDE R10, R9, 0x2, R50 ;  /* 0x00000002090a7825 */ /* 0x000fd200078e0232 */
        /* <DEDUP_REMOVED lines=15> */
[----:B------:R-:W-:Y:S01]  /*63c60*/  IMAD.WIDE R10, R9, 0x2, R2 ;  /* 0x00000002090a7825 */ /* 0x000fe200078e0202 */
[----:B------:R-:W-:-:S10]  /*63c70*/  ISETP.NE.AND P5, PT, R28, RZ, PT ;  /* 0x000000ff1c00720c */ /* 0x000fd40003fa5270 */
        /* <DEDUP_REMOVED lines=25> */
[----:B0-----:R-:W-:-:S12]  /*63e10*/  IMAD.WIDE R10, R8, 0x2, R4 ;  /* 0x00000002080a7825 */ /* 0x001fd800078e0204 */
[----:B---3--:R0:W-:Y:S01]  /*63e20*/  @P0 STG.E.U16 desc[UR50][R10.64], R47 ;  /* 0x0000002f0a000986 */ /* 0x0081e2000c101532 */
[----:B------:R-:W-:Y:S01]  /*63e30*/  ISETP.LT.AND P0, PT, R61, UR4, !P5 ;  /* 0x000000043d007c0c */ /* 0x000fe2000ef01270 */
[----:B------:R-:W-:Y:S01]  /*63e40*/  IMAD.WIDE R8, R8, 0x2, R2 ;  /* 0x0000000208087825 */ /* 0x000fe200078e0202 */
[----:B------:R-:W-:Y:S02]  /*63e50*/  ISETP.NE.AND P6, PT, R26, RZ, PT ;  /* 0x000000ff1a00720c */ /* 0x000fe40003fc5270 */
[----:B0-----:R-:W-:Y:S02]  /*63e60*/  PRMT R11, R47, 0x7632, R11 ;  /* 0x000076322f0b7816 */ /* 0x001fe4000000000b */
[----:B------:R-:W3:Y:S07]  /*63e70*/  LDL.LU R47, [R1+0x764] ;  /* 0x00076400012f7983 */ /* 0x000eee0000300800 */
[----:B------:R0:W-:Y:S01]  /*63e80*/  @P0 STG.E.U16 desc[UR50][R8.64], R11 ;  /* 0x0000000b08000986 */ /* 0x0001e2000c101532 */
[----:B------:R-:W-:Y:S01]  /*63e90*/  ISETP.LT.AND P0, PT, R58, UR4, !P6 ;  /* 0x000000043a007c0c */ /* 0x000fe2000f701270 */
[----:B0-----:R-:W-:-:S12]  /*63ea0*/  IMAD.WIDE R8, R13, 0x2, R56 ;  /* 0x000000020d087825 */ /* 0x001fd800078e0238 */
[----:B----4-:R0:W-:Y:S01]  /*63eb0*/  @P0 STG.E.U16 desc[UR50][R8.64], R42 ;  /* 0x0000002a08000986 */ /* 0x0101e2000c101532 */
[----:B------:R-:W-:Y:S02]  /*63ec0*/  ISETP.LT.AND P0, PT, R60, UR4, !P6 ;  /* 0x000000043c007c0c */ /* 0x000fe4000f701270 */
[----:B------:R-:W-:Y:S01]  /*63ed0*/  PRMT R19, R42, 0x7632, R19 ;  /* 0x000076322a137816 */ /* 0x000fe20000000013 */
[----:B0-----:R-:W-:-:S10]  /*63ee0*/  IMAD.WIDE R8, R13, 0x2, R54 ;  /* 0x000000020d087825 */ /* 0x001fd400078e0236 */
[----:B------:R0:W-:Y:S01]  /*63ef0*/  @P0 STG.E.U16 desc[UR50][R8.64], R19 ;  /* 0x0000001308000986 */ /* 0x0001e2000c101532 */
[----:B------:R-:W-:Y:S01]  /*63f00*/  ISETP.LT.AND P0, PT, R43, UR4, !P6 ;  /* 0x000000042b007c0c */ /* 0x000fe2000f701270 */
[----:B0-----:R-:W-:-:S12]  /*63f10*/  IMAD.WIDE R8, R13, 0x2, R52 ;  /* 0x000000020d087825 */ /* 0x001fd800078e0234 */
[----:B------:R0:W-:Y:S01]  /*63f20*/  @P0 STG.E.U16 desc[UR50][R8.64], R44 ;  /* 0x0000002c08000986 */ /* 0x0001e2000c101532 */
[----:B------:R-:W-:-:S03]  /*63f30*/  PRMT R21, R44, 0x7632, R21 ;  /* 0x000076322c157816 */ /* 0x000fc60000000015 */
[----:B0-----:R-:W4:Y:S04]  /*63f40*/  LDL.LU R44, [R1+0x754] ;  /* 0x00075400012c7983 */ /* 0x001f280000300800 */
[----:B------:R-:W4:Y:S01]  /*63f50*/  LDL.LU R38, [R1+0x744] ;  /* 0x0007440001267983 */ /* 0x000f220000300800 */
[----:B------:R-:W-:Y:S01]  /*63f60*/  ISETP.LT.AND P0, PT, R46, UR4, !P6 ;  /* 0x000000042e007c0c */ /* 0x000fe2000f701270 */
[----:B------:R-:W-:Y:S02]  /*63f70*/  IMAD.WIDE R8, R13, 0x2, R50 ;  /* 0x000000020d087825 */ /* 0x000fe400078e0232 */
[----:B------:R-:W4:Y:S10]  /*63f80*/  LDL.LU R42, [R1+0x734] ;  /* 0x00073400012a7983 */ /* 0x000f340000300800 */
        /* <DEDUP_REMOVED lines=8> */
[----:B------:R-:W-:Y:S04]  /*64010*/  @P0 STG.E.U16 desc[UR50][R8.64], R19 ;  /* 0x0000001308000986 */ /* 0x000fe8000c101532 */
[----:B------:R-:W0:Y:S01]  /*64020*/  LDS.128 R8, [R0] ;  /* 0x0000000000087984 */ /* 0x000e220000000c00 */
[----:B------:R-:W-:Y:S01]  /*64030*/  ISETP.LT.AND P0, PT, R40, UR4, !P6 ;  /* 0x0000000428007c0c */ /* 0x000fe2000f701270 */
[----:B------:R-:W-:-:S12]  /*64040*/  IMAD.WIDE R20, R13, 0x2, R4 ;  /* 0x000000020d147825 */ /* 0x000fd800078e0204 */
[----:B0-----:R0:W-:Y:S01]  /*64050*/  @P0 STG.E.U16 desc[UR50][R20.64], R8 ;  /* 0x0000000814000986 */ /* 0x0011e2000c101532 */
[----:B------:R-:W-:Y:S02]  /*64060*/  ISETP.LT.AND P0, PT, R61, UR4, !P6 ;  /* 0x000000043d007c0c */ /* 0x000fe4000f701270 */
[----:B------:R-:W-:Y:S01]  /*64070*/  PRMT R22, R8, 0x7632, R22 ;  /* 0x0000763208167816 */ /* 0x000fe20000000016 */
[----:B0-----:R-:W-:-:S10]  /*64080*/  IMAD.WIDE R20, R13, 0x2, R2 ;  /* 0x000000020d147825 */ /* 0x001fd400078e0202 */
[----:B------:R0:W-:Y:S01]  /*64090*/  @P0 STG.E.U16 desc[UR50][R20.64], R22 ;  /* 0x0000001614000986 */ /* 0x0001e2000c101532 */
[----:B------:R-:W-:Y:S01]  /*640a0*/  ISETP.LT.AND P0, PT, R58, UR4, !P1 ;  /* 0x000000043a007c0c */ /* 0x000fe2000cf01270 */
[----:B0-----:R-:W-:-:S12]  /*640b0*/  IMAD.WIDE R20, R17, 0x2, R56 ;  /* 0x0000000211147825 */ /* 0x001fd800078e0238 */
[----:B---3--:R0:W-:Y:S01]  /*640c0*/  @P0 STG.E.U16 desc[UR50][R20.64], R47 ;  /* 0x0000002f14000986 */ /* 0x0081e2000c101532 */
[----:B------:R-:W-:Y:S02]  /*640d0*/  ISETP.LT.AND P0, PT, R60, UR4, !P1 ;  /* 0x000000043c007c0c */ /* 0x000fe4000cf01270 */
[----:B------:R-:W-:Y:S01]  /*640e0*/  PRMT R0, R47, 0x7632, R0 ;  /* 0x000076322f007816 */ /* 0x000fe20000000000 */
[----:B0-----:R-:W-:Y:S01]  /*640f0*/  IMAD.WIDE R20, R17, 0x2, R54 ;  /* 0x0000000211147825 */ /* 0x001fe200078e0236 */
        /* <DEDUP_REMOVED lines=8> */
[----:B------:R-:W-:Y:S01]  /*64180*/  PRMT R0, R38, 0x7632, R0 ;  /* 0x0000763226007816 */ /* 0x000fe20000000000 */
[----:B------:R-:W4:Y:S08]  /*64190*/  LDL.LU R44, [R1+0x684] ;  /* 0x00068400012c7983 */ /* 0x000f300000300800 */
[----:B------:R0:W-:Y:S01]  /*641a0*/  @P0 STG.E.U16 desc[UR50][R20.64], R8 ;  /* 0x0000000814000986 */ /* 0x0001e2000c101532 */
[----:B------:R-:W-:Y:S01]  /*641b0*/  ISETP.LT.AND P0, PT, R45, UR4, !P1 ;  /* 0x000000042d007c0c */ /* 0x000fe2000cf01270 */
[----:B0-----:R-:W-:-:S12]  /*641c0*/  IMAD.WIDE R20, R17, 0x2, R48 ;  /* 0x0000000211147825 */ /* 0x001fd800078e0230 */
[----:B------:R0:W-:Y:S01]  /*641d0*/  @P0 STG.E.U16 desc[UR50][R20.64], R38 ;  /* 0x0000002614000986 */ /* 0x0001e2000c101532 */
[----:B------:R-:W-:Y:S01]  /*641e0*/  ISETP.LT.AND P0, PT, R41, UR4, !P1 ;  /* 0x0000000429007c0c */ /* 0x000fe2000cf01270 */
[----:B0-----:R-:W-:-:S12]  /*641f0*/  IMAD.WIDE R20, R17, 0x2, R6 ;  /* 0x0000000211147825 */ /* 0x001fd800078e0206 */
[----:B------:R0:W-:Y:S01]  /*64200*/  @P0 STG.E.U16 desc[UR50][R20.64], R0 ;  /* 0x0000000014000986 */ /* 0x0001e2000c101532 */
[----:B------:R-:W-:Y:S02]  /*64210*/  ISETP.LT.AND P0, PT, R40, UR4, !P1 ;  /* 0x0000000428007c0c */ /* 0x000fe4000cf01270 */
[----:B------:R-:W-:Y:S01]  /*64220*/  ISETP.LT.AND P1, PT, R61, UR4, !P1 ;  /* 0x000000043d007c0c */ /* 0x000fe2000cf21270 */
[----:B0-----:R-:W-:Y:S01]  /*64230*/  IMAD.WIDE R20, R17, 0x2, R4 ;  /* 0x0000000211147825 */ /* 0x001fe200078e0204 */
[----:B------:R-:W-:-:S09]  /*64240*/  PRMT R8, R42, 0x7632, R8 ;  /* 0x000076322a087816 */ /* 0x000fd20000000008 */
[----:B------:R0:W-:Y:S01]  /*64250*/  @P0 STG.E.U16 desc[UR50][R20.64], R42 ;  /* 0x0000002a14000986 */ /* 0x0001e2000c101532 */
[----:B------:R-:W-:Y:S01]  /*64260*/  ISETP.LT.AND P0, PT, R58, UR4, !P2 ;  /* 0x000000043a007c0c */ /* 0x000fe2000d701270 */
[----:B0-----:R-:W-:-:S05]  /*64270*/  IMAD.WIDE R20, R17, 0x2, R2 ;  /* 0x0000000211147825 */ /* 0x001fca00078e0202 */
[----:B------:R0:W-:Y:S02]  /*64280*/  @P1 STG.E.U16 desc[UR50][R20.64], R8 ;  /* 0x0000000814001986 */ /* 0x0001e4000c101532 */
[----:B0-----:R-:W-:Y:S01]  /*64290*/  IMAD.WIDE R20, R16, 0x2, R56 ;  /* 0x0000000210147825 */ /* 0x001fe200078e0238 */
[----:B--2---:R-:W-:-:S04]  /*642a0*/  PRMT R0, R59, 0x7632, R0 ;  /* 0x000076323b007816 */ /* 0x004fc80000000000 */
[----:B------:R0:W-:Y:S04]  /*642b0*/  @P0 STG.E.U16 desc[UR50][R20.64], R59 ;  /* 0x0000003b14000986 */ /* 0x0001e8000c101532 */
[----:B0-----:R-:W2:Y:S01]  /*642c0*/  LDL.LU R59, [R1+0x768] ;  /* 0x00076800013b7983 */ /* 0x001ea20000300800 */
[----:B------:R-:W-:Y:S01]  /*642d0*/  ISETP.LT.AND P1, PT, R60, UR4, !P2 ;  /* 0x000000043c007c0c */ /* 0x000fe2000d721270 */
[----:B------:R-:W-:Y:S01]  /*642e0*/  IMAD.WIDE R20, R16, 0x2, R54 ;  /* 0x0000000210147825 */ /* 0x000fe200078e0236 */
[----:B------:R-:W-:Y:S01]  /*642f0*/  ISETP.LT.AND P0, PT, R43, UR4, !P2 ;  /* 0x000000042b007c0c */ /* 0x000fe2000d701270 */
[----:B------:R-:W2:Y:S04]  /*64300*/  LDL.LU R42, [R1+0x758] ;  /* 0x00075800012a7983 */ /* 0x000ea80000300800 */
[----:B------:R-:W2:Y:S06]  /*64310*/  LDL.LU R38, [R1+0x748] ;  /* 0x0007480001267983 */ /* 0x000eac0000300800 */
[----:B------:R0:W-:Y:S01]  /*64320*/  @P1 STG.E.U16 desc[UR50][R20.64], R0 ;  /* 0x0000000014001986 */ /* 0x0001e2000c101532 */
[----:B------:R-:W-:Y:S01]  /*64330*/  ISETP.LT.AND P1, PT, R46, UR4, !P2 ;  /* 0x000000042e007c0c */ /* 0x000fe2000d721270 */
[----:B0-----:R-:W-:Y:S01]  /*64340*/  IMAD.WIDE R20, R16, 0x2, R52 ;  /* 0x0000000210147825 */ /* 0x001fe200078e0234 */
[----:B------:R-:W-:-:S03]  /*64350*/  PRMT R0, R9, 0x7632, R0 ;  /* 0x0000763209007816 */ /* 0x000fc60000000000 */
[----:B------:R-:W-:Y:S01]  /*64360*/  IMAD.WIDE R26, R15, 0x2, R56 ;  /* 0x000000020f1a7825 */ /* 0x000fe200078e0238 */
[----:B---3--:R0:W-:Y:S01]  /*64370*/  @P0 STG.E.U16 desc[UR50][R20.64], R47 ;  /* 0x0000002f14000986 */ /* 0x0081e2000c101532 */
[----:B------:R-:W-:Y:S02]  /*64380*/  PRMT R13, R47, 0x7632, R13 ;  /* 0x000076322f0d7816 */ /* 0x000fe4000000000d */
[----:B------:R-:W-:Y:S01]  /*64390*/  ISETP.LT.AND P0, PT, R45, UR4, !P2 ;  /* 0x000000042d007c0c */ /* 0x000fe2000d701270 */
[----:B0-----:R-:W-:-:S05]  /*643a0*/  IMAD.WIDE R20, R16, 0x2, R50 ;  /* 0x0000000210147825 */ /* 0x001fca00078e0232 */
[----:B------:R0:W-:Y:S01]  /*643b0*/  @P1 STG.E.U16 desc[UR50][R20.64], R13 ;  /* 0x0000000d14001986 */ /* 0x0001e2000c101532 */
[----:B------:R-:W-:Y:S01]  /*643c0*/  ISETP.LT.AND P1, PT, R41, UR4, !P2 ;  /* 0x0000000429007c0c */ /* 0x000fe2000d721270 */
[----:B0-----:R-:W-:-:S05]  /*643d0*/  IMAD.WIDE R20, R16, 0x2, R48 ;  /* 0x0000000210147825 */ /* 0x001fca00078e0230 */
[----:B----4-:R0:W-:Y:S01]  /*643e0*/  @P0 STG.E.U16 desc[UR50][R20.64], R44 ;  /* 0x0000002c14000986 */ /* 0x0101e2000c101532 */
[----:B------:R-:W-:Y:S02]  /*643f0*/  PRMT R8, R44, 0x7632, R8 ;  /* 0x000076322c087816 */ /* 0x000fe40000000008 */
[----:B------:R-:W-:Y:S02]  /*64400*/  ISETP.LT.AND P0, PT, R40, UR4, !P2 ;  /* 0x0000000428007c0c */ /* 0x000fe4000d701270 */
[----:B------:R-:W-:Y:S01]  /*64410*/  ISETP.LT.AND P2, PT, R61, UR4, !P2 ;  /* 0x000000043d007c0c */ /* 0x000fe2000d741270 */
[----:B0-----:R-:W-:Y:S01]  /*64420*/  IMAD.WIDE R20, R16, 0x2, R6 ;  /* 0x0000000210147825 */ /* 0x001fe200078e0206 */
[----:B------:R-:W3:Y:S04]  /*64430*/  LDL.LU R44, [R1+0x738] ;  /* 0x00073800012c7983 */ /* 0x000ee80000300800 */
[----:B------:R0:W-:Y:S01]  /*64440*/  @P1 STG.E.U16 desc[UR50][R20.64], R8 ;  /* 0x0000000814001986 */ /* 0x0001e2000c101532 */
[----:B------:R-:W-:Y:S01]  /*64450*/  ISETP.LT.AND P1, PT, R58, UR4, !P3 ;  /* 0x000000043a007c0c */ /* 0x000fe2000df21270 */
[----:B0-----:R-:W-:-:S04]  /*64460*/  IMAD.WIDE R20, R16, 0x2, R4 ;  /* 0x0000000210147825 */ /* 0x001fc800078e0204 */
[----:B------:R-:W-:Y:S01]  /*64470*/  IMAD.WIDE R16, R16, 0x2, R2 ;  /* 0x0000000210107825 */ /* 0x000fe200078e0202 */
[----:B------:R-:W-:Y:S04]  /*64480*/  @P0 STG.E.U16 desc[UR50][R20.64], R9 ;  /* 0x0000000914000986 */ /* 0x000fe8000c101532 */
[----:B------:R-:W-:Y:S04]  /*64490*/  @P2 STG.E.U16 desc[UR50][R16.64], R0 ;  /* 0x0000000010002986 */ /* 0x000fe8000c101532 */
[----:B--2---:R0:W-:Y:S01]  /*644a0*/  @P1 STG.E.U16 desc[UR50][R26.64], R59 ;  /* 0x0000003b1a001986 */ /* 0x0041e2000c101532 */
[----:B------:R-:W-:-:S03]  /*644b0*/  PRMT R13, R59, 0x7632, R13 ;  /* 0x000076323b0d7816 */ /* 0x000fc6000000000d */
[----:B0-----:R-:W2:Y:S01]  /*644c0*/  LDL.LU R59, [R1+0x728] ;  /* 0x00072800013b7983 */ /* 0x001ea20000300800 */
[----:B------:R-:W-:Y:S02]  /*644d0*/  ISETP.LT.AND P0, PT, R60, UR4, !P3 ;  /* 0x000000043c007c0c */ /* 0x000fe4000df01270 */
[----:B------:R-:W-:Y:S01]  /*644e0*/  ISETP.LT.AND P2, PT, R43, UR4, !P3 ;  /* 0x000000042b007c0c */ /* 0x000fe2000df41270 */
[----:B------:R-:W-:Y:S01]  /*644f0*/  IMAD.WIDE R22, R15, 0x2, R54 ;  /* 0x000000020f167825 */ /* 0x000fe200078e0236 */
[----:B------:R-:W-:Y:S01]  /*64500*/  ISETP.LT.AND P1, PT, R46, UR4, !P3 ;  /* 0x000000042e007c0c */ /* 0x000fe2000df21270 */
[----:B------:R-:W4:Y:S01]  /*64510*/  LDL.LU R47, [R1+0x718] ;  /* 0x00071800012f7983 */ /* 0x000f220000300800 */
[----:B------:R-:W-:Y:S01]  /*64520*/  ISETP.NE.AND P4, PT, R25, RZ, PT ;  /* 0x000000ff1900720c */ /* 0x000fe20003f85270 */
[----:B------:R-:W-:Y:S01]  /*64530*/  IMAD.WIDE R24, R15, 0x2, R52 ;  /* 0x000000020f187825 */ /* 0x000fe200078e0234 */
[----:B------:R-:W-:-:S03]  /*64540*/  PRMT R9, R42, 0x7632, R9 ;  /* 0x000076322a097816 */ /* 0x000fc60000000009 */
[----:B------:R-:W-:Y:S02]  /*64550*/  IMAD.WIDE R28, R15, 0x2, R50 ;  /* 0x000000020f1c7825 */ /* 0x000fe400078e0232 */
[----:B------:R-:W-:Y:S01]  /*64560*/  @P0 STG.E.U16 desc[UR50][R22.64], R13 ;  /* 0x0000000d16000986 */ /* 0x000fe2000c101532 */
[----:B------:R-:W-:-:S03]  /*64570*/  ISETP.LT.AND P0, PT, R45, UR4, !P3 ;  /* 0x000000042d007c0c */ /* 0x000fc6000df01270 */
[----:B------:R0:W-:Y:S01]  /*64580*/  @P2 STG.E.U16 desc[UR50][R24.64], R42 ;  /* 0x0000002a18002986 */ /* 0x0001e2000c101532 */
[----:B------:R-:W-:Y:S01]  /*64590*/  ISETP.LT.AND P2, PT, R41, UR4, !P3 ;  /* 0x0000000429007c0c */ /* 0x000fe2000df41270 */
[C---:B------:R-:W-:Y:S02]  /*645a0*/  IMAD.WIDE R16, R15.reuse, 0x2, R48 ;  /* 0x000000020f107825 */ /* 0x040fe400078e0230 */
[----:B------:R1:W-:Y:S01]  /*645b0*/  @P1 STG.E.U16 desc[UR50][R28.64], R9 ;  /* 0x000000091c001986 */ /* 0x0003e2000c101532 */
[----:B------:R-:W-:Y:S02]  /*645c0*/  ISETP.LT.AND P1, PT, R40, UR4, !P3 ;  /* 0x0000000428007c0c */ /* 0x000fe4000df21270 */
[----:B------:R-:W-:Y:S01]  /*645d0*/  PRMT R0, R38, 0x7632, R0 ;  /* 0x0000763226007816 */ /* 0x000fe20000000000 */
[----:B0-----:R-:W4:Y:S01]  /*645e0*/  LDL.LU R42, [R1+0x688] ;  /* 0x00068800012a7983 */ /* 0x001f220000300800 */
[----:B-1----:R-:W-:-:S03]  /*645f0*/  IMAD.WIDE R8, R15, 0x2, R6 ;  /* 0x000000020f087825 */ /* 0x002fc600078e0206 */
[----:B------:R-:W-:Y:S01]  /*64600*/  @P0 STG.E.U16 desc[UR50][R16.64], R38 ;  /* 0x0000002610000986 */ /* 0x000fe2000c101532 */
[----:B------:R-:W-:Y:S01]  /*64610*/  ISETP.LT.AND P3, PT, R61, UR4, !P3 ;  /* 0x000000043d007c0c */ /* 0x000fe2000df61270 */
[C---:B------:R-:W-:Y:S02]  /*64620*/  IMAD.WIDE R20, R15.reuse, 0x2, R4 ;  /* 0x000000020f147825 */ /* 0x040fe400078e0204 */
[----:B------:R-:W-:Y:S01]  /*64630*/  @P2 STG.E.U16 desc[UR50][R8.64], R0 ;  /* 0x0000000008002986 */ /* 0x000fe2000c101532 */
[----:B------:R-:W-:Y:S01]  /*64640*/  ISETP.LT.AND P2, PT, R58, UR4, !P4 ;  /* 0x000000043a007c0c */ /* 0x000fe2000e741270 */
[----:B------:R-:W-:-:S04]  /*64650*/  IMAD.WIDE R26, R15, 0x2, R2 ;  /* 0x000000020f1a7825 */ /* 0x000fc800078e0202 */
[----:B------:R-:W-:Y:S01]  /*64660*/  IMAD.WIDE R22, R14, 0x2, R56 ;  /* 0x000000020e167825 */ /* 0x000fe200078e0238 */
[----:B---3--:R-:W-:Y:S01]  /*64670*/  PRMT R13, R44, 0x7632, R13 ;  /* 0x000076322c0d7816 */ /* 0x008fe2000000000d */
[----:B------:R0:W-:Y:S04]  /*64680*/  @P1 STG.E.U16 desc[UR50][R20.64], R44 ;  /* 0x0000002c14001986 */ /* 0x0001e8000c101532 */
[----:B------:R-:W-:Y:S04]  /*64690*/  @P3 STG.E.U16 desc[UR50][R26.64], R13 ;  /* 0x0000000d1a003986 */ /* 0x000fe8000c101532 */
[----:B0-----:R-:W3:Y:S01]  /*646a0*/  LDL.LU R44, [R1+0x76c] ;  /* 0x00076c00012c7983 */ /* 0x001ee20000300800 */
[----:B--2---:R-:W-:-:S03]  /*646b0*/  PRMT R0, R59, 0x7632, R0 ;  /* 0x000076323b007816 */ /* 0x004fc60000000000 */
[----:B------:R0:W-:Y:S04]  /*646c0*/  @P2 STG.E.U16 desc[UR50][R22.64], R59 ;  /* 0x0000003b16002986 */ /* 0x0001e8000c101532 */
[----:B0-----:R-:W2:Y:S01]  /*646d0*/  LDL.LU R59, [R1+0x75c] ;  /* 0x00075c00013b7983 */ /* 0x001ea20000300800 */
[----:B------:R-:W-:Y:S02]  /*646e0*/  ISETP.LT.AND P0, PT, R60, UR4, !P4 ;  /* 0x000000043c007c0c */ /* 0x000fe4000e701270 */
[----:B------:R-:W-:Y:S01]  /*646f0*/  ISETP.LT.AND P1, PT, R43, UR4, !P4 ;  /* 0x000000042b007c0c */ /* 0x000fe2000e721270 */
[----:B------:R-:W-:Y:S01]  /*64700*/  IMAD.WIDE R16, R14, 0x2, R54 ;  /* 0x000000020e107825 */ /* 0x000fe200078e0236 */
[----:B------:R-:W-:-:S03]  /*64710*/  ISETP.LT.AND P3, PT, R46, UR4, !P4 ;  /* 0x000000042e007c0c */ /* 0x000fc6000e761270 */
[----:B------:R-:W-:Y:S01]  /*64720*/  IMAD.WIDE R24, R14, 0x2, R52 ;  /* 0x000000020e187825 */ /* 0x000fe200078e0234 */
[----:B------:R-:W-:-:S05]  /*64730*/  ISETP.LT.AND P2, PT, R45, UR4, !P4 ;  /* 0x000000042d007c0c */ /* 0x000fca000e741270 */
[----:B------:R0:W-:Y:S01]  /*64740*/  @P0 STG.E.U16 desc[UR50][R16.64], R0 ;  /* 0x0000000010000986 */ /* 0x0001e2000c101532 */
[----:B------:R-:W-:Y:S01]  /*64750*/  ISETP.LT.AND P0, PT, R41, UR4, !P4 ;  /* 0x0000000429007c0c */ /* 0x000fe2000e701270 */
[----:B------:R-:W-:Y:S01]  /*64760*/  IMAD.WIDE R20, R14, 0x2, R50 ;  /* 0x000000020e147825 */ /* 0x000fe200078e0232 */
[----:B----4-:R-:W-:Y:S01]  /*64770*/  PRMT R13, R47, 0x7632, R13 ;  /* 0x000076322f0d7816 */ /* 0x010fe2000000000d */
[----:B------:R1:W-:Y:S01]  /*64780*/  @P1 STG.E.U16 desc[UR50][R24.64], R47 ;  /* 0x0000002f18001986 */ /* 0x0003e2000c101532 */
[----:B------:R-:W-:Y:S02]  /*64790*/  ISETP.LT.AND P1, PT, R40, UR4, !P4 ;  /* 0x0000000428007c0c */ /* 0x000fe4000e721270 */
[----:B------:R-:W-:Y:S01]  /*647a0*/  ISETP.NE.AND P5, PT, R30, RZ, PT ;  /* 0x000000ff1e00720c */ /* 0x000fe20003fa5270 */
[----:B------:R-:W-:Y:S01]  /*647b0*/  IMAD.WIDE R26, R14, 0x2, R48 ;  /* 0x000000020e1a7825 */ /* 0x000fe200078e0230 */
[----:B------:R-:W-:Y:S01]  /*647c0*/  PRMT R15, R42, 0x7632, R15 ;  /* 0x000076322a0f7816 */ /* 0x000fe2000000000f */
[----:B------:R-:W-:Y:S01]  /*647d0*/  @P3 STG.E.U16 desc[UR50][R20.64], R13 ;  /* 0x0000000d14003986 */ /* 0x000fe2000c101532 */
[----:B------:R-:W-:Y:S01]  /*647e0*/  ISETP.LT.AND P4, PT, R61, UR4, !P4 ;  /* 0x000000043d007c0c */ /* 0x000fe2000e781270 */
[----:B------:R-:W-:Y:S01]  /*647f0*/  IMAD.WIDE R8, R14, 0x2, R6 ;  /* 0x000000020e087825 */ /* 0x000fe200078e0206 */
[----:B------:R-:W-:Y:S01]  /*64800*/  ISETP.LT.AND P3, PT, R58, UR4, !P5 ;  /* 0x000000043a007c0c */ /* 0x000fe2000ef61270 */
[----:B------:R-:W-:Y:S02]  /*64810*/  @P2 STG.E.U16 desc[UR50][R26.64], R42 ;  /* 0x0000002a1a002986 */ /* 0x000fe4000c101532 */
[----:B0-----:R-:W-:-:S02]  /*64820*/  IMAD.WIDE R16, R14, 0x2, R4 ;  /* 0x000000020e107825 */ /* 0x001fc400078e0204 */
[----:B------:R0:W-:Y:S01]  /*64830*/  @P0 STG.E.U16 desc[UR50][R8.64], R15 ;  /* 0x0000000f08000986 */ /* 0x0001e2000c101532 */
[----:B------:R-:W-:Y:S01]  /*64840*/  ISETP.LT.AND P0, PT, R60, UR4, !P5 ;  /* 0x000000043c007c0c */ /* 0x000fe2000ef01270 */
[----:B------:R-:W-:Y:S01]  /*64850*/  IMAD.WIDE R22, R12, 0x2, R56 ;  /* 0x000000020c167825 */ /* 0x000fe200078e0238 */
[----:B------:R-:W-:Y:S01]  /*64860*/  PRMT R0, R10, 0x7632, R0 ;  /* 0x000076320a007816 */ /* 0x000fe20000000000 */
[----:B-1----:R-:W4:Y:S04]  /*64870*/  LDL.LU R47, [R1+0x74c] ;  /* 0x00074c00012f7983 */ /* 0x002f280000300800 */
[----:B------:R-:W-:Y:S01]  /*64880*/  @P1 STG.E.U16 desc[UR50][R16.64], R10 ;  /* 0x0000000a10001986 */ /* 0x000fe2000c101532 */
[----:B------:R-:W-:Y:S01]  /*64890*/  ISETP.LT.AND P1, PT, R43, UR4, !P5 ;  /* 0x000000042b007c0c */ /* 0x000fe2000ef21270 */
[----:B0-----:R-:W-:-:S02]  /*648a0*/  IMAD.WIDE R14, R14, 0x2, R2 ;  /* 0x000000020e0e7825 */ /* 0x001fc400078e0202 */
[----:B------:R-:W4:Y:S01]  /*648b0*/  LDL.LU R42, [R1+0x73c] ;  /* 0x00073c00012a7983 */ /* 0x000f220000300800 */
[----:B------:R-:W-:Y:S01]  /*648c0*/  ISETP.NE.AND P6, PT, R31, RZ, PT ;  /* 0x000000ff1f00720c */ /* 0x000fe20003fc5270 */
[C---:B------:R-:W-:Y:S02]  /*648d0*/  IMAD.WIDE R8, R12.reuse, 0x2, R54 ;  /* 0x000000020c087825 */ /* 0x040fe400078e0236 */
[----:B------:R-:W-:Y:S02]  /*648e0*/  @P4 STG.E.U16 desc[UR50][R14.64], R0 ;  /* 0x000000000e004986 */ /* 0x000fe4000c101532 */
[----:B------:R-:W-:Y:S01]  /*648f0*/  IMAD.WIDE R20, R12, 0x2, R52 ;  /* 0x000000020c147825 */ /* 0x000fe200078e0234 */
[----:B---3--:R-:W-:Y:S01]  /*64900*/  PRMT R13, R44, 0x7632, R13 ;  /* 0x000076322c0d7816 */ /* 0x008fe2000000000d */
[----:B------:R0:W-:Y:S04]  /*64910*/  @P3 STG.E.U16 desc[UR50][R22.64], R44 ;  /* 0x0000002c16003986 */ /* 0x0001e8000c101532 */
[----:B------:R-:W-:Y:S01]  /*64920*/  @P0 STG.E.U16 desc[UR50][R8.64], R13 ;  /* 0x0000000d08000986 */ /* 0x000fe2000c101532 */
[----:B------:R-:W-:-:S03]  /*64930*/  ISETP.LT.AND P0, PT, R58, UR4, !P6 ;  /* 0x000000043a007c0c */ /* 0x000fc6000f701270 */
[----:B0-----:R-:W3:Y:S04]  /*64940*/  LDL.LU R44, [R1+0x72c] ;  /* 0x00072c00012c7983 */ /* 0x001ee80000300800 */
[----:B------:R-:W3:Y:S01]  /*64950*/  LDL.LU R58, [R1+0x71c] ;  /* 0x00071c00013a7983 */ /* 0x000ee20000300800 */
[----:B--2---:R-:W-:-:S03]  /*64960*/  PRMT R10, R59, 0x7632, R10 ;  /* 0x000076323b0a7816 */ /* 0x004fc6000000000a */
[----:B------:R0:W-:Y:S04]  /*64970*/  @P1 STG.E.U16 desc[UR50][R20.64], R59 ;  /* 0x0000003b14001986 */ /* 0x0001e8000c101532 */
[----:B0-----:R-:W2:Y:S01]  /*64980*/  LDL.LU R59, [R1+0x68c] ;  /* 0x00068c00013b7983 */ /* 0x001ea20000300800 */
[----:B------:R-:W-:Y:S02]  /*64990*/  ISETP.LT.AND P2, PT, R46, UR4, !P5 ;  /* 0x000000042e007c0c */ /* 0x000fe4000ef41270 */
[----:B------:R-:W-:Y:S02]  /*649a0*/  ISETP.LT.AND P3, PT, R45, UR4, !P5 ;  /* 0x000000042d007c0c */ /* 0x000fe4000ef61270 */
[----:B------:R-:W-:Y:S02]  /*649b0*/  ISETP.LT.AND P4, PT, R41, UR4, !P5 ;  /* 0x0000000429007c0c */ /* 0x000fe4000ef81270 */
[----:B------:R-:W-:-:S02]  /*649c0*/  ISETP.LT.AND P1, PT, R40, UR4, !P5 ;  /* 0x0000000428007c0c */ /* 0x000fc4000ef21270 */
[----:B------:R-:W-:Y:S01]  /*649d0*/  ISETP.LT.AND P5, PT, R61, UR4, !P5 ;  /* 0x000000043d007c0c */ /* 0x000fe2000efa1270 */
[----:B------:R-:W-:-:S04]  /*649e0*/  IMAD.WIDE R24, R12, 0x2, R50 ;  /* 0x000000020c187825 */ /* 0x000fc800078e0232 */
[C---:B------:R-:W-:Y:S01]  /*649f0*/  IMAD.WIDE R14, R12.reuse, 0x2, R48 ;  /* 0x000000020c0e7825 */ /* 0x040fe200078e0230 */
[----:B------:R0:W-:Y:S03]  /*64a00*/  @P2 STG.E.U16 desc[UR50][R24.64], R10 ;  /* 0x0000000a18002986 */ /* 0x0001e6000c101532 */
[----:B------:R-:W-:Y:S01]  /*64a10*/  IMAD.WIDE R16, R12, 0x2, R6 ;  /* 0x000000020c107825 */ /* 0x000fe200078e0206 */
[----:B------:R-:W-:-:S03]  /*64a20*/  ISETP.LT.AND P2, PT, R60, UR4, !P6 ;  /* 0x000000043c007c0c */ /* 0x000fc6000f741270 */
[C---:B------:R-:W-:Y:S01]  /*64a30*/  IMAD.WIDE R8, R12.reuse, 0x2, R4 ;  /* 0x000000020c087825 */ /* 0x040fe200078e0204 */
[----:B----4-:R-:W-:Y:S01]  /*64a40*/  PRMT R0, R47, 0x7632, R0 ;  /* 0x000076322f007816 */ /* 0x010fe20000000000 */
[----:B------:R-:W-:Y:S02]  /*64a50*/  @P3 STG.E.U16 desc[UR50][R14.64], R47 ;  /* 0x0000002f0e003986 */ /* 0x000fe4000c101532 */
[----:B------:R-:W-:Y:S01]  /*64a60*/  IMAD.WIDE R12, R12, 0x2, R2 ;  /* 0x000000020c0c7825 */ /* 0x000fe200078e0202 */
[----:B------:R-:W-:Y:S01]  /*64a70*/  ISETP.LT.AND P3, PT, R43, UR4, !P6 ;  /* 0x000000042b007c0c */ /* 0x000fe2000f761270 */
[----:B------:R2:W-:Y:S02]  /*64a80*/  @P4 STG.E.U16 desc[UR50][R16.64], R0 ;  /* 0x0000000010004986 */ /* 0x0005e4000c101532 */
[----:B------:R-:W-:Y:S01]  /*64a90*/  IMAD.WIDE R56, R18, 0x2, R56 ;  /* 0x0000000212387825 */ /* 0x000fe200078e0238 */
[----:B0-----:R-:W-:Y:S01]  /*64aa0*/  PRMT R10, R42, 0x7632, R10 ;  /* 0x000076322a0a7816 */ /* 0x001fe2000000000a */
[----:B------:R0:W-:Y:S01]  /*64ab0*/  @P1 STG.E.U16 desc[UR50][R8.64], R42 ;  /* 0x0000002a08001986 */ /* 0x0001e2000c101532 */
[----:B------:R-:W-:-:S02]  /*64ac0*/  ISETP.LT.AND P4, PT, R46, UR4, !P6 ;  /* 0x000000042e007c0c */ /* 0x000fc4000f781270 */
[----:B------:R-:W-:Y:S01]  /*64ad0*/  ISETP.LT.AND P1, PT, R45, UR4, !P6 ;  /* 0x000000042d007c0c */ /* 0x000fe2000f721270 */
[----:B------:R0:W-:Y:S01]  /*64ae0*/  @P5 STG.E.U16 desc[UR50][R12.64], R10 ;  /* 0x0000000a0c005986 */ /* 0x0001e2000c101532 */
[----:B------:R-:W-:Y:S01]  /*64af0*/  ISETP.LT.AND P5, PT, R41, UR4, !P6 ;  /* 0x0000000429007c0c */ /* 0x000fe2000f7a1270 */
[----:B------:R-:W-:-:S04]  /*64b00*/  IMAD.WIDE R54, R18, 0x2, R54 ;  /* 0x0000000212367825 */ /* 0x000fc800078e0236 */
[----:B------:R-:W-:-:S04]  /*64b10*/  IMAD.WIDE R52, R18, 0x2, R52 ;  /* 0x0000000212347825 */ /* 0x000fc800078e0234 */
[----:B------:R-:W-:-:S04]  /*64b20*/  IMAD.WIDE R50, R18, 0x2, R50 ;  /* 0x0000000212327825 */ /* 0x000fc800078e0232 */
[----:B------:R-:W-:-:S04]  /*64b30*/  IMAD.WIDE R48, R18, 0x2, R48 ;  /* 0x0000000212307825 */ /* 0x000fc800078e0230 */
[----:B------:R-:W-:-:S04]  /*64b40*/  IMAD.WIDE R6, R18, 0x2, R6 ;  /* 0x0000000212067825 */ /* 0x000fc800078e0206 */
[----:B------:R-:W-:-:S04]  /*64b50*/  IMAD.WIDE R4, R18, 0x2, R4 ;  /* 0x0000000212047825 */ /* 0x000fc800078e0204 */
[----:B------:R-:W-:Y:S01]  /*64b60*/  IMAD.WIDE R2, R18, 0x2, R2 ;  /* 0x0000000212027825 */ /* 0x000fe200078e0202 */
[----:B---3--:R0:W-:Y:S01]  /*64b70*/  @P0 STG.E.U16 desc[UR50][R56.64], R44 ;  /* 0x0000002c38000986 */ /* 0x0081e2000c101532 */
[----:B------:R-:W-:Y:S02]  /*64b80*/  ISETP.LT.AND P0, PT, R40, UR4, !P6 ;  /* 0x0000000428007c0c */ /* 0x000fe4000f701270 */
[----:B------:R-:W-:Y:S02]  /*64b90*/  ISETP.LT.AND P6, PT, R61, UR4, !P6 ;  /* 0x000000043d007c0c */ /* 0x000fe4000f7c1270 */
[----:B------:R-:W-:Y:S02]  /*64ba0*/  PRMT R27, R44, 0x7632, R27 ;  /* 0x000076322c1b7816 */ /* 0x000fe4000000001b */
[----:B------:R-:W-:-:S03]  /*64bb0*/  PRMT R25, R58, 0x7632, R25 ;  /* 0x000076323a197816 */ /* 0x000fc60000000019 */
[----:B------:R0:W-:Y:S04]  /*64bc0*/  @P2 STG.E.U16 desc[UR50][R54.64], R27 ;  /* 0x0000001b36002986 */ /* 0x0001e8000c101532 */
[----:B------:R0:W-:Y:S04]  /*64bd0*/  @P3 STG.E.U16 desc[UR50][R52.64], R58 ;  /* 0x0000003a34003986 */ /* 0x0001e8000c101532 */
[----:B------:R0:W-:Y:S01]  /*64be0*/  @P4 STG.E.U16 desc[UR50][R50.64], R25 ;  /* 0x0000001932004986 */ /* 0x0001e2000c101532 */
[----:B--2---:R-:W-:-:S03]  /*64bf0*/  PRMT R0, R59, 0x7632, R0 ;  /* 0x000076323b007816 */ /* 0x004fc60000000000 */
[----:B------:R0:W-:Y:S04]  /*64c00*/  @P1 STG.E.U16 desc[UR50][R48.64], R59 ;  /* 0x0000003b30001986 */ /* 0x0001e8000c101532 */
[----:B------:R0:W-:Y:S04]  /*64c10*/  @P5 STG.E.U16 desc[UR50][R6.64], R0 ;  /* 0x0000000006005986 */ /* 0x0001e8000c101532 */
[----:B------:R0:W-:Y:S01]  /*64c20*/  @P0 STG.E.U16 desc[UR50][R4.64], R11 ;  /* 0x0000000b04000986 */ /* 0x0001e2000c101532 */
[----:B------:R-:W-:Y:S05]  /*64c30*/  @!P6 EXIT ;  /* 0x000000000000e94d */ /* 0x000fea0003800000 */
[----:B0-----:R-:W-:-:S05]  /*64c40*/  PRMT R11, R11, 0x7632, R11 ;  /* 0x000076320b0b7816 */ /* 0x001fca000000000b */
[----:B------:R-:W-:Y:S01]  /*64c50*/  STG.E.U16 desc[UR50][R2.64], R11 ;  /* 0x0000000b02007986 */ /* 0x000fe2000c101532 */
[----:B------:R-:W-:Y:S05]  /*64c60*/  EXIT ;  /* 0x000000000000794d */ /* 0x000fea0003800000 */
.L_x_2:
[----:B------:R-:W-:-:S00]  /*64c70*/  BRA `(.L_x_2) ;  /* 0xfffffffc00fc7947 */ /* 0x000fc0000383ffff */
[----:B------:R-:W-:-:S00]  /*64c80*/  NOP ;  /* 0x0000000000007918 */ /* 0x000fc00000000000 */
[----:B------:R-:W-:-:S00]  /*64c90*/  NOP ;  /* 0x0000000000007918 */ /* 0x000fc00000000000 */
[----:B------:R-:W-:-:S00]  /*64ca0*/  NOP ;  /* 0x0000000000007918 */ /* 0x000fc00000000000 */
[----:B------:R-:W-:-:S00]  /*64cb0*/  NOP ;  /* 0x0000000000007918 */ /* 0x000fc00000000000 */
[----:B------:R-:W-:-:S00]  /*64cc0*/  NOP ;  /* 0x0000000000007918 */ /* 0x000fc00000000000 */
[----:B------:R-:W-:-:S00]  /*64cd0*/  NOP ;  /* 0x0000000000007918 */ /* 0x000fc00000000000 */
[----:B------:R-:W-:-:S00]  /*64ce0*/  NOP ;  /* 0x0000000000007918 */ /* 0x000fc00000000000 */
[----:B------:R-:W-:-:S00]  /*64cf0*/  NOP ;  /* 0x0000000000007918 */ /* 0x000fc00000000000 */
.L_x_3:


//--------------------- .nv.shared.matmul_kernel  --------------------------
	.section	.nv.shared.matmul_kernel,"aw",@nobits
	.sectionflags	@""
	.align	16
	.zero		1024


//--------------------- .nv.shared.reserved.0     --------------------------
	.section	.nv.shared.reserved.0,"aw",@nobits
	.weak		__nv_reservedSMEM_offset_0_alias
	.size		__nv_reservedSMEM_offset_0_alias, 0, 0
	.other		__nv_reservedSMEM_offset_0_alias,@"STO_CUDA_RESERVED_SHARED STV_DEFAULT"
__nv_reservedSMEM_offset_0_alias:
	.zero		0


//--------------------- .nv.constant0.matmul_kernel --------------------------
	.section	.nv.constant0.matmul_kernel,"a",@progbits
	.sectionflags	@""
	.align	4
.nv.constant0.matmul_kernel:
	.zero		608


//--------------------- SYMBOLS --------------------------

	.type		.nv.reservedSmem.offset0,@object
	.size		.nv.reservedSmem.offset0,0x4
